	.target	sm_100a

	.elftype	@"ET_EXEC"


//--------------------- .note.nv.tkinfo           --------------------------
	.section	.note.nv.tkinfo,"",@"SHT_NOTE"
	.sectionflags	@"SHF_NOTE_NV_TKINFO"
	.tkinfo
        /*0018*/ 	.word	0x00000002
        /*0030*/ 	.string	""
        /*0030*/ 	.string	"ptxas"
        /*0030*/ 	.string	"Cuda compilation tools, release 13.0, V13.0.88"
        /*0030*/ 	.string	"Build cuda_13.0.r13.0/compiler.36424714_0"
        /*0030*/ 	.string	"-arch sm_100a -m 64 "



//--------------------- .note.nv.cuinfo           --------------------------
	.section	.note.nv.cuinfo,"",@"SHT_NOTE"
	.sectionflags	@"SHF_NOTE_NV_CUINFO"
        /*0018*/ 	.short	0x0002
        /*001a*/ 	.short	0x0064
        /*001c*/ 	.short	0x0082
	.zero		2


//--------------------- .nv.info                  --------------------------
	.section	.nv.info,"",@"SHT_CUDA_INFO"
	.align	4


	//----- nvinfo : EIATTR_REGCOUNT
	.align		4
        /*0000*/ 	.byte	0x04, 0x2f
        /*0002*/ 	.short	(.L_19 - .L_18)
	.align		4
.L_18:
        /*0004*/ 	.word	index@(_ZN7cutlass13device_kernelINS_4gemm6kernel13GemmUniversalIN4cute5tupleIJiiiiEEENS1_10collective13CollectiveMmaINS1_46MainloopSm100TmaUmmaWarpSpecializedBlockScaledILi23ELi2ELi2ENS5_IJNS4_1CILi4EEENSA_ILi1EEESC_EEEEENS5_IJNSA_ILi128EEESF_NSA_ILi64EEEEEENS5_IJNS_12float_e2m1_tENS_13float_ue4m3_tEEEENS5_IJNS5_IJlSC_lEEENS4_6LayoutINS5_IJNS5_IJNS5_IJNSA_ILi32EEESB_EEEiEEENS5_IJNS5_IJNSA_ILi16EEESB_EEEiEEENS5_IJSC_iEEEEEENS5_IJSS_NS5_IJNS5_IJNSA_ILi0EEESC_EEENSA_ILi512EEEEEENS5_IJSV_iEEEEEEEEEEESK_S12_NS4_8TiledMMAINS4_8MMA_AtomIJNS4_17SM100_MMA_MXF4_SSISI_SI_fSJ_Li128ELi128ELi16ELNS4_4UMMA5MajorE0ELS17_0ELNS16_7ScaleInE0ELS18_0EEEEEENSM_INS5_IJSC_SC_SC_EEENS5_IJSV_SV_SV_EEEEENS5_IJNS4_10UnderscoreES1E_S1E_EEEEENS5_IJNS4_13SM90_TMA_LOADES1H_EEENS5_IJNS4_14ComposedLayoutINS4_7SwizzleILi1ELi4ELi3EEENS4_18smem_ptr_flag_bitsILi4EEENSM_INS5_IJNSA_ILi8EEESG_EEENS5_IJSG_SC_EEEEEEENSM_INS5_IJNS5_IJNS5_IJSO_SC_EEESR_EEESC_NS5_IJSC_SC_EEEEEENS5_IJNS5_IJNS5_IJSR_SX_EEESW_EEESV_NS5_IJSB_SX_EEEEEEEEEEEvNS4_8identityENS5_IJNS4_23SM90_TMA_LOAD_MULTICASTES24_EEES22_vS23_EENS_8epilogue10collective18CollectiveEpilogueINS27_23Sm100TmaWarpSpecializedILi4ELi2ELi16ELb1ELb0EEEJNS5_IJSG_SF_SG_EEENS5_IJNSM_ISG_SC_EENSM_INS5_IJSQ_NSA_ILi2EEEEEENS5_IJSC_SG_EEEEEEEENS_10bfloat16_tESL_S2J_SL_NS27_6fusion15FusionCallbacksIS2B_NS2K_17LinearCombinationIS2J_fS2J_fLNS_15FloatRoundStyleE2EEES2C_S2I_JEEENS4_5SM1004TMEM4LOAD26SM100_TMEM_LOAD_32dp32b16xES1H_NS1J_IS1L_NS1M_ILi16EEENSM_INS5_IJS1O_SQ_EEENS5_IJSQ_SC_EEEEEEENS4_39AutoVectorizingCopyWithAssumedAlignmentILi128EEENS4_14SM90_TMA_STOREES2Y_S30_S30_EEEvvEEEEvNT_6ParamsE)
        /*0008*/ 	.word	0x0000007a


	//----- nvinfo : EIATTR_FRAME_SIZE
	.align		4
.L_19:
        /*000c*/ 	.byte	0x04, 0x11
        /*000e*/ 	.short	(.L_21 - .L_20)
	.align		4
.L_20:
        /*0010*/ 	.word	index@($__internal_2_$__cuda_sm10x_tcgen05_guardrail_trap_unallocated_columns_being_dealloced)
        /*0014*/ 	.word	0x00000000


	//----- nvinfo : EIATTR_FRAME_SIZE
	.align		4
.L_21:
        /*0018*/ 	.byte	0x04, 0x11
        /*001a*/ 	.short	(.L_23 - .L_22)
	.align		4
.L_22:
        /*001c*/ 	.word	index@($__internal_1_$__cuda_sm10x_tcgen05_guardrail_trap_phase_invalid_during_alloc)
        /*0020*/ 	.word	0x00000000


	//----- nvinfo : EIATTR_FRAME_SIZE
	.align		4
.L_23:
        /*0024*/ 	.byte	0x04, 0x11
        /*0026*/ 	.short	(.L_25 - .L_24)
	.align		4
.L_24:
        /*0028*/ 	.word	index@($__internal_0_$__cuda_sm10x_tcgen05_guardrail_trap_col_being_dealloced_not_returned_by_alloc)
        /*002c*/ 	.word	0x00000000


	//----- nvinfo : EIATTR_FRAME_SIZE
	.align		4
.L_25:
        /*0030*/ 	.byte	0x04, 0x11
        /*0032*/ 	.short	(.L_27 - .L_26)
	.align		4
.L_26:
        /*0034*/ 	.word	index@(_ZN7cutlass13device_kernelINS_4gemm6kernel13GemmUniversalIN4cute5tupleIJiiiiEEENS1_10collective13CollectiveMmaINS1_46MainloopSm100TmaUmmaWarpSpecializedBlockScaledILi23ELi2ELi2ENS5_IJNS4_1CILi4EEENSA_ILi1EEESC_EEEEENS5_IJNSA_ILi128EEESF_NSA_ILi64EEEEEENS5_IJNS_12float_e2m1_tENS_13float_ue4m3_tEEEENS5_IJNS5_IJlSC_lEEENS4_6LayoutINS5_IJNS5_IJNS5_IJNSA_ILi32EEESB_EEEiEEENS5_IJNS5_IJNSA_ILi16EEESB_EEEiEEENS5_IJSC_iEEEEEENS5_IJSS_NS5_IJNS5_IJNSA_ILi0EEESC_EEENSA_ILi512EEEEEENS5_IJSV_iEEEEEEEEEEESK_S12_NS4_8TiledMMAINS4_8MMA_AtomIJNS4_17SM100_MMA_MXF4_SSISI_SI_fSJ_Li128ELi128ELi16ELNS4_4UMMA5MajorE0ELS17_0ELNS16_7ScaleInE0ELS18_0EEEEEENSM_INS5_IJSC_SC_SC_EEENS5_IJSV_SV_SV_EEEEENS5_IJNS4_10UnderscoreES1E_S1E_EEEEENS5_IJNS4_13SM90_TMA_LOADES1H_EEENS5_IJNS4_14ComposedLayoutINS4_7SwizzleILi1ELi4ELi3EEENS4_18smem_ptr_flag_bitsILi4EEENSM_INS5_IJNSA_ILi8EEESG_EEENS5_IJSG_SC_EEEEEEENSM_INS5_IJNS5_IJNS5_IJSO_SC_EEESR_EEESC_NS5_IJSC_SC_EEEEEENS5_IJNS5_IJNS5_IJSR_SX_EEESW_EEESV_NS5_IJSB_SX_EEEEEEEEEEEvNS4_8identityENS5_IJNS4_23SM90_TMA_LOAD_MULTICASTES24_EEES22_vS23_EENS_8epilogue10collective18CollectiveEpilogueINS27_23Sm100TmaWarpSpecializedILi4ELi2ELi16ELb1ELb0EEEJNS5_IJSG_SF_SG_EEENS5_IJNSM_ISG_SC_EENSM_INS5_IJSQ_NSA_ILi2EEEEEENS5_IJSC_SG_EEEEEEEENS_10bfloat16_tESL_S2J_SL_NS27_6fusion15FusionCallbacksIS2B_NS2K_17LinearCombinationIS2J_fS2J_fLNS_15FloatRoundStyleE2EEES2C_S2I_JEEENS4_5SM1004TMEM4LOAD26SM100_TMEM_LOAD_32dp32b16xES1H_NS1J_IS1L_NS1M_ILi16EEENSM_INS5_IJS1O_SQ_EEENS5_IJSQ_SC_EEEEEEENS4_39AutoVectorizingCopyWithAssumedAlignmentILi128EEENS4_14SM90_TMA_STOREES2Y_S30_S30_EEEvvEEEEvNT_6ParamsE)
        /*0038*/ 	.word	0x00000000


	//----- nvinfo : EIATTR_MIN_STACK_SIZE
	.align		4
.L_27:
        /*003c*/ 	.byte	0x04, 0x12
        /*003e*/ 	.short	(.L_29 - .L_28)
	.align		4
.L_28:
        /*0040*/ 	.word	index@(_ZN7cutlass13device_kernelINS_4gemm6kernel13GemmUniversalIN4cute5tupleIJiiiiEEENS1_10collective13CollectiveMmaINS1_46MainloopSm100TmaUmmaWarpSpecializedBlockScaledILi23ELi2ELi2ENS5_IJNS4_1CILi4EEENSA_ILi1EEESC_EEEEENS5_IJNSA_ILi128EEESF_NSA_ILi64EEEEEENS5_IJNS_12float_e2m1_tENS_13float_ue4m3_tEEEENS5_IJNS5_IJlSC_lEEENS4_6LayoutINS5_IJNS5_IJNS5_IJNSA_ILi32EEESB_EEEiEEENS5_IJNS5_IJNSA_ILi16EEESB_EEEiEEENS5_IJSC_iEEEEEENS5_IJSS_NS5_IJNS5_IJNSA_ILi0EEESC_EEENSA_ILi512EEEEEENS5_IJSV_iEEEEEEEEEEESK_S12_NS4_8TiledMMAINS4_8MMA_AtomIJNS4_17SM100_MMA_MXF4_SSISI_SI_fSJ_Li128ELi128ELi16ELNS4_4UMMA5MajorE0ELS17_0ELNS16_7ScaleInE0ELS18_0EEEEEENSM_INS5_IJSC_SC_SC_EEENS5_IJSV_SV_SV_EEEEENS5_IJNS4_10UnderscoreES1E_S1E_EEEEENS5_IJNS4_13SM90_TMA_LOADES1H_EEENS5_IJNS4_14ComposedLayoutINS4_7SwizzleILi1ELi4ELi3EEENS4_18smem_ptr_flag_bitsILi4EEENSM_INS5_IJNSA_ILi8EEESG_EEENS5_IJSG_SC_EEEEEEENSM_INS5_IJNS5_IJNS5_IJSO_SC_EEESR_EEESC_NS5_IJSC_SC_EEEEEENS5_IJNS5_IJNS5_IJSR_SX_EEESW_EEESV_NS5_IJSB_SX_EEEEEEEEEEEvNS4_8identityENS5_IJNS4_23SM90_TMA_LOAD_MULTICASTES24_EEES22_vS23_EENS_8epilogue10collective18CollectiveEpilogueINS27_23Sm100TmaWarpSpecializedILi4ELi2ELi16ELb1ELb0EEEJNS5_IJSG_SF_SG_EEENS5_IJNSM_ISG_SC_EENSM_INS5_IJSQ_NSA_ILi2EEEEEENS5_IJSC_SG_EEEEEEEENS_10bfloat16_tESL_S2J_SL_NS27_6fusion15FusionCallbacksIS2B_NS2K_17LinearCombinationIS2J_fS2J_fLNS_15FloatRoundStyleE2EEES2C_S2I_JEEENS4_5SM1004TMEM4LOAD26SM100_TMEM_LOAD_32dp32b16xES1H_NS1J_IS1L_NS1M_ILi16EEENSM_INS5_IJS1O_SQ_EEENS5_IJSQ_SC_EEEEEEENS4_39AutoVectorizingCopyWithAssumedAlignmentILi128EEENS4_14SM90_TMA_STOREES2Y_S30_S30_EEEvvEEEEvNT_6ParamsE)
        /*0044*/ 	.word	0x00000000
.L_29:


//--------------------- .nv.compat                --------------------------
	.section	.nv.compat,"",@"SHT_CUDA_COMPAT_INFO"
	.align	4
        /*0000*/ 	.byte	0x02, 0x09, 0x01, 0x00, 0x02, 0x02, 0x02, 0x00, 0x02, 0x05, 0x05, 0x00, 0x03, 0x07, 0x01, 0x01
        /*0010*/ 	.byte	0x02, 0x03, 0x01, 0x00, 0x02, 0x06, 0x01, 0x00, 0x04, 0x0b, 0x08, 0x00, 0x09, 0x00, 0x00, 0x00
        /*0020*/ 	.byte	0x00, 0x00, 0x00, 0x00


//--------------------- .nv.info._ZN7cutlass13device_kernelINS_4gemm6kernel13GemmUniversalIN4cute5tupleIJiiiiEEENS1_10collective13CollectiveMmaINS1_46MainloopSm100TmaUmmaWarpSpecializedBlockScaledILi23ELi2ELi2ENS5_IJNS4_1CILi4EEENSA_ILi1EEESC_EEEEENS5_IJNSA_ILi128EEESF_NSA_ILi64EEEEEENS5_IJNS_12float_e2m1_tENS_13float_ue4m3_tEEEENS5_IJNS5_IJlSC_lEEENS4_6LayoutINS5_IJNS5_IJNS5_IJNSA_ILi32EEESB_EEEiEEENS5_IJNS5_IJNSA_ILi16EEESB_EEEiEEENS5_IJSC_iEEEEEENS5_IJSS_NS5_IJNS5_IJNSA_ILi0EEESC_EEENSA_ILi512EEEEEENS5_IJSV_iEEEEEEEEEEESK_S12_NS4_8TiledMMAINS4_8MMA_AtomIJNS4_17SM100_MMA_MXF4_SSISI_SI_fSJ_Li128ELi128ELi16ELNS4_4UMMA5MajorE0ELS17_0ELNS16_7ScaleInE0ELS18_0EEEEEENSM_INS5_IJSC_SC_SC_EEENS5_IJSV_SV_SV_EEEEENS5_IJNS4_10UnderscoreES1E_S1E_EEEEENS5_IJNS4_13SM90_TMA_LOADES1H_EEENS5_IJNS4_14ComposedLayoutINS4_7SwizzleILi1ELi4ELi3EEENS4_18smem_ptr_flag_bitsILi4EEENSM_INS5_IJNSA_ILi8EEESG_EEENS5_IJSG_SC_EEEEEEENSM_INS5_IJNS5_IJNS5_IJSO_SC_EEESR_EEESC_NS5_IJSC_SC_EEEEEENS5_IJNS5_IJNS5_IJSR_SX_EEESW_EEESV_NS5_IJSB_SX_EEEEEEEEEEEvNS4_8identityENS5_IJNS4_23SM90_TMA_LOAD_MULTICASTES24_EEES22_vS23_EENS_8epilogue10collective18CollectiveEpilogueINS27_23Sm100TmaWarpSpecializedILi4ELi2ELi16ELb1ELb0EEEJNS5_IJSG_SF_SG_EEENS5_IJNSM_ISG_SC_EENSM_INS5_IJSQ_NSA_ILi2EEEEEENS5_IJSC_SG_EEEEEEEENS_10bfloat16_tESL_S2J_SL_NS27_6fusion15FusionCallbacksIS2B_NS2K_17LinearCombinationIS2J_fS2J_fLNS_15FloatRoundStyleE2EEES2C_S2I_JEEENS4_5SM1004TMEM4LOAD26SM100_TMEM_LOAD_32dp32b16xES1H_NS1J_IS1L_NS1M_ILi16EEENSM_INS5_IJS1O_SQ_EEENS5_IJSQ_SC_EEEEEEENS4_39AutoVectorizingCopyWithAssumedAlignmentILi128EEENS4_14SM90_TMA_STOREES2Y_S30_S30_EEEvvEEEEvNT_6ParamsE --------------------------
	.section	.nv.info._ZN7cutlass13device_kernelINS_4gemm6kernel13GemmUniversalIN4cute5tupleIJiiiiEEENS1_10collective13CollectiveMmaINS1_46MainloopSm100TmaUmmaWarpSpecializedBlockScaledILi23ELi2ELi2ENS5_IJNS4_1CILi4EEENSA_ILi1EEESC_EEEEENS5_IJNSA_ILi128EEESF_NSA_ILi64EEEEEENS5_IJNS_12float_e2m1_tENS_13float_ue4m3_tEEEENS5_IJNS5_IJlSC_lEEENS4_6LayoutINS5_IJNS5_IJNS5_IJNSA_ILi32EEESB_EEEiEEENS5_IJNS5_IJNSA_ILi16EEESB_EEEiEEENS5_IJSC_iEEEEEENS5_IJSS_NS5_IJNS5_IJNSA_ILi0EEESC_EEENSA_ILi512EEEEEENS5_IJSV_iEEEEEEEEEEESK_S12_NS4_8TiledMMAINS4_8MMA_AtomIJNS4_17SM100_MMA_MXF4_SSISI_SI_fSJ_Li128ELi128ELi16ELNS4_4UMMA5MajorE0ELS17_0ELNS16_7ScaleInE0ELS18_0EEEEEENSM_INS5_IJSC_SC_SC_EEENS5_IJSV_SV_SV_EEEEENS5_IJNS4_10UnderscoreES1E_S1E_EEEEENS5_IJNS4_13SM90_TMA_LOADES1H_EEENS5_IJNS4_14ComposedLayoutINS4_7SwizzleILi1ELi4ELi3EEENS4_18smem_ptr_flag_bitsILi4EEENSM_INS5_IJNSA_ILi8EEESG_EEENS5_IJSG_SC_EEEEEEENSM_INS5_IJNS5_IJNS5_IJSO_SC_EEESR_EEESC_NS5_IJSC_SC_EEEEEENS5_IJNS5_IJNS5_IJSR_SX_EEESW_EEESV_NS5_IJSB_SX_EEEEEEEEEEEvNS4_8identityENS5_IJNS4_23SM90_TMA_LOAD_MULTICASTES24_EEES22_vS23_EENS_8epilogue10collective18CollectiveEpilogueINS27_23Sm100TmaWarpSpecializedILi4ELi2ELi16ELb1ELb0EEEJNS5_IJSG_SF_SG_EEENS5_IJNSM_ISG_SC_EENSM_INS5_IJSQ_NSA_ILi2EEEEEENS5_IJSC_SG_EEEEEEEENS_10bfloat16_tESL_S2J_SL_NS27_6fusion15FusionCallbacksIS2B_NS2K_17LinearCombinationIS2J_fS2J_fLNS_15FloatRoundStyleE2EEES2C_S2I_JEEENS4_5SM1004TMEM4LOAD26SM100_TMEM_LOAD_32dp32b16xES1H_NS1J_IS1L_NS1M_ILi16EEENSM_INS5_IJS1O_SQ_EEENS5_IJSQ_SC_EEEEEEENS4_39AutoVectorizingCopyWithAssumedAlignmentILi128EEENS4_14SM90_TMA_STOREES2Y_S30_S30_EEEvvEEEEvNT_6ParamsE,"",@"SHT_CUDA_INFO"
	.sectionflags	@""
	.align	4


	//----- nvinfo : EIATTR_CUDA_API_VERSION
	.align		4
        /*0000*/ 	.byte	0x04, 0x37
        /*0002*/ 	.short	(.L_31 - .L_30)
.L_30:
        /*0004*/ 	.word	0x00000082


	//----- nvinfo : EIATTR_KPARAM_INFO
	.align		4
.L_31:
        /*0008*/ 	.byte	0x04, 0x17
        /*000a*/ 	.short	(.L_33 - .L_32)
.L_32:
        /*000c*/ 	.word	0x00000000
        /*0010*/ 	.short	0x0000
        /*0012*/ 	.short	0x0000
        /*0014*/ 	.byte	0x00, 0xf0, 0x01, 0x30


	//----- nvinfo : EIATTR_AT_ENTRY_FRAGMENTS
	.align		4
.L_33:
        /*0018*/ 	.byte	0x04, 0x4f
        /*001a*/ 	.short	(.L_35 - .L_34)


	//   ....[0]....
.L_34:
        /*001c*/ 	.word	0x00000006


	//----- nvinfo : EIATTR_RESERVED_SMEM_USED
	.align		4
.L_35:
        /*0020*/ 	.byte	0x01, 0x41
	.zero		2


	//----- nvinfo : EIATTR_SPARSE_MMA_MASK
	.align		4
        /*0024*/ 	.byte	0x03, 0x50
        /*0026*/ 	.short	0x0000


	//----- nvinfo : EIATTR_TCGEN05_1CTA_USED
	.align		4
        /*0028*/ 	.byte	0x01, 0x51
	.zero		2


	//----- nvinfo : EIATTR_MAXREG_COUNT
	.align		4
        /*002c*/ 	.byte	0x03, 0x1b
        /*002e*/ 	.short	0x00ff


	//----- nvinfo : EIATTR_NUM_BARRIERS
	.align		4
        /*0030*/ 	.byte	0x02, 0x4c
        /*0032*/ 	.byte	0x07
	.zero		1


	//----- nvinfo : EIATTR_EXTERNS
	.align		4
        /*0034*/ 	.byte	0x04, 0x0f
        /*0036*/ 	.short	(.L_37 - .L_36)


	//   ....[0]....
	.align		4
.L_36:
        /*0038*/ 	.word	index@(__assertfail)


	//----- nvinfo : EIATTR_MERCURY_ISA_VERSION
	.align		4
.L_37:
        /*003c*/ 	.byte	0x03, 0x5f
        /*003e*/ 	.short	0x0101


	//----- nvinfo : EIATTR_INT_WARP_WIDE_INSTR_OFFSETS
	.align		4
        /*0040*/ 	.byte	0x04, 0x31
        /*0042*/ 	.short	(.L_39 - .L_38)


	//   ....[0]....
.L_38:
        /*0044*/ 	.word	0x00002680


	//   ....[1]....
        /*0048*/ 	.word	0x00004aa0


	//   ....[2]....
        /*004c*/ 	.word	0x00004ad0


	//   ....[3]....
        /*0050*/ 	.word	0x00004b20


	//   ....[4]....
        /*0054*/ 	.word	0x00005410


	//   ....[5]....
        /*0058*/ 	.word	0x00005430


	//   ....[6]....
        /*005c*/ 	.word	0x00005510


	//   ....[7]....
        /*0060*/ 	.word	0x000055d0


	//   ....[8]....
        /*0064*/ 	.word	0x000055f0


	//   ....[9]....
        /*0068*/ 	.word	0x000056d0


	//   ....[10]....
        /*006c*/ 	.word	0x000057b0


	//   ....[11]....
        /*0070*/ 	.word	0x000057f0


	//   ....[12]....
        /*0074*/ 	.word	0x000058a0


	//   ....[13]....
        /*0078*/ 	.word	0x00005980


	//   ....[14]....
        /*007c*/ 	.word	0x000059a0


	//   ....[15]....
        /*0080*/ 	.word	0x00005a90


	//   ....[16]....
        /*0084*/ 	.word	0x00005b70


	//   ....[17]....
        /*0088*/ 	.word	0x00005bb0


	//   ....[18]....
        /*008c*/ 	.word	0x00005c70


	//   ....[19]....
        /*0090*/ 	.word	0x00005d50


	//   ....[20]....
        /*0094*/ 	.word	0x00005d70


	//   ....[21]....
        /*0098*/ 	.word	0x00005e50


	//   ....[22]....
        /*009c*/ 	.word	0x00005f30


	//   ....[23]....
        /*00a0*/ 	.word	0x00005fa0


	//   ....[24]....
        /*00a4*/ 	.word	0x00006070


	//   ....[25]....
        /*00a8*/ 	.word	0x00006200


	//   ....[26]....
        /*00ac*/ 	.word	0x00006210


	//   ....[27]....
        /*00b0*/ 	.word	0x000062f0


	//----- nvinfo : EIATTR_COOP_GROUP_MASK_REGIDS
	.align		4
.L_39:
        /*00b4*/ 	.byte	0x04, 0x29
        /*00b6*/ 	.short	(.L_41 - .L_40)


	//   ....[0]....
.L_40:
        /*00b8*/ 	.word	0xffffffff


	//   ....[1]....
        /*00bc*/ 	.word	0xffffffff


	//   ....[2]....
        /*00c0*/ 	.word	0xffffffff


	//   ....[3]....
        /*00c4*/ 	.word	0xffffffff


	//   ....[4]....
        /*00c8*/ 	.word	0xffffffff


	//   ....[5]....
        /*00cc*/ 	.word	0xffffffff


	//   ....[6]....
        /*00d0*/ 	.word	0xffffffff


	//   ....[7]....
        /*00d4*/ 	.word	0xffffffff


	//   ....[8]....
        /*00d8*/ 	.word	0xffffffff


	//   ....[9]....
        /*00dc*/ 	.word	0xffffffff


	//   ....[10]....
        /*00e0*/ 	.word	0xffffffff


	//   ....[11]....
        /*00e4*/ 	.word	0xffffffff


	//   ....[12]....
        /*00e8*/ 	.word	0xffffffff


	//   ....[13]....
        /*00ec*/ 	.word	0xffffffff


	//----- nvinfo : EIATTR_COOP_GROUP_INSTR_OFFSETS
	.align		4
.L_41:
        /*00f0*/ 	.byte	0x04, 0x28
        /*00f2*/ 	.short	(.L_43 - .L_42)


	//   ....[0]....
.L_42:
        /*00f4*/ 	.word	0x00000090


	//   ....[1]....
        /*00f8*/ 	.word	0x00000530


	//   ....[2]....
        /*00fc*/ 	.word	0x00000950


	//   ....[3]....
        /*0100*/ 	.word	0x00000af0


	//   ....[4]....
        /*0104*/ 	.word	0x00000bf0


	//   ....[5]....
        /*0108*/ 	.word	0x00000d60


	//   ....[6]....
        /*010c*/ 	.word	0x00000ec0


	//   ....[7]....
        /*0110*/ 	.word	0x00001080


	//   ....[8]....
        /*0114*/ 	.word	0x00002560


	//   ....[9]....
        /*0118*/ 	.word	0x00003e00


	//   ....[10]....
        /*011c*/ 	.word	0x00004010


	//   ....[11]....
        /*0120*/ 	.word	0x00004040


	//   ....[12]....
        /*0124*/ 	.word	0x00004990


	//   ....[13]....
        /*0128*/ 	.word	0x00004bc0


	//----- nvinfo : EIATTR_VRC_CTA_INIT_COUNT
	.align		4
.L_43:
        /*012c*/ 	.byte	0x02, 0x4a
        /*012e*/ 	.byte	0x80
	.zero		1


	//----- nvinfo : EIATTR_SYSCALL_OFFSETS
	.align		4
        /*0130*/ 	.byte	0x04, 0x46
        /*0132*/ 	.short	(.L_45 - .L_44)


	//   ....[0]....
.L_44:
        /*0134*/ 	.word	0x00006e00


	//   ....[1]....
        /*0138*/ 	.word	0x00006ef0


	//   ....[2]....
        /*013c*/ 	.word	0x000077e0


	//   ....[3]....
        /*0140*/ 	.word	0x00007950


	//   ....[4]....
        /*0144*/ 	.word	0x00008670


	//   ....[5]....
        /*0148*/ 	.word	0x000087e0


	//   ....[6]....
        /*014c*/ 	.word	0x000094f0


	//   ....[7]....
        /*0150*/ 	.word	0x00009660


	//   ....[8]....
        /*0154*/ 	.word	0x0000a3a0


	//   ....[9]....
        /*0158*/ 	.word	0x0000a510


	//   ....[10]....
        /*015c*/ 	.word	0x0000b260


	//   ....[11]....
        /*0160*/ 	.word	0x0000b3d0


	//   ....[12]....
        /*0164*/ 	.word	0x0000c130


	//   ....[13]....
        /*0168*/ 	.word	0x0000c2a0


	//   ....[14]....
        /*016c*/ 	.word	0x0000cff0


	//   ....[15]....
        /*0170*/ 	.word	0x0000d160


	//   ....[16]....
        /*0174*/ 	.word	0x0000de50


	//   ....[17]....
        /*0178*/ 	.word	0x0000dfc0


	//----- nvinfo : EIATTR_MBARRIER_INSTR_OFFSETS
	.align		4
.L_45:
        /*017c*/ 	.byte	0x04, 0x39
        /*017e*/ 	.short	(.L_47 - .L_46)


	//   ....[0]....
.L_46:
        /*0180*/ 	.word	0x00000650
        /*0184*/ 	.word	0x000000ff
        /*0188*/ 	.word	0x00000000
        /*018c*/ 	.short	0x0100
        /*018e*/ 	.byte	0x06
	.zero		1


	//   ....[1]....
        /*0190*/ 	.word	0x00000660
        /*0194*/ 	.word	0x000000ff
        /*0198*/ 	.word	0x000000b8
        /*019c*/ 	.short	0x0100
        /*019e*/ 	.byte	0x06
	.zero		1


	//   ....[2]....
        /*01a0*/ 	.word	0x00000670
        /*01a4*/ 	.word	0x000000ff
        /*01a8*/ 	.word	0x00000008
        /*01ac*/ 	.short	0x0100
        /*01ae*/ 	.byte	0x06
	.zero		1


	//   ....[3]....
        /*01b0*/ 	.word	0x00000680
        /*01b4*/ 	.word	0x000000ff
        /*01b8*/ 	.word	0x000000c0
        /*01bc*/ 	.short	0x0100
        /*01be*/ 	.byte	0x06
	.zero		1


	//   ....[4]....
        /*01c0*/ 	.word	0x00000690
        /*01c4*/ 	.word	0x000000ff
        /*01c8*/ 	.word	0x00000010
        /*01cc*/ 	.short	0x0100
        /*01ce*/ 	.byte	0x06
	.zero		1


	//   ....[5]....
        /*01d0*/ 	.word	0x000006a0
        /*01d4*/ 	.word	0x000000ff
        /*01d8*/ 	.word	0x000000c8
        /*01dc*/ 	.short	0x0100
        /*01de*/ 	.byte	0x06
	.zero		1


	//   ....[6]....
        /*01e0*/ 	.word	0x000006b0
        /*01e4*/ 	.word	0x000000ff
        /*01e8*/ 	.word	0x00000018
        /*01ec*/ 	.short	0x0100
        /*01ee*/ 	.byte	0x06
	.zero		1


	//   ....[7]....
        /*01f0*/ 	.word	0x000006c0
        /*01f4*/ 	.word	0x000000ff
        /*01f8*/ 	.word	0x000000d0
        /*01fc*/ 	.short	0x0100
        /*01fe*/ 	.byte	0x06
	.zero		1


	//   ....[8]....
        /*0200*/ 	.word	0x000006d0
        /*0204*/ 	.word	0x000000ff
        /*0208*/ 	.word	0x00000020
        /*020c*/ 	.short	0x0100
        /*020e*/ 	.byte	0x06
	.zero		1


	//   ....[9]....
        /*0210*/ 	.word	0x000006e0
        /*0214*/ 	.word	0x000000ff
        /*0218*/ 	.word	0x000000d8
        /*021c*/ 	.short	0x0100
        /*021e*/ 	.byte	0x06
	.zero		1


	//   ....[10]....
        /*0220*/ 	.word	0x000006f0
        /*0224*/ 	.word	0x000000ff
        /*0228*/ 	.word	0x00000028
        /*022c*/ 	.short	0x0100
        /*022e*/ 	.byte	0x06
	.zero		1


	//   ....[11]....
        /*0230*/ 	.word	0x00000700
        /*0234*/ 	.word	0x000000ff
        /*0238*/ 	.word	0x000000e0
        /*023c*/ 	.short	0x0100
        /*023e*/ 	.byte	0x06
	.zero		1


	//   ....[12]....
        /*0240*/ 	.word	0x00000710
        /*0244*/ 	.word	0x000000ff
        /*0248*/ 	.word	0x00000030
        /*024c*/ 	.short	0x0100
        /*024e*/ 	.byte	0x06
	.zero		1


	//   ....[13]....
        /*0250*/ 	.word	0x00000720
        /*0254*/ 	.word	0x000000ff
        /*0258*/ 	.word	0x000000e8
        /*025c*/ 	.short	0x0100
        /*025e*/ 	.byte	0x06
	.zero		1


	//   ....[14]....
        /*0260*/ 	.word	0x00000730
        /*0264*/ 	.word	0x000000ff
        /*0268*/ 	.word	0x00000038
        /*026c*/ 	.short	0x0100
        /*026e*/ 	.byte	0x06
	.zero		1


	//   ....[15]....
        /*0270*/ 	.word	0x00000740
        /*0274*/ 	.word	0x000000ff
        /*0278*/ 	.word	0x000000f0
        /*027c*/ 	.short	0x0100
        /*027e*/ 	.byte	0x06
	.zero		1


	//   ....[16]....
        /*0280*/ 	.word	0x00000750
        /*0284*/ 	.word	0x000000ff
        /*0288*/ 	.word	0x00000040
        /*028c*/ 	.short	0x0100
        /*028e*/ 	.byte	0x06
	.zero		1


	//   ....[17]....
        /*0290*/ 	.word	0x00000760
        /*0294*/ 	.word	0x000000ff
        /*0298*/ 	.word	0x000000f8
        /*029c*/ 	.short	0x0100
        /*029e*/ 	.byte	0x06
	.zero		1


	//   ....[18]....
        /*02a0*/ 	.word	0x00000770
        /*02a4*/ 	.word	0x000000ff
        /*02a8*/ 	.word	0x00000048
        /*02ac*/ 	.short	0x0100
        /*02ae*/ 	.byte	0x06
	.zero		1


	//   ....[19]....
        /*02b0*/ 	.word	0x00000780
        /*02b4*/ 	.word	0x000000ff
        /*02b8*/ 	.word	0x00000100
        /*02bc*/ 	.short	0x0100
        /*02be*/ 	.byte	0x06
	.zero		1


	//   ....[20]....
        /*02c0*/ 	.word	0x00000790
        /*02c4*/ 	.word	0x000000ff
        /*02c8*/ 	.word	0x00000050
        /*02cc*/ 	.short	0x0100
        /*02ce*/ 	.byte	0x06
	.zero		1


	//   ....[21]....
        /*02d0*/ 	.word	0x000007a0
        /*02d4*/ 	.word	0x000000ff
        /*02d8*/ 	.word	0x00000108
        /*02dc*/ 	.short	0x0100
        /*02de*/ 	.byte	0x06
	.zero		1


	//   ....[22]....
        /*02e0*/ 	.word	0x000007b0
        /*02e4*/ 	.word	0x000000ff
        /*02e8*/ 	.word	0x00000058
        /*02ec*/ 	.short	0x0100
        /*02ee*/ 	.byte	0x06
	.zero		1


	//   ....[23]....
        /*02f0*/ 	.word	0x000007c0
        /*02f4*/ 	.word	0x000000ff
        /*02f8*/ 	.word	0x00000110
        /*02fc*/ 	.short	0x0100
        /*02fe*/ 	.byte	0x06
	.zero		1


	//   ....[24]....
        /*0300*/ 	.word	0x000007d0
        /*0304*/ 	.word	0x000000ff
        /*0308*/ 	.word	0x00000060
        /*030c*/ 	.short	0x0100
        /*030e*/ 	.byte	0x06
	.zero		1


	//   ....[25]....
        /*0310*/ 	.word	0x000007e0
        /*0314*/ 	.word	0x000000ff
        /*0318*/ 	.word	0x00000118
        /*031c*/ 	.short	0x0100
        /*031e*/ 	.byte	0x06
	.zero		1


	//   ....[26]....
        /*0320*/ 	.word	0x000007f0
        /*0324*/ 	.word	0x000000ff
        /*0328*/ 	.word	0x00000068
        /*032c*/ 	.short	0x0100
        /*032e*/ 	.byte	0x06
	.zero		1


	//   ....[27]....
        /*0330*/ 	.word	0x00000800
        /*0334*/ 	.word	0x000000ff
        /*0338*/ 	.word	0x00000120
        /*033c*/ 	.short	0x0100
        /*033e*/ 	.byte	0x06
	.zero		1


	//   ....[28]....
        /*0340*/ 	.word	0x00000810
        /*0344*/ 	.word	0x000000ff
        /*0348*/ 	.word	0x00000070
        /*034c*/ 	.short	0x0100
        /*034e*/ 	.byte	0x06
	.zero		1


	//   ....[29]....
        /*0350*/ 	.word	0x00000820
        /*0354*/ 	.word	0x000000ff
        /*0358*/ 	.word	0x00000128
        /*035c*/ 	.short	0x0100
        /*035e*/ 	.byte	0x06
	.zero		1


	//   ....[30]....
        /*0360*/ 	.word	0x00000830
        /*0364*/ 	.word	0x000000ff
        /*0368*/ 	.word	0x00000078
        /*036c*/ 	.short	0x0100
        /*036e*/ 	.byte	0x06
	.zero		1


	//   ....[31]....
        /*0370*/ 	.word	0x00000840
        /*0374*/ 	.word	0x000000ff
        /*0378*/ 	.word	0x00000130
        /*037c*/ 	.short	0x0100
        /*037e*/ 	.byte	0x06
	.zero		1


	//   ....[32]....
        /*0380*/ 	.word	0x00000850
        /*0384*/ 	.word	0x000000ff
        /*0388*/ 	.word	0x00000080
        /*038c*/ 	.short	0x0100
        /*038e*/ 	.byte	0x06
	.zero		1


	//   ....[33]....
        /*0390*/ 	.word	0x00000860
        /*0394*/ 	.word	0x000000ff
        /*0398*/ 	.word	0x00000138
        /*039c*/ 	.short	0x0100
        /*039e*/ 	.byte	0x06
	.zero		1


	//   ....[34]....
        /*03a0*/ 	.word	0x00000870
        /*03a4*/ 	.word	0x000000ff
        /*03a8*/ 	.word	0x00000088
        /*03ac*/ 	.short	0x0100
        /*03ae*/ 	.byte	0x06
	.zero		1


	//   ....[35]....
        /*03b0*/ 	.word	0x00000880
        /*03b4*/ 	.word	0x000000ff
        /*03b8*/ 	.word	0x00000140
        /*03bc*/ 	.short	0x0100
        /*03be*/ 	.byte	0x06
	.zero		1


	//   ....[36]....
        /*03c0*/ 	.word	0x00000890
        /*03c4*/ 	.word	0x000000ff
        /*03c8*/ 	.word	0x00000090
        /*03cc*/ 	.short	0x0100
        /*03ce*/ 	.byte	0x06
	.zero		1


	//   ....[37]....
        /*03d0*/ 	.word	0x000008a0
        /*03d4*/ 	.word	0x000000ff
        /*03d8*/ 	.word	0x00000148
        /*03dc*/ 	.short	0x0100
        /*03de*/ 	.byte	0x06
	.zero		1


	//   ....[38]....
        /*03e0*/ 	.word	0x000008b0
        /*03e4*/ 	.word	0x000000ff
        /*03e8*/ 	.word	0x00000098
        /*03ec*/ 	.short	0x0100
        /*03ee*/ 	.byte	0x06
	.zero		1


	//   ....[39]....
        /*03f0*/ 	.word	0x000008c0
        /*03f4*/ 	.word	0x000000ff
        /*03f8*/ 	.word	0x00000150
        /*03fc*/ 	.short	0x0100
        /*03fe*/ 	.byte	0x06
	.zero		1


	//   ....[40]....
        /*0400*/ 	.word	0x000008d0
        /*0404*/ 	.word	0x000000ff
        /*0408*/ 	.word	0x000000a0
        /*040c*/ 	.short	0x0100
        /*040e*/ 	.byte	0x06
	.zero		1


	//   ....[41]....
        /*0410*/ 	.word	0x000008e0
        /*0414*/ 	.word	0x000000ff
        /*0418*/ 	.word	0x00000158
        /*041c*/ 	.short	0x0100
        /*041e*/ 	.byte	0x06
	.zero		1


	//   ....[42]....
        /*0420*/ 	.word	0x000008f0
        /*0424*/ 	.word	0x000000ff
        /*0428*/ 	.word	0x000000a8
        /*042c*/ 	.short	0x0100
        /*042e*/ 	.byte	0x06
	.zero		1


	//   ....[43]....
        /*0430*/ 	.word	0x00000900
        /*0434*/ 	.word	0x000000ff
        /*0438*/ 	.word	0x00000160
        /*043c*/ 	.short	0x0100
        /*043e*/ 	.byte	0x06
	.zero		1


	//   ....[44]....
        /*0440*/ 	.word	0x00000910
        /*0444*/ 	.word	0x000000ff
        /*0448*/ 	.word	0x000000b0
        /*044c*/ 	.short	0x0100
        /*044e*/ 	.byte	0x06
	.zero		1


	//   ....[45]....
        /*0450*/ 	.word	0x00000920
        /*0454*/ 	.word	0x000000ff
        /*0458*/ 	.word	0x00000168
        /*045c*/ 	.short	0x0100
        /*045e*/ 	.byte	0x06
	.zero		1


	//   ....[46]....
        /*0460*/ 	.word	0x00000a60
        /*0464*/ 	.word	0x000000ff
        /*0468*/ 	.word	0x00000170
        /*046c*/ 	.short	0x0100
        /*046e*/ 	.byte	0x06
	.zero		1


	//   ....[47]....
        /*0470*/ 	.word	0x00000a70
        /*0474*/ 	.word	0x000000ff
        /*0478*/ 	.word	0x00000190
        /*047c*/ 	.short	0x0100
        /*047e*/ 	.byte	0x06
	.zero		1


	//   ....[48]....
        /*0480*/ 	.word	0x00000a80
        /*0484*/ 	.word	0x000000ff
        /*0488*/ 	.word	0x00000178
        /*048c*/ 	.short	0x0100
        /*048e*/ 	.byte	0x06
	.zero		1


	//   ....[49]....
        /*0490*/ 	.word	0x00000a90
        /*0494*/ 	.word	0x000000ff
        /*0498*/ 	.word	0x00000198
        /*049c*/ 	.short	0x0100
        /*049e*/ 	.byte	0x06
	.zero		1


	//   ....[50]....
        /*04a0*/ 	.word	0x00000aa0
        /*04a4*/ 	.word	0x000000ff
        /*04a8*/ 	.word	0x00000180
        /*04ac*/ 	.short	0x0100
        /*04ae*/ 	.byte	0x06
	.zero		1


	//   ....[51]....
        /*04b0*/ 	.word	0x00000ab0
        /*04b4*/ 	.word	0x000000ff
        /*04b8*/ 	.word	0x000001a0
        /*04bc*/ 	.short	0x0100
        /*04be*/ 	.byte	0x06
	.zero		1


	//   ....[52]....
        /*04c0*/ 	.word	0x00000ac0
        /*04c4*/ 	.word	0x000000ff
        /*04c8*/ 	.word	0x00000188
        /*04cc*/ 	.short	0x0100
        /*04ce*/ 	.byte	0x06
	.zero		1


	//   ....[53]....
        /*04d0*/ 	.word	0x00000ad0
        /*04d4*/ 	.word	0x000000ff
        /*04d8*/ 	.word	0x000001a8
        /*04dc*/ 	.short	0x0100
        /*04de*/ 	.byte	0x06
	.zero		1


	//   ....[54]....
        /*04e0*/ 	.word	0x00000bc0
        /*04e4*/ 	.word	0x000000ff
        /*04e8*/ 	.word	0x000001b0
        /*04ec*/ 	.short	0x0100
        /*04ee*/ 	.byte	0x05
	.zero		1


	//   ....[55]....
        /*04f0*/ 	.word	0x00000bd0
        /*04f4*/ 	.word	0x000000ff
        /*04f8*/ 	.word	0x000001b8
        /*04fc*/ 	.short	0x0100
        /*04fe*/ 	.byte	0x05
	.zero		1


	//   ....[56]....
        /*0500*/ 	.word	0x00000d10
        /*0504*/ 	.word	0x000000ff
        /*0508*/ 	.word	0x000001c0
        /*050c*/ 	.short	0x0100
        /*050e*/ 	.byte	0x05
	.zero		1


	//   ....[57]....
        /*0510*/ 	.word	0x00000d20
        /*0514*/ 	.word	0x000000ff
        /*0518*/ 	.word	0x000001d0
        /*051c*/ 	.short	0x0100
        /*051e*/ 	.byte	0x05
	.zero		1


	//   ....[58]....
        /*0520*/ 	.word	0x00000d30
        /*0524*/ 	.word	0x000000ff
        /*0528*/ 	.word	0x000001c8
        /*052c*/ 	.short	0x0100
        /*052e*/ 	.byte	0x05
	.zero		1


	//   ....[59]....
        /*0530*/ 	.word	0x00000d40
        /*0534*/ 	.word	0x000000ff
        /*0538*/ 	.word	0x000001d8
        /*053c*/ 	.short	0x0100
        /*053e*/ 	.byte	0x05
	.zero		1


	//   ....[60]....
        /*0540*/ 	.word	0x00000e70
        /*0544*/ 	.word	0x000000ff
        /*0548*/ 	.word	0x000001e0
        /*054c*/ 	.short	0x0100
        /*054e*/ 	.byte	0x06
	.zero		1


	//   ....[61]....
        /*0550*/ 	.word	0x00000e80
        /*0554*/ 	.word	0x000000ff
        /*0558*/ 	.word	0x000001f0
        /*055c*/ 	.short	0x0100
        /*055e*/ 	.byte	0x06
	.zero		1


	//   ....[62]....
        /*0560*/ 	.word	0x00000e90
        /*0564*/ 	.word	0x000000ff
        /*0568*/ 	.word	0x000001e8
        /*056c*/ 	.short	0x0100
        /*056e*/ 	.byte	0x06
	.zero		1


	//   ....[63]....
        /*0570*/ 	.word	0x00000ea0
        /*0574*/ 	.word	0x000000ff
        /*0578*/ 	.word	0x000001f8
        /*057c*/ 	.short	0x0100
        /*057e*/ 	.byte	0x06
	.zero		1


	//   ....[64]....
        /*0580*/ 	.word	0x00000f90
        /*0584*/ 	.word	0x000000ff
        /*0588*/ 	.word	0x00000200
        /*058c*/ 	.short	0x0100
        /*058e*/ 	.byte	0x05
	.zero		1


	//   ....[65]....
        /*0590*/ 	.word	0x00000fa0
        /*0594*/ 	.word	0x000000ff
        /*0598*/ 	.word	0x00000210
        /*059c*/ 	.short	0x0100
        /*059e*/ 	.byte	0x05
	.zero		1


	//   ....[66]....
        /*05a0*/ 	.word	0x00000fb0
        /*05a4*/ 	.word	0x000000ff
        /*05a8*/ 	.word	0x00000208
        /*05ac*/ 	.short	0x0100
        /*05ae*/ 	.byte	0x05
	.zero		1


	//   ....[67]....
        /*05b0*/ 	.word	0x00000fc0
        /*05b4*/ 	.word	0x000000ff
        /*05b8*/ 	.word	0x00000218
        /*05bc*/ 	.short	0x0100
        /*05be*/ 	.byte	0x05
	.zero		1


	//   ....[68]....
        /*05c0*/ 	.word	0x00001b50
        /*05c4*/ 	.word	0x00000002
        /*05c8*/ 	.word	0x00000210
        /*05cc*/ 	.short	0x010a
        /*05ce*/ 	.byte	0xff
	.zero		1


	//   ....[69]....
        /*05d0*/ 	.word	0x00001b80
        /*05d4*/ 	.word	0x00000002
        /*05d8*/ 	.word	0x00000200
        /*05dc*/ 	.short	0x0101
        /*05de*/ 	.byte	0xff
	.zero		1


	//   ....[70]....
        /*05e0*/ 	.word	0x00001c50
        /*05e4*/ 	.word	0x000000ff
        /*05e8*/ 	.word	0x000000b8
        /*05ec*/ 	.short	0x010a
        /*05ee*/ 	.byte	0x08
	.zero		1


	//   ....[71]....
        /*05f0*/ 	.word	0x00001cd0
        /*05f4*/ 	.word	0x000000ff
        /*05f8*/ 	.word	0x000000b8
        /*05fc*/ 	.short	0x010a
        /*05fe*/ 	.byte	0x29
	.zero		1


	//   ....[72]....
        /*0600*/ 	.word	0x00001e10
        /*0604*/ 	.word	0x000000ff
        /*0608*/ 	.word	0x000000b8
        /*060c*/ 	.short	0x010a
        /*060e*/ 	.byte	0x08
	.zero		1


	//   ....[73]....
        /*0610*/ 	.word	0x000020d0
        /*0614*/ 	.word	0x000000ff
        /*0618*/ 	.word	0x000001b8
        /*061c*/ 	.short	0x0101
        /*061e*/ 	.byte	0x04
	.zero		1


	//   ....[74]....
        /*0620*/ 	.word	0x000020f0
        /*0624*/ 	.word	0x000000ff
        /*0628*/ 	.word	0x000000b8
        /*062c*/ 	.short	0x010a
        /*062e*/ 	.byte	0x08
	.zero		1


	//   ....[75]....
        /*0630*/ 	.word	0x00002170
        /*0634*/ 	.word	0x000000ff
        /*0638*/ 	.word	0x000000b8
        /*063c*/ 	.short	0x010a
        /*063e*/ 	.byte	0x29
	.zero		1


	//   ....[76]....
        /*0640*/ 	.word	0x000022b0
        /*0644*/ 	.word	0x000000ff
        /*0648*/ 	.word	0x000000b8
        /*064c*/ 	.short	0x010a
        /*064e*/ 	.byte	0x08
	.zero		1


	//   ....[77]....
        /*0650*/ 	.word	0x00002590
        /*0654*/ 	.word	0x00000002
        /*0658*/ 	.word	0x000001c0
        /*065c*/ 	.short	0x010a
        /*065e*/ 	.byte	0xff
	.zero		1


	//   ....[78]....
        /*0660*/ 	.word	0x00002650
        /*0664*/ 	.word	0x00000002
        /*0668*/ 	.word	0x00000000
        /*066c*/ 	.short	0x0101
        /*066e*/ 	.byte	0xff
	.zero		1


	//   ....[79]....
        /*0670*/ 	.word	0x00002bd0
        /*0674*/ 	.word	0x000000ff
        /*0678*/ 	.word	0x00000000
        /*067c*/ 	.short	0x010a
        /*067e*/ 	.byte	0x05
	.zero		1


	//   ....[80]....
        /*0680*/ 	.word	0x00002c60
        /*0684*/ 	.word	0x000000ff
        /*0688*/ 	.word	0x00000000
        /*068c*/ 	.short	0x010a
        /*068e*/ 	.byte	0x05
	.zero		1


	//   ....[81]....
        /*0690*/ 	.word	0x00002cf0
        /*0694*/ 	.word	0x000000ff
        /*0698*/ 	.word	0x00000000
        /*069c*/ 	.short	0x010a
        /*069e*/ 	.byte	0x05
	.zero		1


	//   ....[82]....
        /*06a0*/ 	.word	0x00002d80
        /*06a4*/ 	.word	0x000000ff
        /*06a8*/ 	.word	0x00000000
        /*06ac*/ 	.short	0x010a
        /*06ae*/ 	.byte	0x05
	.zero		1


	//   ....[83]....
        /*06b0*/ 	.word	0x00002e10
        /*06b4*/ 	.word	0x000000ff
        /*06b8*/ 	.word	0x00000000
        /*06bc*/ 	.short	0x010a
        /*06be*/ 	.byte	0x05
	.zero		1


	//   ....[84]....
        /*06c0*/ 	.word	0x00002ea0
        /*06c4*/ 	.word	0x000000ff
        /*06c8*/ 	.word	0x00000000
        /*06cc*/ 	.short	0x010a
        /*06ce*/ 	.byte	0x05
	.zero		1


	//   ....[85]....
        /*06d0*/ 	.word	0x00002f30
        /*06d4*/ 	.word	0x000000ff
        /*06d8*/ 	.word	0x00000000
        /*06dc*/ 	.short	0x010a
        /*06de*/ 	.byte	0x05
	.zero		1


	//   ....[86]....
        /*06e0*/ 	.word	0x00002fc0
        /*06e4*/ 	.word	0x000000ff
        /*06e8*/ 	.word	0x00000000
        /*06ec*/ 	.short	0x010a
        /*06ee*/ 	.byte	0x05
	.zero		1


	//   ....[87]....
        /*06f0*/ 	.word	0x00003050
        /*06f4*/ 	.word	0x000000ff
        /*06f8*/ 	.word	0x00000000
        /*06fc*/ 	.short	0x010a
        /*06fe*/ 	.byte	0x05
	.zero		1


	//   ....[88]....
        /*0700*/ 	.word	0x000030e0
        /*0704*/ 	.word	0x000000ff
        /*0708*/ 	.word	0x00000000
        /*070c*/ 	.short	0x010a
        /*070e*/ 	.byte	0x05
	.zero		1


	//   ....[89]....
        /*0710*/ 	.word	0x00003170
        /*0714*/ 	.word	0x000000ff
        /*0718*/ 	.word	0x00000000
        /*071c*/ 	.short	0x010a
        /*071e*/ 	.byte	0x05
	.zero		1


	//   ....[90]....
        /*0720*/ 	.word	0x00003200
        /*0724*/ 	.word	0x000000ff
        /*0728*/ 	.word	0x00000000
        /*072c*/ 	.short	0x010a
        /*072e*/ 	.byte	0x05
	.zero		1


	//   ....[91]....
        /*0730*/ 	.word	0x00003290
        /*0734*/ 	.word	0x000000ff
        /*0738*/ 	.word	0x00000000
        /*073c*/ 	.short	0x010a
        /*073e*/ 	.byte	0x05
	.zero		1


	//   ....[92]....
        /*0740*/ 	.word	0x00003320
        /*0744*/ 	.word	0x000000ff
        /*0748*/ 	.word	0x00000000
        /*074c*/ 	.short	0x010a
        /*074e*/ 	.byte	0x05
	.zero		1


	//   ....[93]....
        /*0750*/ 	.word	0x000033b0
        /*0754*/ 	.word	0x000000ff
        /*0758*/ 	.word	0x00000000
        /*075c*/ 	.short	0x010a
        /*075e*/ 	.byte	0x05
	.zero		1


	//   ....[94]....
        /*0760*/ 	.word	0x00003440
        /*0764*/ 	.word	0x000000ff
        /*0768*/ 	.word	0x00000000
        /*076c*/ 	.short	0x010a
        /*076e*/ 	.byte	0x05
	.zero		1


	//   ....[95]....
        /*0770*/ 	.word	0x000034d0
        /*0774*/ 	.word	0x000000ff
        /*0778*/ 	.word	0x00000000
        /*077c*/ 	.short	0x010a
        /*077e*/ 	.byte	0x05
	.zero		1


	//   ....[96]....
        /*0780*/ 	.word	0x00003560
        /*0784*/ 	.word	0x000000ff
        /*0788*/ 	.word	0x00000000
        /*078c*/ 	.short	0x010a
        /*078e*/ 	.byte	0x05
	.zero		1


	//   ....[97]....
        /*0790*/ 	.word	0x000035f0
        /*0794*/ 	.word	0x000000ff
        /*0798*/ 	.word	0x00000000
        /*079c*/ 	.short	0x010a
        /*079e*/ 	.byte	0x05
	.zero		1


	//   ....[98]....
        /*07a0*/ 	.word	0x00003680
        /*07a4*/ 	.word	0x000000ff
        /*07a8*/ 	.word	0x00000000
        /*07ac*/ 	.short	0x010a
        /*07ae*/ 	.byte	0x05
	.zero		1


	//   ....[99]....
        /*07b0*/ 	.word	0x00003710
        /*07b4*/ 	.word	0x000000ff
        /*07b8*/ 	.word	0x00000000
        /*07bc*/ 	.short	0x010a
        /*07be*/ 	.byte	0x05
	.zero		1


	//   ....[100]....
        /*07c0*/ 	.word	0x000037a0
        /*07c4*/ 	.word	0x000000ff
        /*07c8*/ 	.word	0x00000000
        /*07cc*/ 	.short	0x010a
        /*07ce*/ 	.byte	0x05
	.zero		1


	//   ....[101]....
        /*07d0*/ 	.word	0x00003840
        /*07d4*/ 	.word	0x00000000
        /*07d8*/ 	.word	0x00000000
        /*07dc*/ 	.short	0x010a
        /*07de*/ 	.byte	0xff
	.zero		1


	//   ....[102]....
        /*07e0*/ 	.word	0x00003960
        /*07e4*/ 	.word	0x00000000
        /*07e8*/ 	.word	0x00000200
        /*07ec*/ 	.short	0x010a
        /*07ee*/ 	.byte	0xff
	.zero		1


	//   ....[103]....
        /*07f0*/ 	.word	0x000039d0
        /*07f4*/ 	.word	0x00000000
        /*07f8*/ 	.word	0x00000000
        /*07fc*/ 	.short	0x0101
        /*07fe*/ 	.byte	0xff
	.zero		1


	//   ....[104]....
        /*0800*/ 	.word	0x000039f0
        /*0804*/ 	.word	0x000000ff
        /*0808*/ 	.word	0x000001d0
        /*080c*/ 	.short	0x010a
        /*080e*/ 	.byte	0x05
	.zero		1


	//   ....[105]....
        /*0810*/ 	.word	0x00003b10
        /*0814*/ 	.word	0x00000000
        /*0818*/ 	.word	0x000001c0
        /*081c*/ 	.short	0x010a
        /*081e*/ 	.byte	0xff
	.zero		1


	//   ....[106]....
        /*0820*/ 	.word	0x00003c10
        /*0824*/ 	.word	0x00000000
        /*0828*/ 	.word	0x00000000
        /*082c*/ 	.short	0x0101
        /*082e*/ 	.byte	0xff
	.zero		1


	//   ....[107]....
        /*0830*/ 	.word	0x00003ca0
        /*0834*/ 	.word	0x000000ff
        /*0838*/ 	.word	0x000001d0
        /*083c*/ 	.short	0x0106
        /*083e*/ 	.byte	0x05
	.zero		1


	//   ....[108]....
        /*0840*/ 	.word	0x00003cc0
        /*0844*/ 	.word	0x000000ff
        /*0848*/ 	.word	0x000001d0
        /*084c*/ 	.short	0x010a
        /*084e*/ 	.byte	0x05
	.zero		1


	//   ....[109]....
        /*0850*/ 	.word	0x00003d50
        /*0854*/ 	.word	0x000000ff
        /*0858*/ 	.word	0x000001d0
        /*085c*/ 	.short	0x0106
        /*085e*/ 	.byte	0x04
	.zero		1


	//   ....[110]....
        /*0860*/ 	.word	0x00003d90
        /*0864*/ 	.word	0x00000000
        /*0868*/ 	.word	0x000001d0
        /*086c*/ 	.short	0x010a
        /*086e*/ 	.byte	0xff
	.zero		1


	//   ....[111]....
        /*0870*/ 	.word	0x00004380
        /*0874*/ 	.word	0x00000000
        /*0878*/ 	.word	0x000001c0
        /*087c*/ 	.short	0x010a
        /*087e*/ 	.byte	0xff
	.zero		1


	//   ....[112]....
        /*0880*/ 	.word	0x00004480
        /*0884*/ 	.word	0x00000003
        /*0888*/ 	.word	0x00000000
        /*088c*/ 	.short	0x0101
        /*088e*/ 	.byte	0xff
	.zero		1


	//   ....[113]....
        /*0890*/ 	.word	0x00004490
        /*0894*/ 	.word	0x000000ff
        /*0898*/ 	.word	0x00000000
        /*089c*/ 	.short	0x010a
        /*089e*/ 	.byte	0x08
	.zero		1


	//   ....[114]....
        /*08a0*/ 	.word	0x000044b0
        /*08a4*/ 	.word	0x000000ff
        /*08a8*/ 	.word	0x000001f0
        /*08ac*/ 	.short	0x010a
        /*08ae*/ 	.byte	0x0a
	.zero		1


	//   ....[115]....
        /*08b0*/ 	.word	0x00004590
        /*08b4*/ 	.word	0x000000ff
        /*08b8*/ 	.word	0x00000000
        /*08bc*/ 	.short	0x010a
        /*08be*/ 	.byte	0x08
	.zero		1


	//   ....[116]....
        /*08c0*/ 	.word	0x000046d0
        /*08c4*/ 	.word	0x000000ff
        /*08c8*/ 	.word	0x00000000
        /*08cc*/ 	.short	0x010a
        /*08ce*/ 	.byte	0x1a
	.zero		1


	//   ....[117]....
        /*08d0*/ 	.word	0x000048e0
        /*08d4*/ 	.word	0x000000ff
        /*08d8*/ 	.word	0x00000000
        /*08dc*/ 	.short	0x010a
        /*08de*/ 	.byte	0x05
	.zero		1


	//   ....[118]....
        /*08e0*/ 	.word	0x00004970
        /*08e4*/ 	.word	0x000000ff
        /*08e8*/ 	.word	0x00000000
        /*08ec*/ 	.short	0x010a
        /*08ee*/ 	.byte	0x06
	.zero		1


	//   ....[119]....
        /*08f0*/ 	.word	0x00004dd0
        /*08f4*/ 	.word	0x00000000
        /*08f8*/ 	.word	0x000001c0
        /*08fc*/ 	.short	0x010a
        /*08fe*/ 	.byte	0xff
	.zero		1


	//   ....[120]....
        /*0900*/ 	.word	0x00004ef0
        /*0904*/ 	.word	0x00000000
        /*0908*/ 	.word	0x00000000
        /*090c*/ 	.short	0x0101
        /*090e*/ 	.byte	0xff
	.zero		1


	//   ....[121]....
        /*0910*/ 	.word	0x00005210
        /*0914*/ 	.word	0x000000ff
        /*0918*/ 	.word	0x000001b8
        /*091c*/ 	.short	0x010a
        /*091e*/ 	.byte	0x06
	.zero		1


	//   ....[122]....
        /*0920*/ 	.word	0x00005390
        /*0924*/ 	.word	0x000000ff
        /*0928*/ 	.word	0x00000190
        /*092c*/ 	.short	0x010a
        /*092e*/ 	.byte	0x06
	.zero		1


	//   ....[123]....
        /*0930*/ 	.word	0x00005580
        /*0934*/ 	.word	0x000000ff
        /*0938*/ 	.word	0x00000170
        /*093c*/ 	.short	0x010b
        /*093e*/ 	.byte	0x06
	.zero		1


	//   ....[124]....
        /*0940*/ 	.word	0x00005590
        /*0944*/ 	.word	0x000000ff
        /*0948*/ 	.word	0x00000000
        /*094c*/ 	.short	0x0101
        /*094e*/ 	.byte	0x15
	.zero		1


	//   ....[125]....
        /*0950*/ 	.word	0x000055a0
        /*0954*/ 	.word	0x000000ff
        /*0958*/ 	.word	0x00000198
        /*095c*/ 	.short	0x010a
        /*095e*/ 	.byte	0x06
	.zero		1


	//   ....[126]....
        /*0960*/ 	.word	0x00005760
        /*0964*/ 	.word	0x000000ff
        /*0968*/ 	.word	0x00000178
        /*096c*/ 	.short	0x010b
        /*096e*/ 	.byte	0x06
	.zero		1


	//   ....[127]....
        /*0970*/ 	.word	0x00005770
        /*0974*/ 	.word	0x000000ff
        /*0978*/ 	.word	0x00000000
        /*097c*/ 	.short	0x0101
        /*097e*/ 	.byte	0x0f
	.zero		1


	//   ....[128]....
        /*0980*/ 	.word	0x00005780
        /*0984*/ 	.word	0x000000ff
        /*0988*/ 	.word	0x000001a0
        /*098c*/ 	.short	0x010a
        /*098e*/ 	.byte	0x06
	.zero		1


	//   ....[129]....
        /*0990*/ 	.word	0x00005930
        /*0994*/ 	.word	0x000000ff
        /*0998*/ 	.word	0x00000180
        /*099c*/ 	.short	0x010b
        /*099e*/ 	.byte	0x06
	.zero		1


	//   ....[130]....
        /*09a0*/ 	.word	0x00005940
        /*09a4*/ 	.word	0x000000ff
        /*09a8*/ 	.word	0x00000000
        /*09ac*/ 	.short	0x0101
        /*09ae*/ 	.byte	0x0e
	.zero		1


	//   ....[131]....
        /*09b0*/ 	.word	0x00005950
        /*09b4*/ 	.word	0x000000ff
        /*09b8*/ 	.word	0x000001a8
        /*09bc*/ 	.short	0x010a
        /*09be*/ 	.byte	0x06
	.zero		1


	//   ....[132]....
        /*09c0*/ 	.word	0x00005b20
        /*09c4*/ 	.word	0x000000ff
        /*09c8*/ 	.word	0x00000188
        /*09cc*/ 	.short	0x010b
        /*09ce*/ 	.byte	0x06
	.zero		1


	//   ....[133]....
        /*09d0*/ 	.word	0x00005b30
        /*09d4*/ 	.word	0x000000ff
        /*09d8*/ 	.word	0x00000000
        /*09dc*/ 	.short	0x0101
        /*09de*/ 	.byte	0x0d
	.zero		1


	//   ....[134]....
        /*09e0*/ 	.word	0x00005b40
        /*09e4*/ 	.word	0x000000ff
        /*09e8*/ 	.word	0x00000190
        /*09ec*/ 	.short	0x010a
        /*09ee*/ 	.byte	0x06
	.zero		1


	//   ....[135]....
        /*09f0*/ 	.word	0x00005d00
        /*09f4*/ 	.word	0x000000ff
        /*09f8*/ 	.word	0x00000170
        /*09fc*/ 	.short	0x010b
        /*09fe*/ 	.byte	0x06
	.zero		1


	//   ....[136]....
        /*0a00*/ 	.word	0x00005d10
        /*0a04*/ 	.word	0x000000ff
        /*0a08*/ 	.word	0x00000000
        /*0a0c*/ 	.short	0x0101
        /*0a0e*/ 	.byte	0x15
	.zero		1


	//   ....[137]....
        /*0a10*/ 	.word	0x00005d20
        /*0a14*/ 	.word	0x000000ff
        /*0a18*/ 	.word	0x00000198
        /*0a1c*/ 	.short	0x010a
        /*0a1e*/ 	.byte	0x06
	.zero		1


	//   ....[138]....
        /*0a20*/ 	.word	0x00005ed0
        /*0a24*/ 	.word	0x000000ff
        /*0a28*/ 	.word	0x00000178
        /*0a2c*/ 	.short	0x010b
        /*0a2e*/ 	.byte	0x06
	.zero		1


	//   ....[139]....
        /*0a30*/ 	.word	0x00005ee0
        /*0a34*/ 	.word	0x000000ff
        /*0a38*/ 	.word	0x00000000
        /*0a3c*/ 	.short	0x0101
        /*0a3e*/ 	.byte	0x0f
	.zero		1


	//   ....[140]....
        /*0a40*/ 	.word	0x00005ef0
        /*0a44*/ 	.word	0x000000ff
        /*0a48*/ 	.word	0x000001a0
        /*0a4c*/ 	.short	0x010a
        /*0a4e*/ 	.byte	0x06
	.zero		1


	//   ....[141]....
        /*0a50*/ 	.word	0x000060e0
        /*0a54*/ 	.word	0x000000ff
        /*0a58*/ 	.word	0x00000180
        /*0a5c*/ 	.short	0x010b
        /*0a5e*/ 	.byte	0x06
	.zero		1


	//   ....[142]....
        /*0a60*/ 	.word	0x00006150
        /*0a64*/ 	.word	0x000000ff
        /*0a68*/ 	.word	0x00000000
        /*0a6c*/ 	.short	0x0101
        /*0a6e*/ 	.byte	0x0e
	.zero		1


	//   ....[143]....
        /*0a70*/ 	.word	0x00006160
        /*0a74*/ 	.word	0x000000ff
        /*0a78*/ 	.word	0x000001a8
        /*0a7c*/ 	.short	0x010a
        /*0a7e*/ 	.byte	0x06
	.zero		1


	//   ....[144]....
        /*0a80*/ 	.word	0x00006400
        /*0a84*/ 	.word	0x000000ff
        /*0a88*/ 	.word	0x00000188
        /*0a8c*/ 	.short	0x010b
        /*0a8e*/ 	.byte	0x06
	.zero		1


	//   ....[145]....
        /*0a90*/ 	.word	0x00006420
        /*0a94*/ 	.word	0x000000ff
        /*0a98*/ 	.word	0x00000000
        /*0a9c*/ 	.short	0x0101
        /*0a9e*/ 	.byte	0x0d
	.zero		1


	//   ....[146]....
        /*0aa0*/ 	.word	0x00006440
        /*0aa4*/ 	.word	0x000000ff
        /*0aa8*/ 	.word	0x00000190
        /*0aac*/ 	.short	0x010a
        /*0aae*/ 	.byte	0x06
	.zero		1


	//   ....[147]....
        /*0ab0*/ 	.word	0x00006460
        /*0ab4*/ 	.word	0x000000ff
        /*0ab8*/ 	.word	0x00000198
        /*0abc*/ 	.short	0x010a
        /*0abe*/ 	.byte	0x06
	.zero		1


	//   ....[148]....
        /*0ac0*/ 	.word	0x00006480
        /*0ac4*/ 	.word	0x000000ff
        /*0ac8*/ 	.word	0x000001a0
        /*0acc*/ 	.short	0x010a
        /*0ace*/ 	.byte	0x06
	.zero		1


	//   ....[149]....
        /*0ad0*/ 	.word	0x000064d0
        /*0ad4*/ 	.word	0x00000002
        /*0ad8*/ 	.word	0x000001a8
        /*0adc*/ 	.short	0x010a
        /*0ade*/ 	.byte	0xff
	.zero		1


	//   ....[150]....
        /*0ae0*/ 	.word	0x000067e0
        /*0ae4*/ 	.word	0x00000000
        /*0ae8*/ 	.word	0x000001c0
        /*0aec*/ 	.short	0x010a
        /*0aee*/ 	.byte	0xff
	.zero		1


	//   ....[151]....
        /*0af0*/ 	.word	0x000068f0
        /*0af4*/ 	.word	0x00000000
        /*0af8*/ 	.word	0x00000000
        /*0afc*/ 	.short	0x0101
        /*0afe*/ 	.byte	0xff
	.zero		1


	//   ....[152]....
        /*0b00*/ 	.word	0x00007330
        /*0b04*/ 	.word	0x000000ff
        /*0b08*/ 	.word	0x00000170
        /*0b0c*/ 	.short	0x010a
        /*0b0e*/ 	.byte	0x2d
	.zero		1


	//   ....[153]....
        /*0b10*/ 	.word	0x00007340
        /*0b14*/ 	.word	0x0000003a
        /*0b18*/ 	.word	0x000001e0
        /*0b1c*/ 	.short	0x010a
        /*0b1e*/ 	.byte	0xff
	.zero		1


	//   ....[154]....
        /*0b20*/ 	.word	0x000074b0
        /*0b24*/ 	.word	0x000000ff
        /*0b28*/ 	.word	0x00000170
        /*0b2c*/ 	.short	0x010a
        /*0b2e*/ 	.byte	0x2d
	.zero		1


	//   ....[155]....
        /*0b30*/ 	.word	0x00007590
        /*0b34*/ 	.word	0x0000003a
        /*0b38*/ 	.word	0x000001e0
        /*0b3c*/ 	.short	0x010a
        /*0b3e*/ 	.byte	0xff
	.zero		1


	//   ....[156]....
        /*0b40*/ 	.word	0x00008380
        /*0b44*/ 	.word	0x00000000
        /*0b48*/ 	.word	0x00000000
        /*0b4c*/ 	.short	0x0101
        /*0b4e*/ 	.byte	0xff
	.zero		1


	//   ....[157]....
        /*0b50*/ 	.word	0x00008390
        /*0b54*/ 	.word	0x00000002
        /*0b58*/ 	.word	0x00000170
        /*0b5c*/ 	.short	0x010a
        /*0b5e*/ 	.byte	0xff
	.zero		1


	//   ....[158]....
        /*0b60*/ 	.word	0x00008450
        /*0b64*/ 	.word	0x00000002
        /*0b68*/ 	.word	0x00000170
        /*0b6c*/ 	.short	0x010a
        /*0b6e*/ 	.byte	0xff
	.zero		1


	//   ....[159]....
        /*0b70*/ 	.word	0x00009230
        /*0b74*/ 	.word	0x0000006a
        /*0b78*/ 	.word	0x00000000
        /*0b7c*/ 	.short	0x0101
        /*0b7e*/ 	.byte	0xff
	.zero		1


	//   ....[160]....
        /*0b80*/ 	.word	0x00009250
        /*0b84*/ 	.word	0x00000000
        /*0b88*/ 	.word	0x00000170
        /*0b8c*/ 	.short	0x010a
        /*0b8e*/ 	.byte	0xff
	.zero		1


	//   ....[161]....
        /*0b90*/ 	.word	0x00009300
        /*0b94*/ 	.word	0x00000000
        /*0b98*/ 	.word	0x00000170
        /*0b9c*/ 	.short	0x010a
        /*0b9e*/ 	.byte	0xff
	.zero		1


	//   ....[162]....
        /*0ba0*/ 	.word	0x0000a060
        /*0ba4*/ 	.word	0x0000006a
        /*0ba8*/ 	.word	0x00000000
        /*0bac*/ 	.short	0x0101
        /*0bae*/ 	.byte	0xff
	.zero		1


	//   ....[163]....
        /*0bb0*/ 	.word	0x0000a080
        /*0bb4*/ 	.word	0x00000000
        /*0bb8*/ 	.word	0x00000170
        /*0bbc*/ 	.short	0x010a
        /*0bbe*/ 	.byte	0xff
	.zero		1


	//   ....[164]....
        /*0bc0*/ 	.word	0x0000a140
        /*0bc4*/ 	.word	0x00000000
        /*0bc8*/ 	.word	0x00000170
        /*0bcc*/ 	.short	0x010a
        /*0bce*/ 	.byte	0xff
	.zero		1


	//   ....[165]....
        /*0bd0*/ 	.word	0x0000af50
        /*0bd4*/ 	.word	0x0000006b
        /*0bd8*/ 	.word	0x00000000
        /*0bdc*/ 	.short	0x0101
        /*0bde*/ 	.byte	0xff
	.zero		1


	//   ....[166]....
        /*0be0*/ 	.word	0x0000af70
        /*0be4*/ 	.word	0x00000000
        /*0be8*/ 	.word	0x00000170
        /*0bec*/ 	.short	0x010a
        /*0bee*/ 	.byte	0xff
	.zero		1


	//   ....[167]....
        /*0bf0*/ 	.word	0x0000b020
        /*0bf4*/ 	.word	0x00000000
        /*0bf8*/ 	.word	0x00000170
        /*0bfc*/ 	.short	0x010a
        /*0bfe*/ 	.byte	0xff
	.zero		1


	//   ....[168]....
        /*0c00*/ 	.word	0x0000bdf0
        /*0c04*/ 	.word	0x0000006b
        /*0c08*/ 	.word	0x00000000
        /*0c0c*/ 	.short	0x0101
        /*0c0e*/ 	.byte	0xff
	.zero		1


	//   ....[169]....
        /*0c10*/ 	.word	0x0000be10
        /*0c14*/ 	.word	0x00000000
        /*0c18*/ 	.word	0x00000170
        /*0c1c*/ 	.short	0x010a
        /*0c1e*/ 	.byte	0xff
	.zero		1


	//   ....[170]....
        /*0c20*/ 	.word	0x0000bec0
        /*0c24*/ 	.word	0x00000000
        /*0c28*/ 	.word	0x00000170
        /*0c2c*/ 	.short	0x010a
        /*0c2e*/ 	.byte	0xff
	.zero		1


	//   ....[171]....
        /*0c30*/ 	.word	0x0000cce0
        /*0c34*/ 	.word	0x0000006b
        /*0c38*/ 	.word	0x00000000
        /*0c3c*/ 	.short	0x0101
        /*0c3e*/ 	.byte	0xff
	.zero		1


	//   ....[172]....
        /*0c40*/ 	.word	0x0000cd00
        /*0c44*/ 	.word	0x00000000
        /*0c48*/ 	.word	0x00000170
        /*0c4c*/ 	.short	0x010a
        /*0c4e*/ 	.byte	0xff
	.zero		1


	//   ....[173]....
        /*0c50*/ 	.word	0x0000cdb0
        /*0c54*/ 	.word	0x00000000
        /*0c58*/ 	.word	0x00000170
        /*0c5c*/ 	.short	0x010a
        /*0c5e*/ 	.byte	0xff
	.zero		1


	//   ....[174]....
        /*0c60*/ 	.word	0x0000db60
        /*0c64*/ 	.word	0x0000006b
        /*0c68*/ 	.word	0x00000000
        /*0c6c*/ 	.short	0x0101
        /*0c6e*/ 	.byte	0xff
	.zero		1


	//   ....[175]....
        /*0c70*/ 	.word	0x0000db80
        /*0c74*/ 	.word	0x00000000
        /*0c78*/ 	.word	0x00000170
        /*0c7c*/ 	.short	0x010a
        /*0c7e*/ 	.byte	0xff
	.zero		1


	//   ....[176]....
        /*0c80*/ 	.word	0x0000dc30
        /*0c84*/ 	.word	0x00000000
        /*0c88*/ 	.word	0x00000170
        /*0c8c*/ 	.short	0x010a
        /*0c8e*/ 	.byte	0xff
	.zero		1


	//   ....[177]....
        /*0c90*/ 	.word	0x0000e4a0
        /*0c94*/ 	.word	0x000000ff
        /*0c98*/ 	.word	0x00000000
        /*0c9c*/ 	.short	0x0101
        /*0c9e*/ 	.byte	0x04
	.zero		1


	//   ....[178]....
        /*0ca0*/ 	.word	0x0000ea20
        /*0ca4*/ 	.word	0x00000000
        /*0ca8*/ 	.word	0x00000000
        /*0cac*/ 	.short	0x0101
        /*0cae*/ 	.byte	0xff
	.zero		1


	//   ....[179]....
        /*0cb0*/ 	.word	0x0000ecb0
        /*0cb4*/ 	.word	0x000000ff
        /*0cb8*/ 	.word	0x00000000
        /*0cbc*/ 	.short	0x0101
        /*0cbe*/ 	.byte	0x04
	.zero		1


	//   ....[180]....
        /*0cc0*/ 	.word	0x0000ecd0
        /*0cc4*/ 	.word	0x00000002
        /*0cc8*/ 	.word	0x00000210
        /*0ccc*/ 	.short	0x010a
        /*0cce*/ 	.byte	0xff
	.zero		1


	//   ....[181]....
        /*0cd0*/ 	.word	0x0000ed30
        /*0cd4*/ 	.word	0x00000002
        /*0cd8*/ 	.word	0x000000b8
        /*0cdc*/ 	.short	0x010a
        /*0cde*/ 	.byte	0xff
	.zero		1


	//   ....[182]....
        /*0ce0*/ 	.word	0x0000ed90
        /*0ce4*/ 	.word	0x00000002
        /*0ce8*/ 	.word	0x000000b8
        /*0cec*/ 	.short	0x010a
        /*0cee*/ 	.byte	0xff
	.zero		1


	//   ....[183]....
        /*0cf0*/ 	.word	0x0000ede0
        /*0cf4*/ 	.word	0x00000002
        /*0cf8*/ 	.word	0x000001c0
        /*0cfc*/ 	.short	0x010a
        /*0cfe*/ 	.byte	0xff
	.zero		1


	//   ....[184]....
        /*0d00*/ 	.word	0x0000ee40
        /*0d04*/ 	.word	0x00000000
        /*0d08*/ 	.word	0x00000000
        /*0d0c*/ 	.short	0x010a
        /*0d0e*/ 	.byte	0xff
	.zero		1


	//   ....[185]....
        /*0d10*/ 	.word	0x0000eea0
        /*0d14*/ 	.word	0x00000000
        /*0d18*/ 	.word	0x00000000
        /*0d1c*/ 	.short	0x010a
        /*0d1e*/ 	.byte	0xff
	.zero		1


	//   ....[186]....
        /*0d20*/ 	.word	0x0000ef00
        /*0d24*/ 	.word	0x00000000
        /*0d28*/ 	.word	0x00000000
        /*0d2c*/ 	.short	0x010a
        /*0d2e*/ 	.byte	0xff
	.zero		1


	//   ....[187]....
        /*0d30*/ 	.word	0x0000ef60
        /*0d34*/ 	.word	0x00000000
        /*0d38*/ 	.word	0x00000000
        /*0d3c*/ 	.short	0x010a
        /*0d3e*/ 	.byte	0xff
	.zero		1


	//   ....[188]....
        /*0d40*/ 	.word	0x0000efc0
        /*0d44*/ 	.word	0x00000000
        /*0d48*/ 	.word	0x00000000
        /*0d4c*/ 	.short	0x010a
        /*0d4e*/ 	.byte	0xff
	.zero		1


	//   ....[189]....
        /*0d50*/ 	.word	0x0000f020
        /*0d54*/ 	.word	0x00000000
        /*0d58*/ 	.word	0x00000000
        /*0d5c*/ 	.short	0x010a
        /*0d5e*/ 	.byte	0xff
	.zero		1


	//   ....[190]....
        /*0d60*/ 	.word	0x0000f080
        /*0d64*/ 	.word	0x00000000
        /*0d68*/ 	.word	0x00000000
        /*0d6c*/ 	.short	0x010a
        /*0d6e*/ 	.byte	0xff
	.zero		1


	//   ....[191]....
        /*0d70*/ 	.word	0x0000f0e0
        /*0d74*/ 	.word	0x00000000
        /*0d78*/ 	.word	0x00000000
        /*0d7c*/ 	.short	0x010a
        /*0d7e*/ 	.byte	0xff
	.zero		1


	//   ....[192]....
        /*0d80*/ 	.word	0x0000f140
        /*0d84*/ 	.word	0x00000000
        /*0d88*/ 	.word	0x00000000
        /*0d8c*/ 	.short	0x010a
        /*0d8e*/ 	.byte	0xff
	.zero		1


	//   ....[193]....
        /*0d90*/ 	.word	0x0000f1a0
        /*0d94*/ 	.word	0x00000000
        /*0d98*/ 	.word	0x00000000
        /*0d9c*/ 	.short	0x010a
        /*0d9e*/ 	.byte	0xff
	.zero		1


	//   ....[194]....
        /*0da0*/ 	.word	0x0000f200
        /*0da4*/ 	.word	0x00000000
        /*0da8*/ 	.word	0x00000000
        /*0dac*/ 	.short	0x010a
        /*0dae*/ 	.byte	0xff
	.zero		1


	//   ....[195]....
        /*0db0*/ 	.word	0x0000f260
        /*0db4*/ 	.word	0x00000000
        /*0db8*/ 	.word	0x00000000
        /*0dbc*/ 	.short	0x010a
        /*0dbe*/ 	.byte	0xff
	.zero		1


	//   ....[196]....
        /*0dc0*/ 	.word	0x0000f2c0
        /*0dc4*/ 	.word	0x00000000
        /*0dc8*/ 	.word	0x00000000
        /*0dcc*/ 	.short	0x010a
        /*0dce*/ 	.byte	0xff
	.zero		1


	//   ....[197]....
        /*0dd0*/ 	.word	0x0000f320
        /*0dd4*/ 	.word	0x00000000
        /*0dd8*/ 	.word	0x00000000
        /*0ddc*/ 	.short	0x010a
        /*0dde*/ 	.byte	0xff
	.zero		1


	//   ....[198]....
        /*0de0*/ 	.word	0x0000f380
        /*0de4*/ 	.word	0x00000000
        /*0de8*/ 	.word	0x00000000
        /*0dec*/ 	.short	0x010a
        /*0dee*/ 	.byte	0xff
	.zero		1


	//   ....[199]....
        /*0df0*/ 	.word	0x0000f3e0
        /*0df4*/ 	.word	0x00000000
        /*0df8*/ 	.word	0x00000000
        /*0dfc*/ 	.short	0x010a
        /*0dfe*/ 	.byte	0xff
	.zero		1


	//   ....[200]....
        /*0e00*/ 	.word	0x0000f440
        /*0e04*/ 	.word	0x00000000
        /*0e08*/ 	.word	0x00000000
        /*0e0c*/ 	.short	0x010a
        /*0e0e*/ 	.byte	0xff
	.zero		1


	//   ....[201]....
        /*0e10*/ 	.word	0x0000f4a0
        /*0e14*/ 	.word	0x00000000
        /*0e18*/ 	.word	0x00000000
        /*0e1c*/ 	.short	0x010a
        /*0e1e*/ 	.byte	0xff
	.zero		1


	//   ....[202]....
        /*0e20*/ 	.word	0x0000f500
        /*0e24*/ 	.word	0x00000000
        /*0e28*/ 	.word	0x00000000
        /*0e2c*/ 	.short	0x010a
        /*0e2e*/ 	.byte	0xff
	.zero		1


	//   ....[203]....
        /*0e30*/ 	.word	0x0000f560
        /*0e34*/ 	.word	0x00000000
        /*0e38*/ 	.word	0x00000000
        /*0e3c*/ 	.short	0x010a
        /*0e3e*/ 	.byte	0xff
	.zero		1


	//   ....[204]....
        /*0e40*/ 	.word	0x0000f5c0
        /*0e44*/ 	.word	0x00000000
        /*0e48*/ 	.word	0x00000000
        /*0e4c*/ 	.short	0x010a
        /*0e4e*/ 	.byte	0xff
	.zero		1


	//   ....[205]....
        /*0e50*/ 	.word	0x0000f620
        /*0e54*/ 	.word	0x00000000
        /*0e58*/ 	.word	0x00000000
        /*0e5c*/ 	.short	0x010a
        /*0e5e*/ 	.byte	0xff
	.zero		1


	//   ....[206]....
        /*0e60*/ 	.word	0x0000f670
        /*0e64*/ 	.word	0x00000000
        /*0e68*/ 	.word	0x00000200
        /*0e6c*/ 	.short	0x010a
        /*0e6e*/ 	.byte	0xff
	.zero		1


	//   ....[207]....
        /*0e70*/ 	.word	0x0000f6d0
        /*0e74*/ 	.word	0x00000000
        /*0e78*/ 	.word	0x000001d0
        /*0e7c*/ 	.short	0x010a
        /*0e7e*/ 	.byte	0xff
	.zero		1


	//   ....[208]....
        /*0e80*/ 	.word	0x0000f720
        /*0e84*/ 	.word	0x00000000
        /*0e88*/ 	.word	0x000001c0
        /*0e8c*/ 	.short	0x010a
        /*0e8e*/ 	.byte	0xff
	.zero		1


	//   ....[209]....
        /*0e90*/ 	.word	0x0000f780
        /*0e94*/ 	.word	0x00000000
        /*0e98*/ 	.word	0x000001d0
        /*0e9c*/ 	.short	0x010a
        /*0e9e*/ 	.byte	0xff
	.zero		1


	//   ....[210]....
        /*0ea0*/ 	.word	0x0000f7d0
        /*0ea4*/ 	.word	0x00000000
        /*0ea8*/ 	.word	0x000001c0
        /*0eac*/ 	.short	0x010a
        /*0eae*/ 	.byte	0xff
	.zero		1


	//   ....[211]....
        /*0eb0*/ 	.word	0x0000f830
        /*0eb4*/ 	.word	0x00000002
        /*0eb8*/ 	.word	0x000001f0
        /*0ebc*/ 	.short	0x010a
        /*0ebe*/ 	.byte	0xff
	.zero		1


	//   ....[212]....
        /*0ec0*/ 	.word	0x0000f890
        /*0ec4*/ 	.word	0x00000000
        /*0ec8*/ 	.word	0x00000000
        /*0ecc*/ 	.short	0x010a
        /*0ece*/ 	.byte	0xff
	.zero		1


	//   ....[213]....
        /*0ed0*/ 	.word	0x0000f8f0
        /*0ed4*/ 	.word	0x00000000
        /*0ed8*/ 	.word	0x00000000
        /*0edc*/ 	.short	0x010a
        /*0ede*/ 	.byte	0xff
	.zero		1


	//   ....[214]....
        /*0ee0*/ 	.word	0x0000f950
        /*0ee4*/ 	.word	0x00000000
        /*0ee8*/ 	.word	0x00000000
        /*0eec*/ 	.short	0x010a
        /*0eee*/ 	.byte	0xff
	.zero		1


	//   ....[215]....
        /*0ef0*/ 	.word	0x0000f9a0
        /*0ef4*/ 	.word	0x00000000
        /*0ef8*/ 	.word	0x000001c0
        /*0efc*/ 	.short	0x010a
        /*0efe*/ 	.byte	0xff
	.zero		1


	//   ....[216]....
        /*0f00*/ 	.word	0x0000fa00
        /*0f04*/ 	.word	0x00000000
        /*0f08*/ 	.word	0x000001b8
        /*0f0c*/ 	.short	0x010a
        /*0f0e*/ 	.byte	0xff
	.zero		1


	//   ....[217]....
        /*0f10*/ 	.word	0x0000fa60
        /*0f14*/ 	.word	0x00000000
        /*0f18*/ 	.word	0x00000190
        /*0f1c*/ 	.short	0x010a
        /*0f1e*/ 	.byte	0xff
	.zero		1


	//   ....[218]....
        /*0f20*/ 	.word	0x0000fac0
        /*0f24*/ 	.word	0x00000000
        /*0f28*/ 	.word	0x00000198
        /*0f2c*/ 	.short	0x010a
        /*0f2e*/ 	.byte	0xff
	.zero		1


	//   ....[219]....
        /*0f30*/ 	.word	0x0000fb20
        /*0f34*/ 	.word	0x00000000
        /*0f38*/ 	.word	0x000001a0
        /*0f3c*/ 	.short	0x010a
        /*0f3e*/ 	.byte	0xff
	.zero		1


	//   ....[220]....
        /*0f40*/ 	.word	0x0000fb80
        /*0f44*/ 	.word	0x00000000
        /*0f48*/ 	.word	0x000001a8
        /*0f4c*/ 	.short	0x010a
        /*0f4e*/ 	.byte	0xff
	.zero		1


	//   ....[221]....
        /*0f50*/ 	.word	0x0000fbe0
        /*0f54*/ 	.word	0x00000000
        /*0f58*/ 	.word	0x00000190
        /*0f5c*/ 	.short	0x010a
        /*0f5e*/ 	.byte	0xff
	.zero		1


	//   ....[222]....
        /*0f60*/ 	.word	0x0000fc40
        /*0f64*/ 	.word	0x00000000
        /*0f68*/ 	.word	0x00000198
        /*0f6c*/ 	.short	0x010a
        /*0f6e*/ 	.byte	0xff
	.zero		1


	//   ....[223]....
        /*0f70*/ 	.word	0x0000fca0
        /*0f74*/ 	.word	0x00000000
        /*0f78*/ 	.word	0x000001a0
        /*0f7c*/ 	.short	0x010a
        /*0f7e*/ 	.byte	0xff
	.zero		1


	//   ....[224]....
        /*0f80*/ 	.word	0x0000fd00
        /*0f84*/ 	.word	0x00000000
        /*0f88*/ 	.word	0x000001a8
        /*0f8c*/ 	.short	0x010a
        /*0f8e*/ 	.byte	0xff
	.zero		1


	//   ....[225]....
        /*0f90*/ 	.word	0x0000fd60
        /*0f94*/ 	.word	0x00000000
        /*0f98*/ 	.word	0x00000190
        /*0f9c*/ 	.short	0x010a
        /*0f9e*/ 	.byte	0xff
	.zero		1


	//   ....[226]....
        /*0fa0*/ 	.word	0x0000fdc0
        /*0fa4*/ 	.word	0x00000000
        /*0fa8*/ 	.word	0x00000198
        /*0fac*/ 	.short	0x010a
        /*0fae*/ 	.byte	0xff
	.zero		1


	//   ....[227]....
        /*0fb0*/ 	.word	0x0000fe20
        /*0fb4*/ 	.word	0x00000002
        /*0fb8*/ 	.word	0x000001a0
        /*0fbc*/ 	.short	0x010a
        /*0fbe*/ 	.byte	0xff
	.zero		1


	//   ....[228]....
        /*0fc0*/ 	.word	0x0000fe70
        /*0fc4*/ 	.word	0x00000000
        /*0fc8*/ 	.word	0x000001c0
        /*0fcc*/ 	.short	0x010a
        /*0fce*/ 	.byte	0xff
	.zero		1


	//   ....[229]....
        /*0fd0*/ 	.word	0x0000fed0
        /*0fd4*/ 	.word	0x00000004
        /*0fd8*/ 	.word	0x00000170
        /*0fdc*/ 	.short	0x010a
        /*0fde*/ 	.byte	0xff
	.zero		1


	//   ....[230]....
        /*0fe0*/ 	.word	0x0000ff20
        /*0fe4*/ 	.word	0x0000003a
        /*0fe8*/ 	.word	0x000001e0
        /*0fec*/ 	.short	0x010a
        /*0fee*/ 	.byte	0xff
	.zero		1


	//   ....[231]....
        /*0ff0*/ 	.word	0x0000ff70
        /*0ff4*/ 	.word	0x00000002
        /*0ff8*/ 	.word	0x00000170
        /*0ffc*/ 	.short	0x010a
        /*0ffe*/ 	.byte	0xff
	.zero		1


	//   ....[232]....
        /*1000*/ 	.word	0x0000ffc0
        /*1004*/ 	.word	0x00000000
        /*1008*/ 	.word	0x00000170
        /*100c*/ 	.short	0x010a
        /*100e*/ 	.byte	0xff
	.zero		1


	//   ....[233]....
        /*1010*/ 	.word	0x00010010
        /*1014*/ 	.word	0x00000000
        /*1018*/ 	.word	0x00000170
        /*101c*/ 	.short	0x010a
        /*101e*/ 	.byte	0xff
	.zero		1


	//   ....[234]....
        /*1020*/ 	.word	0x00010060
        /*1024*/ 	.word	0x00000000
        /*1028*/ 	.word	0x00000170
        /*102c*/ 	.short	0x010a
        /*102e*/ 	.byte	0xff
	.zero		1


	//   ....[235]....
        /*1030*/ 	.word	0x000100b0
        /*1034*/ 	.word	0x00000000
        /*1038*/ 	.word	0x00000170
        /*103c*/ 	.short	0x010a
        /*103e*/ 	.byte	0xff
	.zero		1


	//   ....[236]....
        /*1040*/ 	.word	0x00010100
        /*1044*/ 	.word	0x00000000
        /*1048*/ 	.word	0x00000170
        /*104c*/ 	.short	0x010a
        /*104e*/ 	.byte	0xff
	.zero		1


	//   ....[237]....
        /*1050*/ 	.word	0x00010150
        /*1054*/ 	.word	0x00000000
        /*1058*/ 	.word	0x00000170
        /*105c*/ 	.short	0x010a
        /*105e*/ 	.byte	0xff
	.zero		1


	//----- nvinfo : EIATTR_NUM_MBARRIERS
	.align		4
.L_47:
        /*1060*/ 	.byte	0x03, 0x38
        /*1062*/ 	.short	0x0044


	//----- nvinfo : EIATTR_EXIT_INSTR_OFFSETS
	.align		4
        /*1064*/ 	.byte	0x04, 0x1c
        /*1066*/ 	.short	(.L_49 - .L_48)


	//   ....[0]....
.L_48:
        /*1068*/ 	.word	0x00003870


	//   ....[1]....
        /*106c*/ 	.word	0x00003d60


	//   ....[2]....
        /*1070*/ 	.word	0x00003dc0


	//   ....[3]....
        /*1074*/ 	.word	0x00004bd0


	//   ....[4]....
        /*1078*/ 	.word	0x00006500


	//   ....[5]....
        /*107c*/ 	.word	0x00006540


	//   ....[6]....
        /*1080*/ 	.word	0x0000eba0


	//   ....[7]....
        /*1084*/ 	.word	0x0000ec20


	//   ....[8]....
        /*1088*/ 	.word	0x0000ec50


	//   ....[9]....
        /*108c*/ 	.word	0x0000ecc0


	//----- nvinfo : EIATTR_MAX_THREADS
	.align		4
.L_49:
        /*1090*/ 	.byte	0x04, 0x05
        /*1092*/ 	.short	(.L_51 - .L_50)
.L_50:
        /*1094*/ 	.word	0x00000100
        /*1098*/ 	.word	0x00000001
        /*109c*/ 	.word	0x00000001


	//----- nvinfo : EIATTR_CRS_STACK_SIZE
	.align		4
.L_51:
        /*10a0*/ 	.byte	0x04, 0x1e
        /*10a2*/ 	.short	(.L_53 - .L_52)
.L_52:
        /*10a4*/ 	.word	0x00000000


	//----- nvinfo : EIATTR_CBANK_PARAM_SIZE
	.align		4
.L_53:
        /*10a8*/ 	.byte	0x03, 0x19
        /*10aa*/ 	.short	0x0c00


	//----- nvinfo : EIATTR_PARAM_CBANK
	.align		4
        /*10ac*/ 	.byte	0x04, 0x0a
        /*10ae*/ 	.short	(.L_55 - .L_54)
	.align		4
.L_54:
        /*10b0*/ 	.word	index@(.nv.constant0._ZN7cutlass13device_kernelINS_4gemm6kernel13GemmUniversalIN4cute5tupleIJiiiiEEENS1_10collective13CollectiveMmaINS1_46MainloopSm100TmaUmmaWarpSpecializedBlockScaledILi23ELi2ELi2ENS5_IJNS4_1CILi4EEENSA_ILi1EEESC_EEEEENS5_IJNSA_ILi128EEESF_NSA_ILi64EEEEEENS5_IJNS_12float_e2m1_tENS_13float_ue4m3_tEEEENS5_IJNS5_IJlSC_lEEENS4_6LayoutINS5_IJNS5_IJNS5_IJNSA_ILi32EEESB_EEEiEEENS5_IJNS5_IJNSA_ILi16EEESB_EEEiEEENS5_IJSC_iEEEEEENS5_IJSS_NS5_IJNS5_IJNSA_ILi0EEESC_EEENSA_ILi512EEEEEENS5_IJSV_iEEEEEEEEEEESK_S12_NS4_8TiledMMAINS4_8MMA_AtomIJNS4_17SM100_MMA_MXF4_SSISI_SI_fSJ_Li128ELi128ELi16ELNS4_4UMMA5MajorE0ELS17_0ELNS16_7ScaleInE0ELS18_0EEEEEENSM_INS5_IJSC_SC_SC_EEENS5_IJSV_SV_SV_EEEEENS5_IJNS4_10UnderscoreES1E_S1E_EEEEENS5_IJNS4_13SM90_TMA_LOADES1H_EEENS5_IJNS4_14ComposedLayoutINS4_7SwizzleILi1ELi4ELi3EEENS4_18smem_ptr_flag_bitsILi4EEENSM_INS5_IJNSA_ILi8EEESG_EEENS5_IJSG_SC_EEEEEEENSM_INS5_IJNS5_IJNS5_IJSO_SC_EEESR_EEESC_NS5_IJSC_SC_EEEEEENS5_IJNS5_IJNS5_IJSR_SX_EEESW_EEESV_NS5_IJSB_SX_EEEEEEEEEEEvNS4_8identityENS5_IJNS4_23SM90_TMA_LOAD_MULTICASTES24_EEES22_vS23_EENS_8epilogue10collective18CollectiveEpilogueINS27_23Sm100TmaWarpSpecializedILi4ELi2ELi16ELb1ELb0EEEJNS5_IJSG_SF_SG_EEENS5_IJNSM_ISG_SC_EENSM_INS5_IJSQ_NSA_ILi2EEEEEENS5_IJSC_SG_EEEEEEEENS_10bfloat16_tESL_S2J_SL_NS27_6fusion15FusionCallbacksIS2B_NS2K_17LinearCombinationIS2J_fS2J_fLNS_15FloatRoundStyleE2EEES2C_S2I_JEEENS4_5SM1004TMEM4LOAD26SM100_TMEM_LOAD_32dp32b16xES1H_NS1J_IS1L_NS1M_ILi16EEENSM_INS5_IJS1O_SQ_EEENS5_IJSQ_SC_EEEEEEENS4_39AutoVectorizingCopyWithAssumedAlignmentILi128EEENS4_14SM90_TMA_STOREES2Y_S30_S30_EEEvvEEEEvNT_6ParamsE)
        /*10b4*/ 	.short	0x0380
        /*10b6*/ 	.short	0x0c00


	//----- nvinfo : EIATTR_SW_WAR
	.align		4
.L_55:
        /*10b8*/ 	.byte	0x04, 0x36
        /*10ba*/ 	.short	(.L_57 - .L_56)
.L_56:
        /*10bc*/ 	.word	0x00000008
.L_57:


//--------------------- .nv.callgraph             --------------------------
	.section	.nv.callgraph,"",@"SHT_CUDA_CALLGRAPH"
	.align	4
	.sectionentsize	8
	.align		4
        /*0000*/ 	.word	0x00000000
	.align		4
        /*0004*/ 	.word	0xffffffff
	.align		4
        /*0008*/ 	.word	index@(_ZN7cutlass13device_kernelINS_4gemm6kernel13GemmUniversalIN4cute5tupleIJiiiiEEENS1_10collective13CollectiveMmaINS1_46MainloopSm100TmaUmmaWarpSpecializedBlockScaledILi23ELi2ELi2ENS5_IJNS4_1CILi4EEENSA_ILi1EEESC_EEEEENS5_IJNSA_ILi128EEESF_NSA_ILi64EEEEEENS5_IJNS_12float_e2m1_tENS_13float_ue4m3_tEEEENS5_IJNS5_IJlSC_lEEENS4_6LayoutINS5_IJNS5_IJNS5_IJNSA_ILi32EEESB_EEEiEEENS5_IJNS5_IJNSA_ILi16EEESB_EEEiEEENS5_IJSC_iEEEEEENS5_IJSS_NS5_IJNS5_IJNSA_ILi0EEESC_EEENSA_ILi512EEEEEENS5_IJSV_iEEEEEEEEEEESK_S12_NS4_8TiledMMAINS4_8MMA_AtomIJNS4_17SM100_MMA_MXF4_SSISI_SI_fSJ_Li128ELi128ELi16ELNS4_4UMMA5MajorE0ELS17_0ELNS16_7ScaleInE0ELS18_0EEEEEENSM_INS5_IJSC_SC_SC_EEENS5_IJSV_SV_SV_EEEEENS5_IJNS4_10UnderscoreES1E_S1E_EEEEENS5_IJNS4_13SM90_TMA_LOADES1H_EEENS5_IJNS4_14ComposedLayoutINS4_7SwizzleILi1ELi4ELi3EEENS4_18smem_ptr_flag_bitsILi4EEENSM_INS5_IJNSA_ILi8EEESG_EEENS5_IJSG_SC_EEEEEEENSM_INS5_IJNS5_IJNS5_IJSO_SC_EEESR_EEESC_NS5_IJSC_SC_EEEEEENS5_IJNS5_IJNS5_IJSR_SX_EEESW_EEESV_NS5_IJSB_SX_EEEEEEEEEEEvNS4_8identityENS5_IJNS4_23SM90_TMA_LOAD_MULTICASTES24_EEES22_vS23_EENS_8epilogue10collective18CollectiveEpilogueINS27_23Sm100TmaWarpSpecializedILi4ELi2ELi16ELb1ELb0EEEJNS5_IJSG_SF_SG_EEENS5_IJNSM_ISG_SC_EENSM_INS5_IJSQ_NSA_ILi2EEEEEENS5_IJSC_SG_EEEEEEEENS_10bfloat16_tESL_S2J_SL_NS27_6fusion15FusionCallbacksIS2B_NS2K_17LinearCombinationIS2J_fS2J_fLNS_15FloatRoundStyleE2EEES2C_S2I_JEEENS4_5SM1004TMEM4LOAD26SM100_TMEM_LOAD_32dp32b16xES1H_NS1J_IS1L_NS1M_ILi16EEENSM_INS5_IJS1O_SQ_EEENS5_IJSQ_SC_EEEEEEENS4_39AutoVectorizingCopyWithAssumedAlignmentILi128EEENS4_14SM90_TMA_STOREES2Y_S30_S30_EEEvvEEEEvNT_6ParamsE)
	.align		4
        /*000c*/ 	.word	index@(__assertfail)
	.align		4
        /*0010*/ 	.word	0x00000000
	.align		4
        /*0014*/ 	.word	0xfffffffe
	.align		4
        /*0018*/ 	.word	0x00000000
	.align		4
        /*001c*/ 	.word	0xfffffffd
	.align		4
        /*0020*/ 	.word	0x00000000
	.align		4
        /*0024*/ 	.word	0xfffffffc


//--------------------- .nv.constant4             --------------------------
	.section	.nv.constant4,"a",@progbits
	.align	8
	.align		8
.nv.constant4:
        /*0000*/ 	.dword	__assertfail
	.align		8
        /*0008*/ 	.dword	__unnamed_1
	.align		8
        /*0010*/ 	.dword	__unnamed_2
	.align		8
        /*0018*/ 	.dword	_ZN40_INTERNAL_467267ea_4_k_cu_35d0490a_174744cuda3std3__45__cpo5beginE
	.align		8
        /*0020*/ 	.dword	_ZN40_INTERNAL_467267ea_4_k_cu_35d0490a_174744cuda3std3__45__cpo3endE
	.align		8
        /*0028*/ 	.dword	_ZN40_INTERNAL_467267ea_4_k_cu_35d0490a_174744cuda3std3__45__cpo6cbeginE
	.align		8
        /*0030*/ 	.dword	_ZN40_INTERNAL_467267ea_4_k_cu_35d0490a_174744cuda3std3__45__cpo4cendE
	.align		8
        /*0038*/ 	.dword	_ZN40_INTERNAL_467267ea_4_k_cu_35d0490a_174744cuda3std3__442_GLOBAL__N__467267ea_4_k_cu_35d0490a_174746ignoreE
	.align		8
        /*0040*/ 	.dword	_ZN40_INTERNAL_467267ea_4_k_cu_35d0490a_174744cuda3std3__419piecewise_constructE
	.align		8
        /*0048*/ 	.dword	_ZN40_INTERNAL_467267ea_4_k_cu_35d0490a_174744cuda3std3__48in_placeE
	.align		8
        /*0050*/ 	.dword	_ZN40_INTERNAL_467267ea_4_k_cu_35d0490a_174744cuda3std6ranges3__45__cpo4swapE
	.align		8
        /*0058*/ 	.dword	_ZN40_INTERNAL_467267ea_4_k_cu_35d0490a_174744cuda3std6ranges3__45__cpo9iter_moveE
	.align		8
        /*0060*/ 	.dword	_ZN40_INTERNAL_467267ea_4_k_cu_35d0490a_174744cute7productE
	.align		8
        /*0068*/ 	.dword	_ZN40_INTERNAL_467267ea_4_k_cu_35d0490a_174744cute1_E
	.align		8
        /*0070*/ 	.dword	$str$25
	.align		8
        /*0078*/ 	.dword	$str$26
	.align		8
        /*0080*/ 	.dword	$str$29
	.align		8
        /*0088*/ 	.dword	$str$30


//--------------------- .text._ZN7cutlass13device_kernelINS_4gemm6kernel13GemmUniversalIN4cute5tupleIJiiiiEEENS1_10collective13CollectiveMmaINS1_46MainloopSm100TmaUmmaWarpSpecializedBlockScaledILi23ELi2ELi2ENS5_IJNS4_1CILi4EEENSA_ILi1EEESC_EEEEENS5_IJNSA_ILi128EEESF_NSA_ILi64EEEEEENS5_IJNS_12float_e2m1_tENS_13float_ue4m3_tEEEENS5_IJNS5_IJlSC_lEEENS4_6LayoutINS5_IJNS5_IJNS5_IJNSA_ILi32EEESB_EEEiEEENS5_IJNS5_IJNSA_ILi16EEESB_EEEiEEENS5_IJSC_iEEEEEENS5_IJSS_NS5_IJNS5_IJNSA_ILi0EEESC_EEENSA_ILi512EEEEEENS5_IJSV_iEEEEEEEEEEESK_S12_NS4_8TiledMMAINS4_8MMA_AtomIJNS4_17SM100_MMA_MXF4_SSISI_SI_fSJ_Li128ELi128ELi16ELNS4_4UMMA5MajorE0ELS17_0ELNS16_7ScaleInE0ELS18_0EEEEEENSM_INS5_IJSC_SC_SC_EEENS5_IJSV_SV_SV_EEEEENS5_IJNS4_10UnderscoreES1E_S1E_EEEEENS5_IJNS4_13SM90_TMA_LOADES1H_EEENS5_IJNS4_14ComposedLayoutINS4_7SwizzleILi1ELi4ELi3EEENS4_18smem_ptr_flag_bitsILi4EEENSM_INS5_IJNSA_ILi8EEESG_EEENS5_IJSG_SC_EEEEEEENSM_INS5_IJNS5_IJNS5_IJSO_SC_EEESR_EEESC_NS5_IJSC_SC_EEEEEENS5_IJNS5_IJNS5_IJSR_SX_EEESW_EEESV_NS5_IJSB_SX_EEEEEEEEEEEvNS4_8identityENS5_IJNS4_23SM90_TMA_LOAD_MULTICASTES24_EEES22_vS23_EENS_8epilogue10collective18CollectiveEpilogueINS27_23Sm100TmaWarpSpecializedILi4ELi2ELi16ELb1ELb0EEEJNS5_IJSG_SF_SG_EEENS5_IJNSM_ISG_SC_EENSM_INS5_IJSQ_NSA_ILi2EEEEEENS5_IJSC_SG_EEEEEEEENS_10bfloat16_tESL_S2J_SL_NS27_6fusion15FusionCallbacksIS2B_NS2K_17LinearCombinationIS2J_fS2J_fLNS_15FloatRoundStyleE2EEES2C_S2I_JEEENS4_5SM1004TMEM4LOAD26SM100_TMEM_LOAD_32dp32b16xES1H_NS1J_IS1L_NS1M_ILi16EEENSM_INS5_IJS1O_SQ_EEENS5_IJSQ_SC_EEEEEEENS4_39AutoVectorizingCopyWithAssumedAlignmentILi128EEENS4_14SM90_TMA_STOREES2Y_S30_S30_EEEvvEEEEvNT_6ParamsE --------------------------
	.section	.text._ZN7cutlass13device_kernelINS_4gemm6kernel13GemmUniversalIN4cute5tupleIJiiiiEEENS1_10collective13CollectiveMmaINS1_46MainloopSm100TmaUmmaWarpSpecializedBlockScaledILi23ELi2ELi2ENS5_IJNS4_1CILi4EEENSA_ILi1EEESC_EEEEENS5_IJNSA_ILi128EEESF_NSA_ILi64EEEEEENS5_IJNS_12float_e2m1_tENS_13float_ue4m3_tEEEENS5_IJNS5_IJlSC_lEEENS4_6LayoutINS5_IJNS5_IJNS5_IJNSA_ILi32EEESB_EEEiEEENS5_IJNS5_IJNSA_ILi16EEESB_EEEiEEENS5_IJSC_iEEEEEENS5_IJSS_NS5_IJNS5_IJNSA_ILi0EEESC_EEENSA_ILi512EEEEEENS5_IJSV_iEEEEEEEEEEESK_S12_NS4_8TiledMMAINS4_8MMA_AtomIJNS4_17SM100_MMA_MXF4_SSISI_SI_fSJ_Li128ELi128ELi16ELNS4_4UMMA5MajorE0ELS17_0ELNS16_7ScaleInE0ELS18_0EEEEEENSM_INS5_IJSC_SC_SC_EEENS5_IJSV_SV_SV_EEEEENS5_IJNS4_10UnderscoreES1E_S1E_EEEEENS5_IJNS4_13SM90_TMA_LOADES1H_EEENS5_IJNS4_14ComposedLayoutINS4_7SwizzleILi1ELi4ELi3EEENS4_18smem_ptr_flag_bitsILi4EEENSM_INS5_IJNSA_ILi8EEESG_EEENS5_IJSG_SC_EEEEEEENSM_INS5_IJNS5_IJNS5_IJSO_SC_EEESR_EEESC_NS5_IJSC_SC_EEEEEENS5_IJNS5_IJNS5_IJSR_SX_EEESW_EEESV_NS5_IJSB_SX_EEEEEEEEEEEvNS4_8identityENS5_IJNS4_23SM90_TMA_LOAD_MULTICASTES24_EEES22_vS23_EENS_8epilogue10collective18CollectiveEpilogueINS27_23Sm100TmaWarpSpecializedILi4ELi2ELi16ELb1ELb0EEEJNS5_IJSG_SF_SG_EEENS5_IJNSM_ISG_SC_EENSM_INS5_IJSQ_NSA_ILi2EEEEEENS5_IJSC_SG_EEEEEEEENS_10bfloat16_tESL_S2J_SL_NS27_6fusion15FusionCallbacksIS2B_NS2K_17LinearCombinationIS2J_fS2J_fLNS_15FloatRoundStyleE2EEES2C_S2I_JEEENS4_5SM1004TMEM4LOAD26SM100_TMEM_LOAD_32dp32b16xES1H_NS1J_IS1L_NS1M_ILi16EEENSM_INS5_IJS1O_SQ_EEENS5_IJSQ_SC_EEEEEEENS4_39AutoVectorizingCopyWithAssumedAlignmentILi128EEENS4_14SM90_TMA_STOREES2Y_S30_S30_EEEvvEEEEvNT_6ParamsE,"ax",@progbits
	.align	128
.text._ZN7cutlass13device_kernelINS_4gemm6kernel13GemmUniversalIN4cute5tupleIJiiiiEEENS1_10collective13CollectiveMmaINS1_46MainloopSm100TmaUmmaWarpSpecializedBlockScaledILi23ELi2ELi2ENS5_IJNS4_1CILi4EEENSA_ILi1EEESC_EEEEENS5_IJNSA_ILi128EEESF_NSA_ILi64EEEEEENS5_IJNS_12float_e2m1_tENS_13float_ue4m3_tEEEENS5_IJNS5_IJlSC_lEEENS4_6LayoutINS5_IJNS5_IJNS5_IJNSA_ILi32EEESB_EEEiEEENS5_IJNS5_IJNSA_ILi16EEESB_EEEiEEENS5_IJSC_iEEEEEENS5_IJSS_NS5_IJNS5_IJNSA_ILi0EEESC_EEENSA_ILi512EEEEEENS5_IJSV_iEEEEEEEEEEESK_S12_NS4_8TiledMMAINS4_8MMA_AtomIJNS4_17SM100_MMA_MXF4_SSISI_SI_fSJ_Li128ELi128ELi16ELNS4_4UMMA5MajorE0ELS17_0ELNS16_7ScaleInE0ELS18_0EEEEEENSM_INS5_IJSC_SC_SC_EEENS5_IJSV_SV_SV_EEEEENS5_IJNS4_10UnderscoreES1E_S1E_EEEEENS5_IJNS4_13SM90_TMA_LOADES1H_EEENS5_IJNS4_14ComposedLayoutINS4_7SwizzleILi1ELi4ELi3EEENS4_18smem_ptr_flag_bitsILi4EEENSM_INS5_IJNSA_ILi8EEESG_EEENS5_IJSG_SC_EEEEEEENSM_INS5_IJNS5_IJNS5_IJSO_SC_EEESR_EEESC_NS5_IJSC_SC_EEEEEENS5_IJNS5_IJNS5_IJSR_SX_EEESW_EEESV_NS5_IJSB_SX_EEEEEEEEEEEvNS4_8identityENS5_IJNS4_23SM90_TMA_LOAD_MULTICASTES24_EEES22_vS23_EENS_8epilogue10collective18CollectiveEpilogueINS27_23Sm100TmaWarpSpecializedILi4ELi2ELi16ELb1ELb0EEEJNS5_IJSG_SF_SG_EEENS5_IJNSM_ISG_SC_EENSM_INS5_IJSQ_NSA_ILi2EEEEEENS5_IJSC_SG_EEEEEEEENS_10bfloat16_tESL_S2J_SL_NS27_6fusion15FusionCallbacksIS2B_NS2K_17LinearCombinationIS2J_fS2J_fLNS_15FloatRoundStyleE2EEES2C_S2I_JEEENS4_5SM1004TMEM4LOAD26SM100_TMEM_LOAD_32dp32b16xES1H_NS1J_IS1L_NS1M_ILi16EEENSM_INS5_IJS1O_SQ_EEENS5_IJSQ_SC_EEEEEEENS4_39AutoVectorizingCopyWithAssumedAlignmentILi128EEENS4_14SM90_TMA_STOREES2Y_S30_S30_EEEvvEEEEvNT_6ParamsE:
        .type           _ZN7cutlass13device_kernelINS_4gemm6kernel13GemmUniversalIN4cute5tupleIJiiiiEEENS1_10collective13CollectiveMmaINS1_46MainloopSm100TmaUmmaWarpSpecializedBlockScaledILi23ELi2ELi2ENS5_IJNS4_1CILi4EEENSA_ILi1EEESC_EEEEENS5_IJNSA_ILi128EEESF_NSA_ILi64EEEEEENS5_IJNS_12float_e2m1_tENS_13float_ue4m3_tEEEENS5_IJNS5_IJlSC_lEEENS4_6LayoutINS5_IJNS5_IJNS5_IJNSA_ILi32EEESB_EEEiEEENS5_IJNS5_IJNSA_ILi16EEESB_EEEiEEENS5_IJSC_iEEEEEENS5_IJSS_NS5_IJNS5_IJNSA_ILi0EEESC_EEENSA_ILi512EEEEEENS5_IJSV_iEEEEEEEEEEESK_S12_NS4_8TiledMMAINS4_8MMA_AtomIJNS4_17SM100_MMA_MXF4_SSISI_SI_fSJ_Li128ELi128ELi16ELNS4_4UMMA5MajorE0ELS17_0ELNS16_7ScaleInE0ELS18_0EEEEEENSM_INS5_IJSC_SC_SC_EEENS5_IJSV_SV_SV_EEEEENS5_IJNS4_10UnderscoreES1E_S1E_EEEEENS5_IJNS4_13SM90_TMA_LOADES1H_EEENS5_IJNS4_14ComposedLayoutINS4_7SwizzleILi1ELi4ELi3EEENS4_18smem_ptr_flag_bitsILi4EEENSM_INS5_IJNSA_ILi8EEESG_EEENS5_IJSG_SC_EEEEEEENSM_INS5_IJNS5_IJNS5_IJSO_SC_EEESR_EEESC_NS5_IJSC_SC_EEEEEENS5_IJNS5_IJNS5_IJSR_SX_EEESW_EEESV_NS5_IJSB_SX_EEEEEEEEEEEvNS4_8identityENS5_IJNS4_23SM90_TMA_LOAD_MULTICASTES24_EEES22_vS23_EENS_8epilogue10collective18CollectiveEpilogueINS27_23Sm100TmaWarpSpecializedILi4ELi2ELi16ELb1ELb0EEEJNS5_IJSG_SF_SG_EEENS5_IJNSM_ISG_SC_EENSM_INS5_IJSQ_NSA_ILi2EEEEEENS5_IJSC_SG_EEEEEEEENS_10bfloat16_tESL_S2J_SL_NS27_6fusion15FusionCallbacksIS2B_NS2K_17LinearCombinationIS2J_fS2J_fLNS_15FloatRoundStyleE2EEES2C_S2I_JEEENS4_5SM1004TMEM4LOAD26SM100_TMEM_LOAD_32dp32b16xES1H_NS1J_IS1L_NS1M_ILi16EEENSM_INS5_IJS1O_SQ_EEENS5_IJSQ_SC_EEEEEEENS4_39AutoVectorizingCopyWithAssumedAlignmentILi128EEENS4_14SM90_TMA_STOREES2Y_S30_S30_EEEvvEEEEvNT_6ParamsE,@function
        .size           _ZN7cutlass13device_kernelINS_4gemm6kernel13GemmUniversalIN4cute5tupleIJiiiiEEENS1_10collective13CollectiveMmaINS1_46MainloopSm100TmaUmmaWarpSpecializedBlockScaledILi23ELi2ELi2ENS5_IJNS4_1CILi4EEENSA_ILi1EEESC_EEEEENS5_IJNSA_ILi128EEESF_NSA_ILi64EEEEEENS5_IJNS_12float_e2m1_tENS_13float_ue4m3_tEEEENS5_IJNS5_IJlSC_lEEENS4_6LayoutINS5_IJNS5_IJNS5_IJNSA_ILi32EEESB_EEEiEEENS5_IJNS5_IJNSA_ILi16EEESB_EEEiEEENS5_IJSC_iEEEEEENS5_IJSS_NS5_IJNS5_IJNSA_ILi0EEESC_EEENSA_ILi512EEEEEENS5_IJSV_iEEEEEEEEEEESK_S12_NS4_8TiledMMAINS4_8MMA_AtomIJNS4_17SM100_MMA_MXF4_SSISI_SI_fSJ_Li128ELi128ELi16ELNS4_4UMMA5MajorE0ELS17_0ELNS16_7ScaleInE0ELS18_0EEEEEENSM_INS5_IJSC_SC_SC_EEENS5_IJSV_SV_SV_EEEEENS5_IJNS4_10UnderscoreES1E_S1E_EEEEENS5_IJNS4_13SM90_TMA_LOADES1H_EEENS5_IJNS4_14ComposedLayoutINS4_7SwizzleILi1ELi4ELi3EEENS4_18smem_ptr_flag_bitsILi4EEENSM_INS5_IJNSA_ILi8EEESG_EEENS5_IJSG_SC_EEEEEEENSM_INS5_IJNS5_IJNS5_IJSO_SC_EEESR_EEESC_NS5_IJSC_SC_EEEEEENS5_IJNS5_IJNS5_IJSR_SX_EEESW_EEESV_NS5_IJSB_SX_EEEEEEEEEEEvNS4_8identityENS5_IJNS4_23SM90_TMA_LOAD_MULTICASTES24_EEES22_vS23_EENS_8epilogue10collective18CollectiveEpilogueINS27_23Sm100TmaWarpSpecializedILi4ELi2ELi16ELb1ELb0EEEJNS5_IJSG_SF_SG_EEENS5_IJNSM_ISG_SC_EENSM_INS5_IJSQ_NSA_ILi2EEEEEENS5_IJSC_SG_EEEEEEEENS_10bfloat16_tESL_S2J_SL_NS27_6fusion15FusionCallbacksIS2B_NS2K_17LinearCombinationIS2J_fS2J_fLNS_15FloatRoundStyleE2EEES2C_S2I_JEEENS4_5SM1004TMEM4LOAD26SM100_TMEM_LOAD_32dp32b16xES1H_NS1J_IS1L_NS1M_ILi16EEENSM_INS5_IJS1O_SQ_EEENS5_IJSQ_SC_EEEEEEENS4_39AutoVectorizingCopyWithAssumedAlignmentILi128EEENS4_14SM90_TMA_STOREES2Y_S30_S30_EEEvvEEEEvNT_6ParamsE,(.L_x_299 - _ZN7cutlass13device_kernelINS_4gemm6kernel13GemmUniversalIN4cute5tupleIJiiiiEEENS1_10collective13CollectiveMmaINS1_46MainloopSm100TmaUmmaWarpSpecializedBlockScaledILi23ELi2ELi2ENS5_IJNS4_1CILi4EEENSA_ILi1EEESC_EEEEENS5_IJNSA_ILi128EEESF_NSA_ILi64EEEEEENS5_IJNS_12float_e2m1_tENS_13float_ue4m3_tEEEENS5_IJNS5_IJlSC_lEEENS4_6LayoutINS5_IJNS5_IJNS5_IJNSA_ILi32EEESB_EEEiEEENS5_IJNS5_IJNSA_ILi16EEESB_EEEiEEENS5_IJSC_iEEEEEENS5_IJSS_NS5_IJNS5_IJNSA_ILi0EEESC_EEENSA_ILi512EEEEEENS5_IJSV_iEEEEEEEEEEESK_S12_NS4_8TiledMMAINS4_8MMA_AtomIJNS4_17SM100_MMA_MXF4_SSISI_SI_fSJ_Li128ELi128ELi16ELNS4_4UMMA5MajorE0ELS17_0ELNS16_7ScaleInE0ELS18_0EEEEEENSM_INS5_IJSC_SC_SC_EEENS5_IJSV_SV_SV_EEEEENS5_IJNS4_10UnderscoreES1E_S1E_EEEEENS5_IJNS4_13SM90_TMA_LOADES1H_EEENS5_IJNS4_14ComposedLayoutINS4_7SwizzleILi1ELi4ELi3EEENS4_18smem_ptr_flag_bitsILi4EEENSM_INS5_IJNSA_ILi8EEESG_EEENS5_IJSG_SC_EEEEEEENSM_INS5_IJNS5_IJNS5_IJSO_SC_EEESR_EEESC_NS5_IJSC_SC_EEEEEENS5_IJNS5_IJNS5_IJSR_SX_EEESW_EEESV_NS5_IJSB_SX_EEEEEEEEEEEvNS4_8identityENS5_IJNS4_23SM90_TMA_LOAD_MULTICASTES24_EEES22_vS23_EENS_8epilogue10collective18CollectiveEpilogueINS27_23Sm100TmaWarpSpecializedILi4ELi2ELi16ELb1ELb0EEEJNS5_IJSG_SF_SG_EEENS5_IJNSM_ISG_SC_EENSM_INS5_IJSQ_NSA_ILi2EEEEEENS5_IJSC_SG_EEEEEEEENS_10bfloat16_tESL_S2J_SL_NS27_6fusion15FusionCallbacksIS2B_NS2K_17LinearCombinationIS2J_fS2J_fLNS_15FloatRoundStyleE2EEES2C_S2I_JEEENS4_5SM1004TMEM4LOAD26SM100_TMEM_LOAD_32dp32b16xES1H_NS1J_IS1L_NS1M_ILi16EEENSM_INS5_IJS1O_SQ_EEENS5_IJSQ_SC_EEEEEEENS4_39AutoVectorizingCopyWithAssumedAlignmentILi128EEENS4_14SM90_TMA_STOREES2Y_S30_S30_EEEvvEEEEvNT_6ParamsE)
        .other          _ZN7cutlass13device_kernelINS_4gemm6kernel13GemmUniversalIN4cute5tupleIJiiiiEEENS1_10collective13CollectiveMmaINS1_46MainloopSm100TmaUmmaWarpSpecializedBlockScaledILi23ELi2ELi2ENS5_IJNS4_1CILi4EEENSA_ILi1EEESC_EEEEENS5_IJNSA_ILi128EEESF_NSA_ILi64EEEEEENS5_IJNS_12float_e2m1_tENS_13float_ue4m3_tEEEENS5_IJNS5_IJlSC_lEEENS4_6LayoutINS5_IJNS5_IJNS5_IJNSA_ILi32EEESB_EEEiEEENS5_IJNS5_IJNSA_ILi16EEESB_EEEiEEENS5_IJSC_iEEEEEENS5_IJSS_NS5_IJNS5_IJNSA_ILi0EEESC_EEENSA_ILi512EEEEEENS5_IJSV_iEEEEEEEEEEESK_S12_NS4_8TiledMMAINS4_8MMA_AtomIJNS4_17SM100_MMA_MXF4_SSISI_SI_fSJ_Li128ELi128ELi16ELNS4_4UMMA5MajorE0ELS17_0ELNS16_7ScaleInE0ELS18_0EEEEEENSM_INS5_IJSC_SC_SC_EEENS5_IJSV_SV_SV_EEEEENS5_IJNS4_10UnderscoreES1E_S1E_EEEEENS5_IJNS4_13SM90_TMA_LOADES1H_EEENS5_IJNS4_14ComposedLayoutINS4_7SwizzleILi1ELi4ELi3EEENS4_18smem_ptr_flag_bitsILi4EEENSM_INS5_IJNSA_ILi8EEESG_EEENS5_IJSG_SC_EEEEEEENSM_INS5_IJNS5_IJNS5_IJSO_SC_EEESR_EEESC_NS5_IJSC_SC_EEEEEENS5_IJNS5_IJNS5_IJSR_SX_EEESW_EEESV_NS5_IJSB_SX_EEEEEEEEEEEvNS4_8identityENS5_IJNS4_23SM90_TMA_LOAD_MULTICASTES24_EEES22_vS23_EENS_8epilogue10collective18CollectiveEpilogueINS27_23Sm100TmaWarpSpecializedILi4ELi2ELi16ELb1ELb0EEEJNS5_IJSG_SF_SG_EEENS5_IJNSM_ISG_SC_EENSM_INS5_IJSQ_NSA_ILi2EEEEEENS5_IJSC_SG_EEEEEEEENS_10bfloat16_tESL_S2J_SL_NS27_6fusion15FusionCallbacksIS2B_NS2K_17LinearCombinationIS2J_fS2J_fLNS_15FloatRoundStyleE2EEES2C_S2I_JEEENS4_5SM1004TMEM4LOAD26SM100_TMEM_LOAD_32dp32b16xES1H_NS1J_IS1L_NS1M_ILi16EEENSM_INS5_IJS1O_SQ_EEENS5_IJSQ_SC_EEEEEEENS4_39AutoVectorizingCopyWithAssumedAlignmentILi128EEENS4_14SM90_TMA_STOREES2Y_S30_S30_EEEvvEEEEvNT_6ParamsE,@"STO_CUDA_ENTRY STV_DEFAULT"
_ZN7cutlass13device_kernelINS_4gemm6kernel13GemmUniversalIN4cute5tupleIJiiiiEEENS1_10collective13CollectiveMmaINS1_46MainloopSm100TmaUmmaWarpSpecializedBlockScaledILi23ELi2ELi2ENS5_IJNS4_1CILi4EEENSA_ILi1EEESC_EEEEENS5_IJNSA_ILi128EEESF_NSA_ILi64EEEEEENS5_IJNS_12float_e2m1_tENS_13float_ue4m3_tEEEENS5_IJNS5_IJlSC_lEEENS4_6LayoutINS5_IJNS5_IJNS5_IJNSA_ILi32EEESB_EEEiEEENS5_IJNS5_IJNSA_ILi16EEESB_EEEiEEENS5_IJSC_iEEEEEENS5_IJSS_NS5_IJNS5_IJNSA_ILi0EEESC_EEENSA_ILi512EEEEEENS5_IJSV_iEEEEEEEEEEESK_S12_NS4_8TiledMMAINS4_8MMA_AtomIJNS4_17SM100_MMA_MXF4_SSISI_SI_fSJ_Li128ELi128ELi16ELNS4_4UMMA5MajorE0ELS17_0ELNS16_7ScaleInE0ELS18_0EEEEEENSM_INS5_IJSC_SC_SC_EEENS5_IJSV_SV_SV_EEEEENS5_IJNS4_10UnderscoreES1E_S1E_EEEEENS5_IJNS4_13SM90_TMA_LOADES1H_EEENS5_IJNS4_14ComposedLayoutINS4_7SwizzleILi1ELi4ELi3EEENS4_18smem_ptr_flag_bitsILi4EEENSM_INS5_IJNSA_ILi8EEESG_EEENS5_IJSG_SC_EEEEEEENSM_INS5_IJNS5_IJNS5_IJSO_SC_EEESR_EEESC_NS5_IJSC_SC_EEEEEENS5_IJNS5_IJNS5_IJSR_SX_EEESW_EEESV_NS5_IJSB_SX_EEEEEEEEEEEvNS4_8identityENS5_IJNS4_23SM90_TMA_LOAD_MULTICASTES24_EEES22_vS23_EENS_8epilogue10collective18CollectiveEpilogueINS27_23Sm100TmaWarpSpecializedILi4ELi2ELi16ELb1ELb0EEEJNS5_IJSG_SF_SG_EEENS5_IJNSM_ISG_SC_EENSM_INS5_IJSQ_NSA_ILi2EEEEEENS5_IJSC_SG_EEEEEEEENS_10bfloat16_tESL_S2J_SL_NS27_6fusion15FusionCallbacksIS2B_NS2K_17LinearCombinationIS2J_fS2J_fLNS_15FloatRoundStyleE2EEES2C_S2I_JEEENS4_5SM1004TMEM4LOAD26SM100_TMEM_LOAD_32dp32b16xES1H_NS1J_IS1L_NS1M_ILi16EEENSM_INS5_IJS1O_SQ_EEENS5_IJSQ_SC_EEEEEEENS4_39AutoVectorizingCopyWithAssumedAlignmentILi128EEENS4_14SM90_TMA_STOREES2Y_S30_S30_EEEvvEEEEvNT_6ParamsE:
[----:B------:R-:W1:Y:S01]  /*0000*/  LDC R1, c[0x0][0x37c] ;  /* 0x0000df00ff017b82 */ /* 0x000e620000000800 */
[----:B------:R-:W2:Y:S01]  /*0010*/  S2R R3, SR_TID.X ;  /* 0x0000000000037919 */ /* 0x000ea20000002100 */
[----:B------:R-:W3:Y:S01]  /*0020*/  LDCU.64 UR4, c[0x0][0xc90] ;  /* 0x00019200ff0477ac */ /* 0x000ee20008000a00 */
[----:B------:R-:W-:Y:S02]  /*0030*/  PRMT R86, RZ, 0x7610, R86 ;  /* 0x00007610ff567816 */ /* 0x000fe40000000056 */
[----:B------:R-:W-:Y:S01]  /*0040*/  ELECT P5, URZ, PT ;  /* 0x0000000000ff782f */ /* 0x000fe200038a0000 */
[----:B------:R-:W4:Y:S01]  /*0050*/  LDCU.64 UR46, c[0x0][0x358] ;  /* 0x00006b00ff2e77ac */ /* 0x000f220008000a00 */
[----:B---3--:R-:W-:-:S04]  /*0060*/  UISETP.NE.U32.AND UP0, UPT, UR4, URZ, UPT ;  /* 0x000000ff0400728c */ /* 0x008fc8000bf05070 */
[----:B------:R-:W-:Y:S01]  /*0070*/  UISETP.NE.AND.EX UP0, UPT, UR5, URZ, UPT, UP0 ;  /* 0x000000ff0500728c */ /* 0x000fe2000bf05300 */
[----:B--2---:R-:W-:-:S05]  /*0080*/  SHF.R.U32.HI R99, RZ, 0x5, R3 ;  /* 0x00000005ff637819 */ /* 0x004fca0000011603 */
[----:B------:R-:W2:Y:S02]  /*0090*/  SHFL.IDX PT, R0, R99, RZ, 0x1f ;  /* 0x00001fff63007589 */ /* 0x000ea400000e0000 */
[----:B--2---:R-:W-:Y:S01]  /*00a0*/  R2UR UR12, R0 ;  /* 0x00000000000c72ca */ /* 0x004fe200000e0000 */
[----:B-1--4-:R-:W-:-:S14]  /*00b0*/  BRA.U UP0, `(.L_x_0) ;  /* 0x00000001002c7547 */ /* 0x012fdc000b800000 */
[----:B------:R-:W1:Y:S02]  /*00c0*/  LDCU.64 UR6, c[0x0][0xc88] ;  /* 0x00019100ff0677ac */ /* 0x000e640008000a00 */
[----:B-1----:R-:W-:-:S04]  /*00d0*/  UISETP.NE.U32.AND UP0, UPT, UR6, URZ, UPT ;  /* 0x000000ff0600728c */ /* 0x002fc8000bf05070 */
[----:B------:R-:W-:-:S09]  /*00e0*/  UISETP.NE.AND.EX UP0, UPT, UR7, URZ, UPT, UP0 ;  /* 0x000000ff0700728c */ /* 0x000fd2000bf05300 */
[----:B------:R-:W-:Y:S05]  /*00f0*/  BRA.U !UP0, `(.L_x_1) ;  /* 0x0000000108107547 */ /* 0x000fea000b800000 */
[----:B------:R-:W1:Y:S02]  /*0100*/  LDC.64 R4, c[0x0][0xc88] ;  /* 0x00032200ff047b82 */ /* 0x000e640000000a00 */
[----:B-1----:R1:W5:Y:S01]  /*0110*/  LDG.E R53, desc[UR46][R4.64] ;  /* 0x0000002e04357981 */ /* 0x002362000c1e1900 */
[----:B------:R-:W-:Y:S01]  /*0120*/  HFMA2 R86, -RZ, RZ, 0, 5.9604644775390625e-08 ;  /* 0x00000001ff567431 */ /* 0x000fe200000001ff */
[----:B------:R-:W-:Y:S05]  /*0130*/  BRA `(.L_x_0) ;  /* 0x00000000000c7947 */ /* 0x000fea0003800000 */
.L_x_1:
[----:B------:R-:W1:Y:S01]  /*0140*/  LDCU UR6, c[0x0][0xc80] ;  /* 0x00019000ff0677ac */ /* 0x000e620008000800 */
[----:B------:R-:W-:Y:S01]  /*0150*/  HFMA2 R86, -RZ, RZ, 0, 5.9604644775390625e-08 ;  /* 0x00000001ff567431 */ /* 0x000fe200000001ff */
[----:B-1----:R-:W-:-:S07]  /*0160*/  MOV R53, UR6 ;  /* 0x0000000600357c02 */ /* 0x002fce0008000f00 */
.L_x_0:
[----:B------:R-:W2:Y:S02]  /*0170*/  LDCU.64 UR6, c[0x0][0xcb0] ;  /* 0x00019600ff0677ac */ /* 0x000ea40008000a00 */
[----:B--2---:R-:W-:-:S04]  /*0180*/  UISETP.NE.U32.AND UP0, UPT, UR6, URZ, UPT ;  /* 0x000000ff0600728c */ /* 0x004fc8000bf05070 */
[----:B------:R-:W-:-:S09]  /*0190*/  UISETP.NE.AND.EX UP0, UPT, UR7, URZ, UPT, UP0 ;  /* 0x000000ff0700728c */ /* 0x000fd2000bf05300 */
[----:B------:R-:W-:Y:S05]  /*01a0*/  BRA.U UP0, `(.L_x_2) ;  /* 0x0000000100247547 */ /* 0x000fea000b800000 */
[----:B------:R-:W2:Y:S02]  /*01b0*/  LDCU.64 UR6, c[0x0][0xca8] ;  /* 0x00019500ff0677ac */ /* 0x000ea40008000a00 */
[----:B--2---:R-:W-:-:S04]  /*01c0*/  UISETP.NE.U32.AND UP0, UPT, UR6, URZ, UPT ;  /* 0x000000ff0600728c */ /* 0x004fc8000bf05070 */
[----:B------:R-:W-:-:S09]  /*01d0*/  UISETP.NE.AND.EX UP0, UPT, UR7, URZ, UPT, UP0 ;  /* 0x000000ff0700728c */ /* 0x000fd2000bf05300 */
[----:B------:R-:W-:Y:S05]  /*01e0*/  BRA.U !UP0, `(.L_x_3) ;  /* 0x00000001080c7547 */ /* 0x000fea000b800000 */
[----:B-1----:R-:W1:Y:S02]  /*01f0*/  LDC.64 R4, c[0x0][0xca8] ;  /* 0x00032a00ff047b82 */ /* 0x002e640000000a00 */
[----:B-1----:R2:W5:Y:S01]  /*0200*/  LDG.E R52, desc[UR46][R4.64] ;  /* 0x0000002e04347981 */ /* 0x002562000c1e1900 */
[----:B------:R-:W-:Y:S05]  /*0210*/  BRA `(.L_x_2) ;  /* 0x0000000000087947 */ /* 0x000fea0003800000 */
.L_x_3:
[----:B------:R-:W2:Y:S02]  /*0220*/  LDCU UR6, c[0x0][0xca0] ;  /* 0x00019400ff0677ac */ /* 0x000ea40008000800 */
[----:B--2---:R-:W-:Y:S02]  /*0230*/  MOV R52, UR6 ;  /* 0x0000000600347c02 */ /* 0x004fe40008000f00 */
.L_x_2:
[----:B------:R-:W-:Y:S01]  /*0240*/  IMAD.U32 R0, RZ, RZ, UR12 ;  /* 0x0000000cff007e24 */ /* 0x000fe2000f8e00ff */
[----:B------:R-:W-:Y:S04]  /*0250*/  BSSY.RECONVERGENT B0, `(.L_x_4) ;  /* 0x0000012000007945 */ /* 0x000fe80003800200 */
[C---:B------:R-:W-:Y:S02]  /*0260*/  ISETP.NE.OR P1, PT, R0.reuse, 0x1, !P5 ;  /* 0x000000010000780c */ /* 0x040fe40006f25670 */
[----:B------:R-:W-:-:S11]  /*0270*/  ISETP.NE.OR P0, PT, R0, 0x3, !P5 ;  /* 0x000000030000780c */ /* 0x000fd60006f05670 */
[----:B------:R-:W-:Y:S05]  /*0280*/  @P1 BRA `(.L_x_5) ;  /* 0x0000000000381947 */ /* 0x000fea0003800000 */
[----:B------:R-:W3:Y:S02]  /*0290*/  LDCU.64 UR6, c[0x0][0x348] ;  /* 0x00006900ff0677ac */ /* 0x000ee40008000a00 */
[----:B---3--:R-:W-:Y:S02]  /*02a0*/  UIADD3 UR14, UP3, UPT, UR6, 0x80, URZ ;  /* 0x00000080060e7890 */ /* 0x008fe4000ff7e0ff */
[----:B------:R-:W-:Y:S02]  /*02b0*/  UIADD3 UR10, UP2, UPT, UR6, 0x180, URZ ;  /* 0x00000180060a7890 */ /* 0x000fe4000ff5e0ff */
[----:B------:R-:W-:Y:S02]  /*02c0*/  UIADD3 UR8, UP1, UPT, UR6, 0x280, URZ ;  /* 0x0000028006087890 */ /* 0x000fe4000ff3e0ff */
[----:B------:R-:W-:Y:S02]  /*02d0*/  UIADD3 UR6, UP0, UPT, UR6, 0x380, URZ ;  /* 0x0000038006067890 */ /* 0x000fe4000ff1e0ff */
[----:B------:R-:W-:-:S02]  /*02e0*/  UIADD3.X UR15, UPT, UPT, URZ, UR7, URZ, UP3, !UPT ;  /* 0x00000007ff0f7290 */ /* 0x000fc40009ffe4ff */
[----:B------:R-:W-:Y:S02]  /*02f0*/  UIADD3.X UR11, UPT, UPT, URZ, UR7, URZ, UP2, !UPT ;  /* 0x00000007ff0b7290 */ /* 0x000fe400097fe4ff */
[----:B------:R-:W-:Y:S02]  /*0300*/  UIADD3.X UR9, UPT, UPT, URZ, UR7, URZ, UP1, !UPT ;  /* 0x00000007ff097290 */ /* 0x000fe40008ffe4ff */
[----:B------:R-:W-:-:S03]  /*0310*/  UIADD3.X UR7, UPT, UPT, URZ, UR7, URZ, UP0, !UPT ;  /* 0x00000007ff077290 */ /* 0x000fc600087fe4ff */
[----:B------:R3:W-:Y:S02]  /*0320*/  UTMACCTL.PF [UR14] ;  /* 0x000000000e0079b9 */ /* 0x0007e40008040000 */
[----:B------:R3:W-:Y:S02]  /*0330*/  UTMACCTL.PF [UR10] ;  /* 0x000000000a0079b9 */ /* 0x0007e40008040000 */
[----:B------:R3:W-:Y:S02]  /*0340*/  UTMACCTL.PF [UR8] ;  /* 0x00000000080079b9 */ /* 0x0007e40008040000 */
[----:B------:R3:W-:Y:S02]  /*0350*/  UTMACCTL.PF [UR6] ;  /* 0x00000000060079b9 */ /* 0x0007e40008040000 */
[----:B---3--:R-:W-:Y:S01]  /*0360*/  NOP ;  /* 0x0000000000007918 */ /* 0x008fe20000000000 */
.L_x_5:
[----:B------:R-:W-:Y:S05]  /*0370*/  BSYNC.RECONVERGENT B0 ;  /* 0x0000000000007941 */ /* 0x000fea0003800200 */
.L_x_4:
[----:B------:R-:W-:Y:S04]  /*0380*/  BSSY.RECONVERGENT B0, `(.L_x_6) ;  /* 0x000000a000007945 */ /* 0x000fe80003800200 */
[----:B------:R-:W-:Y:S05]  /*0390*/  @P0 BRA `(.L_x_7) ;  /* 0x0000000000200947 */ /* 0x000fea0003800000 */
[----:B------:R-:W3:Y:S02]  /*03a0*/  LDCU.64 UR6, c[0x0][0x348] ;  /* 0x00006900ff0677ac */ /* 0x000ee40008000a00 */
[----:B---3--:R-:W-:Y:S02]  /*03b0*/  UIADD3 UR8, UP1, UPT, UR6, 0x980, URZ ;  /* 0x0000098006087890 */ /* 0x008fe4000ff3e0ff */
[----:B------:R-:W-:Y:S02]  /*03c0*/  UIADD3 UR6, UP0, UPT, UR6, 0xa80, URZ ;  /* 0x00000a8006067890 */ /* 0x000fe4000ff1e0ff */
[----:B------:R-:W-:Y:S02]  /*03d0*/  UIADD3.X UR9, UPT, UPT, URZ, UR7, URZ, UP1, !UPT ;  /* 0x00000007ff097290 */ /* 0x000fe40008ffe4ff */
[----:B------:R-:W-:-:S07]  /*03e0*/  UIADD3.X UR7, UPT, UPT, URZ, UR7, URZ, UP0, !UPT ;  /* 0x00000007ff077290 */ /* 0x000fce00087fe4ff */
[----:B------:R3:W-:Y:S02]  /*03f0*/  UTMACCTL.PF [UR8] ;  /* 0x00000000080079b9 */ /* 0x0007e40008040000 */
[----:B------:R3:W-:Y:S02]  /*0400*/  UTMACCTL.PF [UR6] ;  /* 0x00000000060079b9 */ /* 0x0007e40008040000 */
[----:B---3--:R-:W-:Y:S01]  /*0410*/  NOP ;  /* 0x0000000000007918 */ /* 0x008fe20000000000 */
.L_x_7:
[----:B------:R-:W-:Y:S05]  /*0420*/  BSYNC.RECONVERGENT B0 ;  /* 0x0000000000007941 */ /* 0x000fea0003800200 */
.L_x_6:
[----:B------:R-:W3:Y:S01]  /*0430*/  LDCU.64 UR6, c[0x0][0xc88] ;  /* 0x00019100ff0677ac */ /* 0x000ee20008000a00 */
[----:B------:R-:W-:Y:S02]  /*0440*/  UISETP.EQ.U32.AND UP1, UPT, UR4, URZ, UPT ;  /* 0x000000ff0400728c */ /* 0x000fe4000bf22070 */
[----:B------:R-:W-:Y:S02]  /*0450*/  UPLOP3.LUT UP6, UPT, UPT, UPT, UPT, 0x80, 0x8 ;  /* 0x000000000008789c */ /* 0x000fe40003fcf070 */
[----:B---3--:R-:W-:-:S04]  /*0460*/  UISETP.NE.U32.AND UP0, UPT, UR6, URZ, UPT ;  /* 0x000000ff0600728c */ /* 0x008fc8000bf05070 */
[----:B------:R-:W-:-:S04]  /*0470*/  UISETP.NE.AND.EX UP0, UPT, UR7, URZ, UPT, UP0 ;  /* 0x000000ff0700728c */ /* 0x000fc8000bf05300 */
[----:B------:R-:W-:-:S04]  /*0480*/  UISETP.EQ.OR.EX UP2, UPT, UR5, URZ, !UP0, UP1 ;  /* 0x000000ff0500728c */ /* 0x000fc8000c742710 */
[----:B------:R-:W-:-:S05]  /*0490*/  UP2UR UR36, UPR, URZ, 0x4 ;  /* 0x00000004ff247883 */ /* 0x000fca0008000000 */
[----:B------:R-:W-:Y:S07]  /*04a0*/  BRA.U !UP2, `(.L_x_8) ;  /* 0x000000010a207547 */ /* 0x000fee000b800000 */
[----:B------:R-:W-:Y:S01]  /*04b0*/  UISETP.NE.U32.AND UP2, UPT, UR4, URZ, UPT ;  /* 0x000000ff0400728c */ /* 0x000fe2000bf45070 */
[----:B-----5:R-:W-:Y:S01]  /*04c0*/  FSETP.NEU.AND P0, PT, R53, RZ, PT ;  /* 0x000000ff3500720b */ /* 0x020fe20003f0d000 */
[----:B------:R-:W-:Y:S02]  /*04d0*/  USEL UR4, URZ, 0xffffffff, UP0 ;  /* 0xffffffffff047887 */ /* 0x000fe40008000000 */
[----:B------:R-:W-:-:S10]  /*04e0*/  UISETP.NE.AND.EX UP2, UPT, UR5, URZ, UPT, UP2 ;  /* 0x000000ff0500728c */ /* 0x000fd4000bf45320 */
[----:B------:R-:W-:Y:S01]  /*04f0*/  VOTEU.ANY UP1, P0 ;  /* 0x0000000000ff7886 */ /* 0x000fe20000020100 */
[----:B------:R-:W-:-:S04]  /*0500*/  @!UP2 USEL UR4, URZ, 0xffffffff, UP1 ;  /* 0xffffffffff04a887 */ /* 0x000fc80008800000 */
[----:B------:R-:W-:-:S04]  /*0510*/  ULOP3.LUT UR4, UR4, 0x1, URZ, 0xc0, !UPT ;  /* 0x0000000104047892 */ /* 0x000fc8000f8ec0ff */
[----:B------:R-:W-:-:S11]  /*0520*/  UISETP.NE.U32.AND UP6, UPT, UR4, 0x1, UPT ;  /* 0x000000010400788c */ /* 0x000fd6000bfc5070 */
.L_x_8:
[----:B------:R-:W3:Y:S02]  /*0530*/  SHFL.IDX PT, R2, R99, RZ, 0x1f ;  /* 0x00001fff63027589 */ /* 0x000ee400000e0000 */
[----:B---3--:R-:W-:-:S13]  /*0540*/  ISETP.NE.AND P0, PT, R2, RZ, PT ;  /* 0x000000ff0200720c */ /* 0x008fda0003f05270 */
[----:B------:R-:W-:Y:S05]  /*0550*/  @P0 BRA `(.L_x_9) ;  /* 0x0000000000fc0947 */ /* 0x000fea0003800000 */
[----:B------:R-:W-:Y:S01]  /*0560*/  ELECT P0, URZ, PT ;  /* 0x0000000000ff782f */ /* 0x000fe20003800000 */
[----:B------:R-:W-:-:S12]  /*0570*/  BSSY.RECONVERGENT B0, `(.L_x_9) ;  /* 0x000003d000007945 */ /* 0x000fd80003800200 */
[----:B------:R-:W-:Y:S05]  /*0580*/  @!P0 BRA `(.L_x_10) ;  /* 0x0000000000ec8947 */ /* 0x000fea0003800000 */
[----:B------:R-:W3:Y:S01]  /*0590*/  S2UR UR6, SR_CgaCtaId ;  /* 0x00000000000679c3 */ /* 0x000ee20000008800 */
[----:B------:R-:W-:Y:S01]  /*05a0*/  UMOV UR7, 0x400 ;  /* 0x0000040000077882 */ /* 0x000fe20000000000 */
[----:B------:R-:W-:Y:S01]  /*05b0*/  UMOV UR5, 0x1 ;  /* 0x0000000100057882 */ /* 0x000fe20000000000 */
[----:B------:R-:W-:Y:S01]  /*05c0*/  UMOV UR4, 0x4 ;  /* 0x0000000400047882 */ /* 0x000fe20000000000 */
[----:B------:R-:W-:-:S04]  /*05d0*/  UIADD3 UR8, UPT, UPT, -UR5, 0x100000, URZ ;  /* 0x0010000005087890 */ /* 0x000fc8000fffe1ff */
[----:B------:R-:W-:Y:S02]  /*05e0*/  USHF.L.U32 UR9, UR8, 0xb, URZ ;  /* 0x0000000b08097899 */ /* 0x000fe400080006ff */
[----:B------:R-:W-:Y:S02]  /*05f0*/  USHF.L.U32 UR8, UR8, 0x1, URZ ;  /* 0x0000000108087899 */ /* 0x000fe400080006ff */
[----:B------:R-:W-:-:S04]  /*0600*/  UIADD3 UR4, UPT, UPT, -UR4, 0x100000, URZ ;  /* 0x0010000004047890 */ /* 0x000fc8000fffe1ff */
[----:B------:R-:W-:Y:S02]  /*0610*/  USHF.L.U32 UR5, UR4, 0xb, URZ ;  /* 0x0000000b04057899 */ /* 0x000fe400080006ff */
[----:B------:R-:W-:Y:S02]  /*0620*/  USHF.L.U32 UR4, UR4, 0x1, URZ ;  /* 0x0000000104047899 */ /* 0x000fe400080006ff */
[----:B---3--:R-:W-:Y:S01]  /*0630*/  ULEA UR6, UR6, UR7, 0x18 ;  /* 0x0000000706067291 */ /* 0x008fe2000f8ec0ff */
[----:B------:R-:W3:Y:S11]  /*0640*/  FENCE.VIEW.ASYNC.S ;  /* 0x00000000000073c6 */ /* 0x000ef60000000000 */
[----:B---3--:R3:W4:Y:S01]  /*0650*/  SYNCS.EXCH.64 URZ, [UR6], UR8 ;  /* 0x0000000806ff75b2 */ /* 0x0087220008000100 */
[----:B------:R3:W1:Y:S01]  /*0660*/  SYNCS.EXCH.64 URZ, [UR6+0xb8], UR4 ;  /* 0x0000b80406ff75b2 */ /* 0x0006620008000100 */
        /* <DEDUP_REMOVED lines=43> */
[----:B------:R3:W1:Y:S02]  /*0920*/  SYNCS.EXCH.64 URZ, [UR6+0x168], UR4 ;  /* 0x0001680406ff75b2 */ /* 0x0006640008000100 */
[----:B---34-:R-:W-:Y:S01]  /*0930*/  NOP ;  /* 0x0000000000007918 */ /* 0x018fe20000000000 */
.L_x_10:
[----:B------:R-:W-:Y:S05]  /*0940*/  BSYNC.RECONVERGENT B0 ;  /* 0x0000000000007941 */ /* 0x000fea0003800200 */
.L_x_9:
[----:B------:R-:W3:Y:S01]  /*0950*/  SHFL.IDX PT, R2, R99, RZ, 0x1f ;  /* 0x00001fff63027589 */ /* 0x000ee200000e0000 */
[----:B------:R-:W-:Y:S01]  /*0960*/  NOP ;  /* 0x0000000000007918 */ /* 0x000fe20000000000 */
[----:B---3--:R-:W-:-:S13]  /*0970*/  ISETP.NE.AND P0, PT, R2, 0x1, PT ;  /* 0x000000010200780c */ /* 0x008fda0003f05270 */
[----:B------:R-:W-:Y:S05]  /*0980*/  @P0 BRA `(.L_x_11) ;  /* 0x0000000000580947 */ /* 0x000fea0003800000 */
        /* <DEDUP_REMOVED lines=9> */
[----:B------:R-:W-:Y:S01]  /*0a20*/  USHF.L.U32 UR4, UR4, 0x1, URZ ;  /* 0x0000000104047899 */ /* 0x000fe200080006ff */
[----:B------:R-:W-:Y:S01]  /*0a30*/  ELECT P0, URZ, PT ;  /* 0x0000000000ff782f */ /* 0x000fe20003800000 */
[----:B---3--:R-:W-:Y:S01]  /*0a40*/  ULEA UR6, UR6, UR7, 0x18 ;  /* 0x0000000706067291 */ /* 0x008fe2000f8ec0ff */
[----:B------:R-:W3:Y:S11]  /*0a50*/  FENCE.VIEW.ASYNC.S ;  /* 0x00000000000073c6 */ /* 0x000ef60000000000 */
[----:B---3--:R3:W4:Y:S01]  /*0a60*/  SYNCS.EXCH.64 URZ, [UR6+0x170], UR8 ;  /* 0x0001700806ff75b2 */ /* 0x0087220008000100 */
[----:B------:R3:W1:Y:S01]  /*0a70*/  SYNCS.EXCH.64 URZ, [UR6+0x190], UR4 ;  /* 0x0001900406ff75b2 */ /* 0x0006620008000100 */
[----:B------:R3:W1:Y:S01]  /*0a80*/  SYNCS.EXCH.64 URZ, [UR6+0x178], UR8 ;  /* 0x0001780806ff75b2 */ /* 0x0006620008000100 */
[----:B------:R3:W1:Y:S01]  /*0a90*/  SYNCS.EXCH.64 URZ, [UR6+0x198], UR4 ;  /* 0x0001980406ff75b2 */ /* 0x0006620008000100 */
[----:B------:R3:W1:Y:S01]  /*0aa0*/  SYNCS.EXCH.64 URZ, [UR6+0x180], UR8 ;  /* 0x0001800806ff75b2 */ /* 0x0006620008000100 */
[----:B------:R3:W1:Y:S01]  /*0ab0*/  SYNCS.EXCH.64 URZ, [UR6+0x1a0], UR4 ;  /* 0x0001a00406ff75b2 */ /* 0x0006620008000100 */
[----:B------:R3:W1:Y:S01]  /*0ac0*/  SYNCS.EXCH.64 URZ, [UR6+0x188], UR8 ;  /* 0x0001880806ff75b2 */ /* 0x0006620008000100 */
[----:B------:R3:W1:Y:S01]  /*0ad0*/  SYNCS.EXCH.64 URZ, [UR6+0x1a8], UR4 ;  /* 0x0001a80406ff75b2 */ /* 0x0006620008000100 */
[----:B------:R-:W-:Y:S01]  /*0ae0*/  NOP ;  /* 0x0000000000007918 */ /* 0x000fe20000000000 */
.L_x_11:
[----:B------:R-:W2:Y:S01]  /*0af0*/  SHFL.IDX PT, R2, R99, RZ, 0x1f ;  /* 0x00001fff63027589 */ /* 0x000ea200000e0000 */
[----:B------:R-:W-:Y:S01]  /*0b00*/  NOP ;  /* 0x0000000000007918 */ /* 0x000fe20000000000 */
[----:B--2---:R-:W-:-:S13]  /*0b10*/  ISETP.NE.AND P0, PT, R2, 0x3, PT ;  /* 0x000000030200780c */ /* 0x004fda0003f05270 */
[----:B------:R-:W-:Y:S05]  /*0b20*/  @P0 BRA `(.L_x_12) ;  /* 0x0000000000300947 */ /* 0x000fea0003800000 */
[----:B---3--:R-:W2:Y:S01]  /*0b30*/  S2UR UR5, SR_CgaCtaId ;  /* 0x00000000000579c3 */ /* 0x008ea20000008800 */
[----:B------:R-:W-:Y:S01]  /*0b40*/  UMOV UR6, 0x400 ;  /* 0x0000040000067882 */ /* 0x000fe20000000000 */
[----:B------:R-:W-:Y:S01]  /*0b50*/  UMOV UR4, 0x20 ;  /* 0x0000002000047882 */ /* 0x000fe20000000000 */
[----:B------:R-:W-:Y:S01]  /*0b60*/  ELECT P0, URZ, PT ;  /* 0x0000000000ff782f */ /* 0x000fe20003800000 */
[----:B--2---:R-:W-:Y:S02]  /*0b70*/  ULEA UR5, UR5, UR6, 0x18 ;  /* 0x0000000605057291 */ /* 0x004fe4000f8ec0ff */
[----:B------:R-:W-:-:S04]  /*0b80*/  UIADD3 UR6, UPT, UPT, -UR4, 0x100000, URZ ;  /* 0x0010000004067890 */ /* 0x000fc8000fffe1ff */
[----:B------:R-:W-:Y:S02]  /*0b90*/  USHF.L.U32 UR7, UR6, 0xb, URZ ;  /* 0x0000000b06077899 */ /* 0x000fe400080006ff */
[----:B------:R-:W-:Y:S01]  /*0ba0*/  USHF.L.U32 UR6, UR6, 0x1, URZ ;  /* 0x0000000106067899 */ /* 0x000fe200080006ff */
[----:B------:R-:W2:Y:S11]  /*0bb0*/  FENCE.VIEW.ASYNC.S ;  /* 0x00000000000073c6 */ /* 0x000eb60000000000 */
[----:B--2---:R2:W3:Y:S01]  /*0bc0*/  SYNCS.EXCH.64 URZ, [UR5+0x1b0], UR6 ;  /* 0x0001b00605ff75b2 */ /* 0x0044e20008000100 */
[----:B------:R2:W1:Y:S01]  /*0bd0*/  SYNCS.EXCH.64 URZ, [UR5+0x1b8], UR6 ;  /* 0x0001b80605ff75b2 */ /* 0x0004620008000100 */
[----:B------:R-:W-:Y:S01]  /*0be0*/  NOP ;  /* 0x0000000000007918 */ /* 0x000fe20000000000 */
.L_x_12:
[----:B------:R-:W4:Y:S01]  /*0bf0*/  SHFL.IDX PT, R2, R99, RZ, 0x1f ;  /* 0x00001fff63027589 */ /* 0x000f2200000e0000 */
[----:B------:R-:W-:Y:S01]  /*0c00*/  NOP ;  /* 0x0000000000007918 */ /* 0x000fe20000000000 */
[----:B----4-:R-:W-:-:S13]  /*0c10*/  ISETP.NE.AND P0, PT, R2, 0x4, PT ;  /* 0x000000040200780c */ /* 0x010fda0003f05270 */
[----:B------:R-:W-:Y:S05]  /*0c20*/  @P0 BRA `(.L_x_13) ;  /* 0x00000000004c0947 */ /* 0x000fea0003800000 */
[----:B--23--:R-:W2:Y:S01]  /*0c30*/  S2UR UR5, SR_CgaCtaId ;  /* 0x00000000000579c3 */ /* 0x00cea20000008800 */
[----:B------:R-:W-:Y:S01]  /*0c40*/  UMOV UR7, 0x3a0 ;  /* 0x000003a000077882 */ /* 0x000fe20000000000 */
[----:B------:R-:W-:Y:S01]  /*0c50*/  UMOV UR6, 0x400 ;  /* 0x0000040000067882 */ /* 0x000fe20000000000 */
[----:B------:R-:W-:Y:S01]  /*0c60*/  USEL UR7, UR7, 0x320, UP6 ;  /* 0x0000032007077887 */ /* 0x000fe2000b000000 */
[----:B------:R-:W-:Y:S01]  /*0c70*/  UMOV UR4, 0x1 ;  /* 0x0000000100047882 */ /* 0x000fe20000000000 */
[----:B------:R-:W-:Y:S01]  /*0c80*/  ELECT P0, URZ, PT ;  /* 0x0000000000ff782f */ /* 0x000fe20003800000 */
[----:B------:R-:W-:-:S04]  /*0c90*/  UIADD3 UR8, UPT, UPT, -UR4, 0x100000, URZ ;  /* 0x0010000004087890 */ /* 0x000fc8000fffe1ff */
[----:B------:R-:W-:Y:S02]  /*0ca0*/  USHF.L.U32 UR9, UR8, 0xb, URZ ;  /* 0x0000000b08097899 */ /* 0x000fe400080006ff */
[----:B------:R-:W-:Y:S02]  /*0cb0*/  USHF.L.U32 UR8, UR8, 0x1, URZ ;  /* 0x0000000108087899 */ /* 0x000fe400080006ff */
[----:B--2---:R-:W-:Y:S02]  /*0cc0*/  ULEA UR5, UR5, UR6, 0x18 ;  /* 0x0000000605057291 */ /* 0x004fe4000f8ec0ff */
[----:B------:R-:W-:-:S04]  /*0cd0*/  UIADD3 UR6, UPT, UPT, -UR7, 0x100000, URZ ;  /* 0x0010000007067890 */ /* 0x000fc8000fffe1ff */
[----:B------:R-:W-:Y:S02]  /*0ce0*/  USHF.L.U32 UR7, UR6, 0xb, URZ ;  /* 0x0000000b06077899 */ /* 0x000fe400080006ff */
[----:B------:R-:W-:Y:S01]  /*0cf0*/  USHF.L.U32 UR6, UR6, 0x1, URZ ;  /* 0x0000000106067899 */ /* 0x000fe200080006ff */
[----:B------:R-:W2:Y:S03]  /*0d00*/  FENCE.VIEW.ASYNC.S ;  /* 0x00000000000073c6 */ /* 0x000ea60000000000 */
[----:B--2---:R4:W2:Y:S08]  /*0d10*/  SYNCS.EXCH.64 URZ, [UR5+0x1c0], UR8 ;  /* 0x0001c00805ff75b2 */ /* 0x0048b00008000100 */
[----:B------:R4:W3:Y:S01]  /*0d20*/  SYNCS.EXCH.64 URZ, [UR5+0x1d0], UR6 ;  /* 0x0001d00605ff75b2 */ /* 0x0008e20008000100 */
[----:B------:R4:W1:Y:S01]  /*0d30*/  SYNCS.EXCH.64 URZ, [UR5+0x1c8], UR8 ;  /* 0x0001c80805ff75b2 */ /* 0x0008620008000100 */
[----:B------:R4:W1:Y:S02]  /*0d40*/  SYNCS.EXCH.64 URZ, [UR5+0x1d8], UR6 ;  /* 0x0001d80605ff75b2 */ /* 0x0008640008000100 */
[----:B----4-:R-:W-:Y:S01]  /*0d50*/  NOP ;  /* 0x0000000000007918 */ /* 0x010fe20000000000 */
.L_x_13:
[----:B------:R-:W4:Y:S01]  /*0d60*/  SHFL.IDX PT, R2, R99, RZ, 0x1f ;  /* 0x00001fff63027589 */ /* 0x000f2200000e0000 */
[----:B------:R-:W-:Y:S01]  /*0d70*/  NOP ;  /* 0x0000000000007918 */ /* 0x000fe20000000000 */
[----:B----4-:R-:W-:-:S13]  /*0d80*/  ISETP.NE.AND P0, PT, R2, 0x5, PT ;  /* 0x000000050200780c */ /* 0x010fda0003f05270 */
[----:B------:R-:W-:Y:S05]  /*0d90*/  @P0 BRA `(.L_x_14) ;  /* 0x0000000000480947 */ /* 0x000fea0003800000 */
[----:B--23--:R-:W2:Y:S01]  /*0da0*/  S2UR UR6, SR_CgaCtaId ;  /* 0x00000000000679c3 */ /* 0x00cea20000008800 */
        /* <DEDUP_REMOVED lines=10> */
[----:B--2---:R-:W-:Y:S01]  /*0e50*/  ULEA UR6, UR6, UR7, 0x18 ;  /* 0x0000000706067291 */ /* 0x004fe2000f8ec0ff */
[----:B------:R-:W2:Y:S11]  /*0e60*/  FENCE.VIEW.ASYNC.S ;  /* 0x00000000000073c6 */ /* 0x000eb60000000000 */
[----:B--2---:R4:W2:Y:S01]  /*0e70*/  SYNCS.EXCH.64 URZ, [UR6+0x1e0], UR8 ;  /* 0x0001e00806ff75b2 */ /* 0x0048a20008000100 */
[----:B------:R4:W3:Y:S01]  /*0e80*/  SYNCS.EXCH.64 URZ, [UR6+0x1f0], UR4 ;  /* 0x0001f00406ff75b2 */ /* 0x0008e20008000100 */
[----:B------:R4:W1:Y:S01]  /*0e90*/  SYNCS.EXCH.64 URZ, [UR6+0x1e8], UR8 ;  /* 0x0001e80806ff75b2 */ /* 0x0008620008000100 */
[----:B------:R4:W1:Y:S02]  /*0ea0*/  SYNCS.EXCH.64 URZ, [UR6+0x1f8], UR4 ;  /* 0x0001f80406ff75b2 */ /* 0x0008640008000100 */
[----:B----4-:R-:W-:Y:S01]  /*0eb0*/  NOP ;  /* 0x0000000000007918 */ /* 0x010fe20000000000 */
.L_x_14:
[----:B------:R-:W4:Y:S01]  /*0ec0*/  SHFL.IDX PT, R2, R99, RZ, 0x1f ;  /* 0x00001fff63027589 */ /* 0x000f2200000e0000 */
[----:B------:R-:W1:Y:S01]  /*0ed0*/  S2UR UR37, SR_CgaCtaId ;  /* 0x00000000002579c3 */ /* 0x000e620000008800 */
[----:B------:R-:W-:Y:S01]  /*0ee0*/  NOP ;  /* 0x0000000000007918 */ /* 0x000fe20000000000 */
[----:B----4-:R-:W-:-:S13]  /*0ef0*/  ISETP.NE.AND P0, PT, R2, 0x3, PT ;  /* 0x000000030200780c */ /* 0x010fda0003f05270 */
[----:B-1----:R-:W-:Y:S05]  /*0f00*/  @P0 BRA `(.L_x_15) ;  /* 0x0000000000340947 */ /* 0x002fea0003800000 */
[----:B--23--:R-:W-:Y:S01]  /*0f10*/  UMOV UR5, 0x400 ;  /* 0x0000040000057882 */ /* 0x00cfe20000000000 */
[----:B------:R-:W-:Y:S01]  /*0f20*/  UMOV UR4, 0x20 ;  /* 0x0000002000047882 */ /* 0x000fe20000000000 */
[----:B------:R-:W-:Y:S02]  /*0f30*/  ULEA UR5, UR37, UR5, 0x18 ;  /* 0x0000000525057291 */ /* 0x000fe4000f8ec0ff */
[----:B------:R-:W-:-:S04]  /*0f40*/  UIADD3 UR6, UPT, UPT, -UR4, 0x100000, URZ ;  /* 0x0010000004067890 */ /* 0x000fc8000fffe1ff */
[----:B------:R-:W-:Y:S02]  /*0f50*/  USHF.L.U32 UR7, UR6, 0xb, URZ ;  /* 0x0000000b06077899 */ /* 0x000fe400080006ff */
[----:B------:R-:W-:Y:S01]  /*0f60*/  USHF.L.U32 UR6, UR6, 0x1, URZ ;  /* 0x0000000106067899 */ /* 0x000fe200080006ff */
[----:B------:R-:W-:Y:S01]  /*0f70*/  ELECT P0, URZ, PT ;  /* 0x0000000000ff782f */ /* 0x000fe20003800000 */
[----:B------:R-:W1:Y:S10]  /*0f80*/  FENCE.VIEW.ASYNC.S ;  /* 0x00000000000073c6 */ /* 0x000e740000000000 */
[----:B-1----:R1:W4:Y:S01]  /*0f90*/  SYNCS.EXCH.64 URZ, [UR5+0x200], UR6 ;  /* 0x0002000605ff75b2 */ /* 0x0023220008000100 */
[----:B------:R1:W2:Y:S01]  /*0fa0*/  SYNCS.EXCH.64 URZ, [UR5+0x210], UR6 ;  /* 0x0002100605ff75b2 */ /* 0x0002a20008000100 */
[----:B------:R1:W3:Y:S01]  /*0fb0*/  SYNCS.EXCH.64 URZ, [UR5+0x208], UR6 ;  /* 0x0002080605ff75b2 */ /* 0x0002e20008000100 */
[----:B------:R1:W1:Y:S01]  /*0fc0*/  SYNCS.EXCH.64 URZ, [UR5+0x218], UR6 ;  /* 0x0002180605ff75b2 */ /* 0x0002620008000100 */
[----:B------:R-:W-:Y:S01]  /*0fd0*/  NOP ;  /* 0x0000000000007918 */ /* 0x000fe20000000000 */
.L_x_15:
[----:B---3--:R-:W3:Y:S01]  /*0fe0*/  LDCU UR4, c[0x0][0x36c] ;  /* 0x00006d80ff0477ac */ /* 0x008ee20008000800 */
[----:B------:R-:W-:Y:S01]  /*0ff0*/  ISETP.NE.OR P5, PT, R0, 0x2, !P5 ;  /* 0x000000020000780c */ /* 0x000fe20006fa5670 */
[----:B------:R-:W-:Y:S01]  /*1000*/  NOP ;  /* 0x0000000000007918 */ /* 0x000fe20000000000 */
[----:B------:R-:W-:Y:S01]  /*1010*/  LOP3.LUT R2, R3, 0x1f, RZ, 0xc0, !PT ;  /* 0x0000001f03027812 */ /* 0x000fe200078ec0ff */
[----:B------:R-:W-:Y:S02]  /*1020*/  UISETP.NE.AND UP4, UPT, UR12, 0x2, UPT ;  /* 0x000000020c00788c */ /* 0x000fe4000bf85270 */
[----:B------:R-:W-:Y:S02]  /*1030*/  UISETP.NE.AND UP3, UPT, UR12, URZ, UPT ;  /* 0x000000ff0c00728c */ /* 0x000fe4000bf65270 */
[----:B---3--:R-:W-:-:S09]  /*1040*/  UISETP.EQ.U32.AND UP1, UPT, UR4, 0x1, UPT ;  /* 0x000000010400788c */ /* 0x008fd2000bf22070 */
[----:B------:R-:W-:Y:S05]  /*1050*/  BRA.U !UP1, `(.L_x_16) ;  /* 0x0000000109087547 */ /* 0x000fea000b800000 */
[----:B-12-4-:R-:W-:Y:S01]  /*1060*/  UCGABAR_ARV ;  /* 0x00000000000079c7 */ /* 0x016fe20008000000 */
[----:B------:R-:W-:Y:S05]  /*1070*/  BRA `(.L_x_17) ;  /* 0x0000000000047947 */ /* 0x000fea0003800000 */
.L_x_16:
[----:B-12-4-:R-:W-:Y:S01]  /*1080*/  NOP ;  /* 0x0000000000007918 */ /* 0x016fe20000000000 */
.L_x_17:
[----:B------:R-:W1:Y:S01]  /*1090*/  S2UR UR27, SR_CTAID.X ;  /* 0x00000000001b79c3 */ /* 0x000e620000002500 */
[----:B------:R-:W-:-:S05]  /*10a0*/  CS2R.32 R43, SR_CgaSize ;  /* 0x00000000002b7805 */ /* 0x000fca0000008a00 */
[----:B------:R-:W-:-:S05]  /*10b0*/  IMAD R43, R43, -0xa0, RZ ;  /* 0xffffff602b2b7824 */ /* 0x000fca00078e02ff */
[----:B------:R-:W-:-:S14]  /*10c0*/  R2UR UR5, R43 ;  /* 0x000000002b0572ca */ /* 0x000fdc00000e0000 */
[----:B------:R-:W2:Y:S01]  /*10d0*/  LDCU UR5, c[0x0][UR5+0x2b0] ;  /* 0x00005600050577ac */ /* 0x000ea20008000800 */
[----:B------:R-:W-:-:S05]  /*10e0*/  CS2R.32 R43, SR_CgaSize ;  /* 0x00000000002b7805 */ /* 0x000fca0000008a00 */
[----:B------:R-:W-:-:S05]  /*10f0*/  IMAD R43, R43, -0xa0, RZ ;  /* 0xffffff602b2b7824 */ /* 0x000fca00078e02ff */
[----:B------:R-:W-:-:S14]  /*1100*/  R2UR UR4, R43 ;  /* 0x000000002b0472ca */ /* 0x000fdc00000e0000 */
[----:B------:R-:W3:Y:S01]  /*1110*/  LDCU UR4, c[0x0][UR4+0x2b4] ;  /* 0x00005680040477ac */ /* 0x000ee20008000800 */
[----:B------:R-:W4:Y:S01]  /*1120*/  S2UR UR11, SR_CTAID.Y ;  /* 0x00000000000b79c3 */ /* 0x000f220000002600 */
[----:B------:R-:W-:Y:S02]  /*1130*/  USHF.L.U32 UR14, UR37, 0x7, URZ ;  /* 0x00000007250e7899 */ /* 0x000fe400080006ff */
[----:B------:R-:W-:Y:S02]  /*1140*/  USHF.L.U32 UR15, UR37, 0xa, URZ ;  /* 0x0000000a250f7899 */ /* 0x000fe400080006ff */
[----:B------:R-:W-:Y:S01]  /*1150*/  ULOP3.LUT UR14, UR14, 0x180, URZ, 0xc0, !UPT ;  /* 0x000001800e0e7892 */ /* 0x000fe2000f8ec0ff */
[----:B------:R-:W3:Y:S02]  /*1160*/  LDCU UR18, c[0x0][0xf24] ;  /* 0x0001e480ff1277ac */ /* 0x000ee40008000800 */
[----:B------:R-:W3:Y:S01]  /*1170*/  LDC R43, c[0x0][0xf24] ;  /* 0x0003c900ff2b7b82 */ /* 0x000ee20000000800 */
[----:B------:R-:W3:Y:S01]  /*1180*/  LDCU UR13, c[0x0][0xf30] ;  /* 0x0001e600ff0d77ac */ /* 0x000ee20008000800 */
[----:B------:R-:W-:Y:S01]  /*1190*/  ULOP3.LUT UR15, UR15, 0xc00, URZ, 0xc0, !UPT ;  /* 0x00000c000f0f7892 */ /* 0x000fe2000f8ec0ff */
[----:B-1----:R-:W-:Y:S01]  /*11a0*/  I2FP.F32.U32 R4, UR27 ;  /* 0x0000001b00047c45 */ /* 0x002fe20008201000 */
[----:B------:R-:W-:-:S04]  /*11b0*/  USHF.R.U32.HI UR10, URZ, 0x1, UR14 ;  /* 0x00000001ff0a7899 */ /* 0x000fc8000801160e */
[----:B--2---:R-:W-:Y:S01]  /*11c0*/  FMUL R4, R4, UR5 ;  /* 0x0000000504047c20 */ /* 0x004fe20008400000 */
[----:B------:R-:W-:-:S05]  /*11d0*/  CS2R.32 R0, SR_CgaSize ;  /* 0x0000000000007805 */ /* 0x000fca0000008a00 */
[----:B------:R-:W-:-:S05]  /*11e0*/  IMAD R0, R0, -0xa0, RZ ;  /* 0xffffff6000007824 */ /* 0x000fca00078e02ff */
[----:B------:R-:W-:-:S14]  /*11f0*/  R2UR UR5, R0 ;  /* 0x00000000000572ca */ /* 0x000fdc00000e0000 */
[----:B------:R-:W1:Y:S01]  /*1200*/  LDCU UR5, c[0x0][UR5+0x2a0] ;  /* 0x00005400050577ac */ /* 0x000e620008000800 */
[----:B----4-:R-:W-:Y:S01]  /*1210*/  I2FP.F32.U32 R0, UR11 ;  /* 0x0000000b00007c45 */ /* 0x010fe20008201000 */
[----:B------:R-:W2:Y:S04]  /*1220*/  F2I.U32.TRUNC.NTZ R4, R4 ;  /* 0x0000000400047305 */ /* 0x000ea8000020f000 */
[----:B---3--:R-:W-:Y:S01]  /*1230*/  FMUL R0, R0, UR4 ;  /* 0x0000000400007c20 */ /* 0x008fe20008400000 */
[----:B------:R-:W-:-:S06]  /*1240*/  RPCMOV.32 Rpc.LO, R2 ;  /* 0x0000000200007352 */ /* 0x000fcc0000000000 */
[----:B------:R-:W-:-:S05]  /*1250*/  CS2R.32 R2, SR_CgaSize ;  /* 0x0000000000027805 */ /* 0x000fca0000008a00 */
[----:B------:R-:W-:-:S05]  /*1260*/  IMAD R2, R2, -0xa0, RZ ;  /* 0xffffff6002027824 */ /* 0x000fca00078e02ff */
[----:B------:R-:W-:Y:S02]  /*1270*/  R2UR UR4, R2 ;  /* 0x00000000020472ca */ /* 0x000fe400000e0000 */
[----:B------:R-:W-:-:S12]  /*1280*/  RPCMOV.32 R2, Rpc.LO ;  /* 0x0000000000027353 */ /* 0x000fd80000000000 */
[----:B------:R-:W3:Y:S01]  /*1290*/  LDCU UR4, c[0x0][UR4+0x2a4] ;  /* 0x00005480040477ac */ /* 0x000ee20008000800 */
[----:B------:R-:W4:Y:S01]  /*12a0*/  F2I.U32.TRUNC.NTZ R0, R0 ;  /* 0x0000000000007305 */ /* 0x000f22000020f000 */
[----:B--2---:R-:W-:Y:S02]  /*12b0*/  R2UR UR39, R4 ;  /* 0x00000000042772ca */ /* 0x004fe400000e0000 */
[----:B----4-:R-:W-:Y:S02]  /*12c0*/  R2UR UR38, R0 ;  /* 0x00000000002672ca */ /* 0x010fe400000e0000 */
[----:B------:R-:W-:-:S09]  /*12d0*/  PRMT R0, RZ, 0x7610, R0 ;  /* 0x00007610ff007816 */ /* 0x000fd20000000000 */
[----:B------:R-:W-:-:S04]  /*12e0*/  UIADD3 UR39, UPT, UPT, -UR39, URZ, URZ ;  /* 0x000000ff27277290 */ /* 0x000fc8000fffe1ff */
[----:B-1----:R-:W-:Y:S02]  /*12f0*/  UIMAD UR39, UR5, UR39, UR27 ;  /* 0x00000027052772a4 */ /* 0x002fe4000f8e021b */
[----:B------:R-:W-:-:S04]  /*1300*/  UIADD3 UR38, UPT, UPT, -UR38, URZ, URZ ;  /* 0x000000ff26267290 */ /* 0x000fc8000fffe1ff */
[----:B---3--:R-:W-:Y:S01]  /*1310*/  UIMAD UR38, UR4, UR38, UR11 ;  /* 0x00000026042672a4 */ /* 0x008fe2000f8e020b */
[----:B------:R-:W-:Y:S11]  /*1320*/  BRA.U UP3, `(.L_x_18) ;  /* 0x0000000103407547 */ /* 0x000ff6000b800000 */
[----:B------:R-:W-:Y:S02]  /*1330*/  UISETP.NE.AND UP2, UPT, UR38, URZ, UPT ;  /* 0x000000ff2600728c */ /* 0x000fe4000bf45270 */
[----:B------:R-:W-:Y:S02]  /*1340*/  UISETP.NE.AND UP5, UPT, UR38, URZ, UPT ;  /* 0x000000ff2600728c */ /* 0x000fe4000bfa5270 */
[----:B------:R-:W-:Y:S02]  /*1350*/  UISETP.EQ.OR UP2, UPT, UR39, URZ, !UP2 ;  /* 0x000000ff2700728c */ /* 0x000fe4000d742670 */
[----:B------:R-:W-:Y:S02]  /*1360*/  USEL UR6, URZ, 0x2, UP5 ;  /* 0x00000002ff067887 */ /* 0x000fe4000a800000 */
[----:B------:R-:W-:Y:S02]  /*1370*/  USEL UR7, URZ, 0x1, !UP2 ;  /* 0x00000001ff077887 */ /* 0x000fe4000d000000 */
[----:B------:R-:W-:-:S02]  /*1380*/  UISETP.NE.AND UP2, UPT, UR39, 0x1, UPT ;  /* 0x000000012700788c */ /* 0x000fc4000bf45270 */
[----:B------:R-:W-:Y:S02]  /*1390*/  USEL UR5, URZ, 0x4, UP5 ;  /* 0x00000004ff057887 */ /* 0x000fe4000a800000 */
[----:B------:R-:W-:Y:S02]  /*13a0*/  USEL UR6, UR6, 0x2, UP2 ;  /* 0x0000000206067887 */ /* 0x000fe40009000000 */
[----:B------:R-:W-:Y:S02]  /*13b0*/  UISETP.NE.AND UP2, UPT, UR39, 0x2, UPT ;  /* 0x000000022700788c */ /* 0x000fe4000bf45270 */
[----:B------:R-:W-:Y:S02]  /*13c0*/  USEL UR4, URZ, 0x8, UP5 ;  /* 0x00000008ff047887 */ /* 0x000fe4000a800000 */
[----:B------:R-:W-:Y:S02]  /*13d0*/  USEL UR5, UR5, 0x4, UP2 ;  /* 0x0000000405057887 */ /* 0x000fe40009000000 */
[----:B------:R-:W-:-:S02]  /*13e0*/  UISETP.NE.AND UP2, UPT, UR39, 0x3, UPT ;  /* 0x000000032700788c */ /* 0x000fc4000bf45270 */
[----:B------:R-:W-:Y:S02]  /*13f0*/  UIADD3 UR5, UPT, UPT, UR5, UR6, UR7 ;  /* 0x0000000605057290 */ /* 0x000fe4000fffe007 */
[----:B------:R-:W-:-:S04]  /*1400*/  USEL UR4, UR4, 0x8, UP2 ;  /* 0x0000000804047887 */ /* 0x000fc80009000000 */
[----:B------:R-:W-:-:S06]  /*1410*/  UIADD3 UR4, UPT, UPT, UR5, UR4, URZ ;  /* 0x0000000405047290 */ /* 0x000fcc000fffe0ff */
[----:B------:R-:W-:-:S07]  /*1420*/  MOV R0, UR4 ;  /* 0x0000000400007c02 */ /* 0x000fce0008000f00 */
.L_x_18:
[----:B------:R-:W1:Y:S01]  /*1430*/  S2UR UR44, SR_CTAID.Z ;  /* 0x00000000002c79c3 */ /* 0x000e620000002700 */
[----:B------:R-:W-:-:S09]  /*1440*/  UISETP.GE.AND UP2, UPT, UR18, 0x1, UPT ;  /* 0x000000011200788c */ /* 0x000fd2000bf46270 */
[----:B------:R-:W-:Y:S05]  /*1450*/  BRA.U !UP2, `(.L_x_19) ;  /* 0x000000010ac07547 */ /* 0x000fea000b800000 */
[----:B------:R-:W2:Y:S01]  /*1460*/  LDCU.128 UR4, c[0x0][0xf10] ;  /* 0x0001e200ff0477ac */ /* 0x000ea20008000c00 */
[----:B------:R-:W3:Y:S01]  /*1470*/  LDCU UR17, c[0x0][0xf0c] ;  /* 0x0001e180ff1177ac */ /* 0x000ee20008000800 */
[----:B------:R-:W4:Y:S01]  /*1480*/  LDCU UR20, c[0x0][0x370] ;  /* 0x00006e00ff1477ac */ /* 0x000f220008000800 */
[----:B------:R-:W1:Y:S01]  /*1490*/  LDCU UR19, c[0x0][0x374] ;  /* 0x00006e80ff1377ac */ /* 0x000e620008000800 */
[----:B------:R-:W1:Y:S01]  /*14a0*/  LDCU UR16, c[0x0][0xf20] ;  /* 0x0001e400ff1077ac */ /* 0x000e620008000800 */
[----:B--2---:R-:W-:Y:S02]  /*14b0*/  UIMAD.WIDE.U32 UR8, UR27, UR4, URZ ;  /* 0x000000041b0872a5 */ /* 0x004fe4000f8e00ff */
[----:B---3--:R-:W-:Y:S02]  /*14c0*/  UISETP.NE.AND UP2, UPT, UR17, 0x1, UPT ;  /* 0x000000011100788c */ /* 0x008fe4000bf45270 */
[----:B------:R-:W-:Y:S02]  /*14d0*/  UIMAD.WIDE.U32 UR22, UR11, UR7, URZ ;  /* 0x000000070b1672a5 */ /* 0x000fe4000f8e00ff */
[----:B----4-:R-:W-:-:S02]  /*14e0*/  UIMAD.WIDE.U32 UR24, UR20, UR4, URZ ;  /* 0x00000004141872a5 */ /* 0x010fc4000f8e00ff */
[----:B------:R-:W-:-:S03]  /*14f0*/  USHF.R.U32.HI UR4, URZ, UR5, UR9 ;  /* 0x00000005ff047299 */ /* 0x000fc60008011609 */
[----:B------:R-:W2:Y:S02]  /*1500*/  LDCU.64 UR8, c[0x0][0xf28] ;  /* 0x0001e500ff0877ac */ /* 0x000ea40008000a00 */
[----:B------:R-:W-:Y:S01]  /*1510*/  UMOV UR21, UR25 ;  /* 0x0000001900157c82 */ /* 0x000fe20008000000 */
[----:B------:R-:W-:Y:S02]  /*1520*/  USEL UR4, UR27, UR4, !UP2 ;  /* 0x000000041b047287 */ /* 0x000fe4000d000000 */
[----:B------:R-:W-:Y:S02]  /*1530*/  @UP2 USHF.R.U32.HI UR20, URZ, UR5, UR21 ;  /* 0x00000005ff142299 */ /* 0x000fe40008011615 */
[----:B------:R-:W-:Y:S02]  /*1540*/  UISETP.NE.AND UP2, UPT, UR6, 0x1, UPT ;  /* 0x000000010600788c */ /* 0x000fe4000bf45270 */
[----:B-1----:R-:W-:Y:S02]  /*1550*/  UIMAD.WIDE.U32 UR24, UR19, UR7, URZ ;  /* 0x00000007131872a5 */ /* 0x002fe4000f8e00ff */
[----:B------:R-:W-:-:S04]  /*1560*/  USHF.R.U32.HI UR5, URZ, UR16, UR23 ;  /* 0x00000010ff057299 */ /* 0x000fc80008011617 */
[----:B------:R-:W-:Y:S02]  /*1570*/  USEL UR5, UR11, UR5, !UP2 ;  /* 0x000000050b057287 */ /* 0x000fe4000d000000 */
[----:B--2---:R-:W-:Y:S02]  /*1580*/  UIMAD.WIDE.U32 UR22, UR20, UR8, URZ ;  /* 0x00000008141672a5 */ /* 0x004fe4000f8e00ff */
[----:B------:R-:W-:Y:S02]  /*1590*/  @UP2 USHF.R.U32.HI UR19, URZ, UR16, UR25 ;  /* 0x00000010ff132299 */ /* 0x000fe40008011619 */
[----:B------:R-:W-:Y:S02]  /*15a0*/  UISETP.NE.AND UP2, UPT, UR18, 0x1, UPT ;  /* 0x000000011200788c */ /* 0x000fe4000bf45270 */
[----:B------:R-:W-:Y:S02]  /*15b0*/  UIMAD.WIDE.U32 UR24, UR19, UR8, URZ ;  /* 0x00000008131872a5 */ /* 0x000fe4000f8e00ff */
[----:B------:R-:W-:-:S04]  /*15c0*/  UIADD3 UR16, UPT, UPT, -UR4, URZ, URZ ;  /* 0x000000ff04107290 */ /* 0x000fc8000fffe1ff */
[----:B------:R-:W-:Y:S01]  /*15d0*/  UIMAD UR16, UR17, UR16, UR27 ;  /* 0x00000010111072a4 */ /* 0x000fe2000f8e021b */
[----:B------:R-:W-:Y:S02]  /*15e0*/  UMOV UR7, UR25 ;  /* 0x0000001900077c82 */ /* 0x000fe40008000000 */
[----:B------:R-:W-:Y:S02]  /*15f0*/  @UP2 USHF.R.U32.HI UR20, URZ, UR9, UR23 ;  /* 0x00000009ff142299 */ /* 0x000fe40008011617 */
[----:B------:R-:W-:Y:S02]  /*1600*/  @UP2 USHF.R.U32.HI UR19, URZ, UR9, UR7 ;  /* 0x00000009ff132299 */ /* 0x000fe40008011607 */
[----:B------:R-:W-:Y:S02]  /*1610*/  UIMAD UR7, UR20, UR18, URZ ;  /* 0x00000012140772a4 */ /* 0x000fe4000f8e02ff */
[----:B------:R-:W-:Y:S02]  /*1620*/  UIMAD UR19, UR19, UR18, URZ ;  /* 0x00000012131372a4 */ /* 0x000fe4000f8e02ff */
[----:B------:R-:W-:-:S02]  /*1630*/  UIMAD.WIDE.U32 UR24, UR5, UR8, URZ ;  /* 0x00000008051872a5 */ /* 0x000fc4000f8e00ff */
[----:B------:R-:W-:Y:S02]  /*1640*/  UISETP.GE.AND UP5, UPT, UR5, UR19, UPT ;  /* 0x000000130500728c */ /* 0x000fe4000bfa6270 */
[----:B------:R-:W-:Y:S02]  /*1650*/  UIMAD.WIDE.U32 UR22, UR4, UR8, URZ ;  /* 0x00000008041672a5 */ /* 0x000fe4000f8e00ff */
[----:B------:R-:W-:-:S03]  /*1660*/  UISETP.GE.OR UP5, UPT, UR4, UR7, UP5 ;  /* 0x000000070400728c */ /* 0x000fc6000afa6670 */
[----:B------:R-:W-:Y:S02]  /*1670*/  UMOV UR7, UR25 ;  /* 0x0000001900077c82 */ /* 0x000fe40008000000 */
[----:B------:R-:W-:-:S04]  /*1680*/  USHF.R.U32.HI UR7, URZ, UR9, UR7 ;  /* 0x00000009ff077299 */ /* 0x000fc80008011607 */
[----:B------:R-:W-:Y:S02]  /*1690*/  USEL UR7, UR5, UR7, !UP2 ;  /* 0x0000000705077287 */ /* 0x000fe4000d000000 */
[----:B------:R-:W-:Y:S02]  /*16a0*/  @!UP5 USHF.R.U32.HI UR19, URZ, UR9, UR23 ;  /* 0x00000009ff13d299 */ /* 0x000fe40008011617 */
[----:B------:R-:W-:Y:S02]  /*16b0*/  UIADD3 UR8, UPT, UPT, -UR7, URZ, URZ ;  /* 0x000000ff07087290 */ /* 0x000fe4000fffe1ff */
[----:B------:R-:W-:Y:S02]  /*16c0*/  @!UP5 USEL UR19, UR4, UR19, !UP2 ;  /* 0x000000130413d287 */ /* 0x000fe4000d000000 */
[----:B------:R-:W-:Y:S02]  /*16d0*/  UIMAD UR8, UR18, UR8, UR5 ;  /* 0x00000008120872a4 */ /* 0x000fe4000f8e0205 */
[----:B------:R-:W-:-:S02]  /*16e0*/  UIADD3 UR9, UPT, UPT, -UR5, URZ, URZ ;  /* 0x000000ff05097290 */ /* 0x000fc4000fffe1ff */
[----:B------:R-:W-:Y:S02]  /*16f0*/  @!UP5 UIMAD UR8, UR8, UR20, UR19 ;  /* 0x000000140808d2a4 */ /* 0x000fe4000f8e0213 */
[----:B------:R-:W-:Y:S02]  /*1700*/  @!UP5 UIADD3 UR7, UPT, UPT, UR7, -UR19, URZ ;  /* 0x800000130707d290 */ /* 0x000fe4000fffe0ff */
[----:B------:R-:W-:Y:S02]  /*1710*/  UIMAD UR9, UR6, UR9, UR11 ;  /* 0x00000009060972a4 */ /* 0x000fe4000f8e020b */
[----:B------:R-:W-:-:S03]  /*1720*/  @!UP5 UIMAD UR5, UR7, UR18, UR4 ;  /* 0x000000120705d2a4 */ /* 0x000fc6000f8e0204 */
[----:B------:R-:W-:Y:S01]  /*1730*/  @!UP5 UMOV UR4, UR8 ;  /* 0x000000080004dc82 */ /* 0x000fe20008000000 */
[----:B------:R-:W-:Y:S02]  /*1740*/  UIMAD UR11, UR5, UR6, UR9 ;  /* 0x00000006050b72a4 */ /* 0x000fe4000f8e0209 */
[----:B------:R-:W-:-:S12]  /*1750*/  UIMAD UR27, UR4, UR17, UR16 ;  /* 0x00000011041b72a4 */ /* 0x000fd8000f8e0210 */
.L_x_19:
[----:B------:R-:W-:-:S09]  /*1760*/  UISETP.NE.AND UP2, UPT, UR13, 0x1, UPT ;  /* 0x000000010d00788c */ /* 0x000fd2000bf45270 */
[----:B------:R-:W-:Y:S05]  /*1770*/  BRA.U UP2, `(.L_x_20) ;  /* 0x0000000102407547 */ /* 0x000fea000b800000 */
[----:B------:R-:W2:Y:S01]  /*1780*/  LDCU.128 UR4, c[0x0][0xf10] ;  /* 0x0001e200ff0477ac */ /* 0x000ea20008000c00 */
[----:B------:R-:W3:Y:S01]  /*1790*/  LDCU UR9, c[0x0][0xf0c] ;  /* 0x0001e180ff0977ac */ /* 0x000ee20008000800 */
[----:B------:R-:W4:Y:S01]  /*17a0*/  LDCU UR8, c[0x0][0xf20] ;  /* 0x0001e400ff0877ac */ /* 0x000f220008000800 */
[----:B--2---:R-:W-:Y:S02]  /*17b0*/  UIMAD.WIDE.U32 UR18, UR27, UR4, URZ ;  /* 0x000000041b1272a5 */ /* 0x004fe4000f8e00ff */
[----:B------:R-:W-:Y:S02]  /*17c0*/  UIMAD.WIDE.U32 UR16, UR11, UR7, URZ ;  /* 0x000000070b1072a5 */ /* 0x000fe4000f8e00ff */
[----:B---3--:R-:W-:-:S03]  /*17d0*/  UISETP.NE.AND UP2, UPT, UR9, 0x1, UPT ;  /* 0x000000010900788c */ /* 0x008fc6000bf45270 */
[----:B------:R-:W-:Y:S02]  /*17e0*/  UMOV UR7, UR19 ;  /* 0x0000001300077c82 */ /* 0x000fe40008000000 */
[----:B------:R-:W-:Y:S02]  /*17f0*/  USHF.R.U32.HI UR4, URZ, UR5, UR7 ;  /* 0x00000005ff047299 */ /* 0x000fe40008011607 */
[----:B----4-:R-:W-:Y:S02]  /*1800*/  USHF.R.U32.HI UR5, URZ, UR8, UR17 ;  /* 0x00000008ff057299 */ /* 0x010fe40008011611 */
[----:B------:R-:W-:Y:S02]  /*1810*/  USEL UR4, UR27, UR4, !UP2 ;  /* 0x000000041b047287 */ /* 0x000fe4000d000000 */
[----:B------:R-:W-:-:S04]  /*1820*/  UISETP.NE.AND UP2, UPT, UR6, 0x1, UPT ;  /* 0x000000010600788c */ /* 0x000fc8000bf45270 */
[----:B------:R-:W-:-:S04]  /*1830*/  USEL UR5, UR11, UR5, !UP2 ;  /* 0x000000050b057287 */ /* 0x000fc8000d000000 */
[----:B------:R-:W-:Y:S02]  /*1840*/  UIADD3 UR7, UPT, UPT, UR4, -UR5, URZ ;  /* 0x8000000504077290 */ /* 0x000fe4000fffe0ff */
[----:B------:R-:W-:Y:S02]  /*1850*/  UIADD3 UR4, UPT, UPT, -UR4, UR5, URZ ;  /* 0x0000000504047290 */ /* 0x000fe4000fffe1ff */
[----:B------:R-:W-:Y:S02]  /*1860*/  UIMAD UR11, UR7, UR6, UR11 ;  /* 0x00000006070b72a4 */ /* 0x000fe4000f8e020b */
[----:B------:R-:W-:-:S12]  /*1870*/  UIMAD UR27, UR4, UR9, UR27 ;  /* 0x00000009041b72a4 */ /* 0x000fd8000f8e021b */
.L_x_20:
[----:B------:R-:W-:Y:S01]  /*1880*/  UISETP.NE.AND UP2, UPT, UR12, 0x2, UPT ;  /* 0x000000020c00788c */ /* 0x000fe2000bf45270 */
[----:B------:R-:W-:Y:S09]  /*1890*/  BRA.U !UP1, `(.L_x_21) ;  /* 0x00000001090c7547 */ /* 0x000ff2000b800000 */
[----:B------:R-:W-:Y:S01]  /*18a0*/  UCGABAR_WAIT ;  /* 0x0000000000007dc7 */ /* 0x000fe20008000000 */
[----:B------:R-:W-:Y:S01]  /*18b0*/  CCTL.IVALL ;  /* 0x00000000ff00798f */ /* 0x000fe20002000000 */
[----:B------:R-:W-:Y:S05]  /*18c0*/  BRA `(.L_x_22) ;  /* 0x0000000000047947 */ /* 0x000fea0003800000 */
.L_x_21:
[----:B------:R-:W-:Y:S06]  /*18d0*/  BAR.SYNC.DEFER_BLOCKING 0x0 ;  /* 0x0000000000007b1d */ /* 0x000fec0000010000 */
.L_x_22:
[----:B------:R-:W-:Y:S05]  /*18e0*/  BRA.U UP2, `(.L_x_23) ;  /* 0x0000001d02e87547 */ /* 0x000fea000b800000 */
[----:B------:R-:W2:Y:S01]  /*18f0*/  LDCU UR30, c[0x0][0x38c] ;  /* 0x00007180ff1e77ac */ /* 0x000ea20008000800 */
[----:B------:R-:W3:Y:S01]  /*1900*/  LDC R8, c[0x0][0x370] ;  /* 0x0000dc00ff087b82 */ /* 0x000ee20000000800 */
[----:B------:R-:W-:Y:S01]  /*1910*/  PLOP3.LUT P1, PT, PT, PT, UP6, 0x80, 0x8 ;  /* 0x000000000008781c */ /* 0x000fe20003f2f068 */
[----:B------:R-:W-:Y:S01]  /*1920*/  IMAD.MOV.U32 R15, RZ, RZ, 0x1 ;  /* 0x00000001ff0f7424 */ /* 0x000fe200078e00ff */
[----:B------:R-:W-:Y:S01]  /*1930*/  USHF.L.U32 UR22, UR37, 0x5, URZ ;  /* 0x0000000525167899 */ /* 0x000fe200080006ff */
[----:B------:R-:W-:Y:S01]  /*1940*/  ISETP.EQ.OR P4, PT, R2, RZ, P5 ;  /* 0x000000ff0200720c */ /* 0x000fe20002f82670 */
[----:B------:R-:W-:Y:S01]  /*1950*/  UISETP.NE.AND UP0, UPT, UR12, URZ, UPT ;  /* 0x000000ff0c00728c */ /* 0x000fe2000bf05270 */
[----:B------:R-:W-:Y:S01]  /*1960*/  PLOP3.LUT P1, PT, P1, PT, PT, 0x8, 0x80 ;  /* 0x000000000080781c */ /* 0x000fe20000f2e170 */
[----:B------:R-:W-:Y:S01]  /*1970*/  USEL UR6, URZ, 0x1, UP4 ;  /* 0x00000001ff067887 */ /* 0x000fe2000a000000 */
[----:B------:R-:W4:Y:S01]  /*1980*/  LDC R0, c[0x0][0x374] ;  /* 0x0000dd00ff007b82 */ /* 0x000f220000000800 */
[----:B------:R-:W-:Y:S01]  /*1990*/  IMAD.MOV.U32 R14, RZ, RZ, RZ ;  /* 0x000000ffff0e7224 */ /* 0x000fe200078e00ff */
[----:B------:R-:W-:Y:S01]  /*19a0*/  CS2R R12, SRZ ;  /* 0x00000000000c7805 */ /* 0x000fe2000001ff00 */
[----:B------:R-:W-:Y:S01]  /*19b0*/  IMAD.MOV.U32 R11, RZ, RZ, 0x1 ;  /* 0x00000001ff0b7424 */ /* 0x000fe200078e00ff */
[----:B------:R-:W1:Y:S01]  /*19c0*/  LDCU.64 UR46, c[0x0][0x348] ;  /* 0x00006900ff2e77ac */ /* 0x000e620008000a00 */
[----:B------:R-:W-:-:S02]  /*19d0*/  ULOP3.LUT UR22, UR22, 0x60, URZ, 0xe2, !UPT ;  /* 0x0000006016167892 */ /* 0x000fc4000f8ee2ff */
[----:B--2---:R-:W-:Y:S02]  /*19e0*/  UIADD3 UR4, UPT, UPT, UR30, 0x3f, URZ ;  /* 0x0000003f1e047890 */ /* 0x004fe4000fffe0ff */
[----:B------:R-:W-:Y:S02]  /*19f0*/  USEL UR6, UR6, 0x2, UP0 ;  /* 0x0000000206067887 */ /* 0x000fe40008000000 */
[----:B------:R-:W-:Y:S01]  /*1a00*/  USHF.R.S32.HI UR45, URZ, 0x1f, UR4 ;  /* 0x0000001fff2d7899 */ /* 0x000fe20008011404 */
[----:B------:R-:W-:-:S03]  /*1a10*/  UMOV UR7, URZ ;  /* 0x000000ff00077c82 */ /* 0x000fc60008000000 */
[----:B------:R-:W-:Y:S02]  /*1a20*/  ULEA.HI UR45, UR45, UR4, URZ, 0x6 ;  /* 0x000000042d2d7291 */ /* 0x000fe4000f8f30ff */
[----:B------:R-:W-:Y:S02]  /*1a30*/  UIADD3 UR4, UPT, UPT, UR30, -0x1, URZ ;  /* 0xffffffff1e047890 */ /* 0x000fe4000fffe0ff */
[----:B------:R-:W-:Y:S02]  /*1a40*/  USHF.R.S32.HI UR45, URZ, 0x6, UR45 ;  /* 0x00000006ff2d7899 */ /* 0x000fe4000801142d */
[----:B------:R-:W-:Y:S02]  /*1a50*/  UISETP.GE.U32.AND UP2, UPT, UR4, -0x7f, UPT ;  /* 0xffffff810400788c */ /* 0x000fe4000bf46070 */
[----:B------:R-:W-:Y:S02]  /*1a60*/  UISETP.LT.U32.AND UP1, UPT, UR45, 0x17, UPT ;  /* 0x000000172d00788c */ /* 0x000fe4000bf21070 */
[----:B------:R-:W-:-:S02]  /*1a70*/  UIADD3 UR30, UPT, UPT, UR30, 0x7e, URZ ;  /* 0x0000007e1e1e7890 */ /* 0x000fc4000fffe0ff */
[----:B------:R-:W-:-:S04]  /*1a80*/  USEL UR31, UR45, 0x17, UP1 ;  /* 0x000000172d1f7887 */ /* 0x000fc80008800000 */
[----:B------:R-:W-:Y:S02]  /*1a90*/  UIADD3 UR5, UPT, UPT, UR31, -0x1, URZ ;  /* 0xffffffff1f057890 */ /* 0x000fe4000fffe0ff */
[----:B------:R-:W-:Y:S02]  /*1aa0*/  @UP2 UIADD3 UR5, UPT, UPT, UR31, URZ, URZ ;  /* 0x000000ff1f052290 */ /* 0x000fe4000fffe0ff */
[----:B------:R-:W-:Y:S02]  /*1ab0*/  UIADD3 UR23, UPT, UPT, UR45, -UR31, URZ ;  /* 0x8000001f2d177290 */ /* 0x000fe4000fffe0ff */
[----:B-1----:R-:W-:-:S12]  /*1ac0*/  UIADD3 UR5, UPT, UPT, UR5, 0x1, URZ ;  /* 0x0000000105057890 */ /* 0x002fd8000fffe0ff */
.L_x_47:
[----:B------:R-:W-:Y:S01]  /*1ad0*/  UISETP.NE.AND UP0, UPT, UR37, URZ, UPT ;  /* 0x000000ff2500728c */ /* 0x000fe2000bf05270 */
[----:B------:R-:W1:Y:S08]  /*1ae0*/  S2UR UR37, SR_CgaCtaId ;  /* 0x00000000002579c3 */ /* 0x000e700000008800 */
[----:B------:R-:W-:Y:S05]  /*1af0*/  BRA.U UP0, `(.L_x_24) ;  /* 0x0000000100347547 */ /* 0x000fea000b800000 */
[----:B------:R-:W2:Y:S01]  /*1b00*/  S2R R2, SR_CgaCtaId ;  /* 0x0000000000027919 */ /* 0x000ea20000008800 */
[----:B------:R-:W-:-:S04]  /*1b10*/  MOV R3, 0x400 ;  /* 0x0000040000037802 */ /* 0x000fc80000000f00 */
[----:B--2---:R-:W-:Y:S02]  /*1b20*/  LEA R2, R2, R3, 0x18 ;  /* 0x0000000302027211 */ /* 0x004fe400078ec0ff */
[----:B------:R-:W-:-:S03]  /*1b30*/  SHF.L.U32 R3, R11, 0x1f, RZ ;  /* 0x0000001f0b037819 */ /* 0x000fc600000006ff */
[----:B------:R-:W-:-:S04]  /*1b40*/  IMAD R2, R12, 0x8, R2 ;  /* 0x000000080c027824 */ /* 0x000fc800078e0202 */
[----:B------:R-:W2:Y:S02]  /*1b50*/  SYNCS.PHASECHK.TRANS64.TRYWAIT P0, [R2+URZ+0x210], R3 ;  /* 0x00021003020075a7 */ /* 0x000ea400080011ff */
[----:B--2---:R-:W-:Y:S05]  /*1b60*/  @!P0 BRA `(.L_x_25) ;  /* 0x000000d000588947 */ /* 0x004fea0003800000 */
.L_x_212:
[----:B------:R-:W-:Y:S01]  /*1b70*/  VIADD R12, R12, 0x1 ;  /* 0x000000010c0c7836 */ /* 0x000fe20000000000 */
[----:B------:R2:W-:Y:S04]  /*1b80*/  SYNCS.ARRIVE.TRANS64.A1T0 RZ, [R2+URZ+0x200], RZ ;  /* 0x000200ff02ff79a7 */ /* 0x0005e800081000ff */
[----:B------:R-:W-:-:S04]  /*1b90*/  ISETP.NE.AND P0, PT, R12, 0x2, PT ;  /* 0x000000020c00780c */ /* 0x000fc80003f05270 */
[----:B------:R-:W-:Y:S02]  /*1ba0*/  SEL R12, R12, RZ, P0 ;  /* 0x000000ff0c0c7207 */ /* 0x000fe40000000000 */
[----:B--2---:R-:W-:-:S04]  /*1bb0*/  SEL R2, RZ, 0x1, P0 ;  /* 0x00000001ff027807 */ /* 0x004fc80000000000 */
[----:B------:R-:W-:-:S07]  /*1bc0*/  LOP3.LUT R11, R11, R2, RZ, 0x3c, !PT ;  /* 0x000000020b0b7212 */ /* 0x000fce00078e3cff */
.L_x_24:
[----:B------:R-:W-:Y:S01]  /*1bd0*/  UMOV UR4, 0x400 ;  /* 0x0000040000047882 */ /* 0x000fe20000000000 */
[----:B------:R-:W-:Y:S01]  /*1be0*/  SHF.L.U32 R2, R15, 0x1f, RZ ;  /* 0x0000001f0f027819 */ /* 0x000fe200000006ff */
[----:B-1----:R-:W-:Y:S02]  /*1bf0*/  ULEA UR4, UR37, UR4, 0x18 ;  /* 0x0000000425047291 */ /* 0x002fe4000f8ec0ff */
[----:B------:R-:W-:Y:S02]  /*1c00*/  UISETP.GE.U32.AND UP0, UPT, UR30, 0x7f, UPT ;  /* 0x0000007f1e00788c */ /* 0x000fe4000bf06070 */
[----:B------:R-:W-:Y:S02]  /*1c10*/  ULEA UR8, UR7, UR4, 0x3 ;  /* 0x0000000407087291 */ /* 0x000fe4000f8e18ff */
[----:B------:R-:W-:Y:S02]  /*1c20*/  USHF.L.U32 UR43, UR27, 0x7, URZ ;  /* 0x000000071b2b7899 */ /* 0x000fe400080006ff */
[----:B------:R-:W-:Y:S01]  /*1c30*/  ULEA UR35, UR11, UR22, 0x7 ;  /* 0x000000160b237291 */ /* 0x000fe2000f8e38ff */
[----:B------:R-:W-:-:S04]  /*1c40*/  UMOV UR20, URZ ;  /* 0x000000ff00147c82 */ /* 0x000fc80008000000 */
[----:B------:R1:W2:Y:S01]  /*1c50*/  SYNCS.PHASECHK.TRANS64.TRYWAIT P2, [UR8+0xb8], R2 ;  /* 0x0000b802ff0075a7 */ /* 0x0002a20008041108 */
[----:B------:R-:W-:Y:S06]  /*1c60*/  BRA.U !UP0, `(.L_x_26) ;  /* 0x0000000508107547 */ /* 0x000fec000b800000 */
[----:B------:R-:W-:Y:S01]  /*1c70*/  UMOV UR16, UR7 ;  /* 0x0000000700107c82 */ /* 0x000fe20008000000 */
[----:B------:R-:W-:-:S05]  /*1c80*/  UMOV UR28, URZ ;  /* 0x000000ff001c7c82 */ /* 0x000fca0008000000 */
.L_x_34:
[----:B------:R-:W-:Y:S01]  /*1c90*/  ULEA UR41, UR16, UR4, 0x3 ;  /* 0x0000000410297291 */ /* 0x000fe2000f8e18ff */
[----:B--2---:R-:W-:Y:S01]  /*1ca0*/  @!P5 MOV R3, 0x2400 ;  /* 0x000024000003d802 */ /* 0x004fe20000000f00 */
[----:B--2---:R-:W-:Y:S10]  /*1cb0*/  @P2 BRA `(.L_x_27) ;  /* 0x00000000000c2947 */ /* 0x004ff40003800000 */
[----:B------:R-:W-:-:S04]  /*1cc0*/  SHF.L.U32 R4, R15, 0x1f, RZ ;  /* 0x0000001f0f047819 */ /* 0x000fc800000006ff */
[----:B------:R-:W2:Y:S02]  /*1cd0*/  SYNCS.PHASECHK.TRANS64.TRYWAIT P0, [UR41+0xb8], R4 ;  /* 0x0000b804ff0075a7 */ /* 0x000ea40008001129 */
[----:B--2---:R-:W-:Y:S05]  /*1ce0*/  @!P0 BRA `(.L_x_28) ;  /* 0x000000d0000c8947 */ /* 0x004fea0003800000 */
.L_x_27:
[----:B------:R2:W-:Y:S01]  /*1cf0*/  @!P5 SYNCS.ARRIVE.TRANS64 RZ, [UR41], R3 ;  /* 0x00000003ffffd9a7 */ /* 0x0005e20008000029 */
[----:B------:R-:W-:-:S04]  /*1d00*/  ULOP3.LUT UR7, UR6, 0x2, URZ, 0xfc, !UPT ;  /* 0x0000000206077892 */ /* 0x000fc8000f8efcff */
[----:B------:R-:W-:-:S09]  /*1d10*/  UISETP.NE.AND UP0, UPT, UR7, 0x2, UPT ;  /* 0x000000020700788c */ /* 0x000fd2000bf05270 */
[----:B------:R-:W-:Y:S05]  /*1d20*/  BRA.U UP0, `(.L_x_29) ;  /* 0x0000000100047547 */ /* 0x000fea000b800000 */
[----:B------:R-:W-:Y:S05]  /*1d30*/  BPT.TRAP 0x1 ;  /* 0x000000040000795c */ /* 0x000fea0000300000 */
.L_x_29:
[----:B------:R-:W-:Y:S04]  /*1d40*/  BSSY.RECONVERGENT B0, `(.L_x_30) ;  /* 0x0000003000007945 */ /* 0x000fe80003800200 */
[----:B------:R-:W-:Y:S05]  /*1d50*/  @P4 BRA `(.L_x_31) ;  /* 0x0000000000044947 */ /* 0x000fea0003800000 */
[----:B------:R-:W-:Y:S05]  /*1d60*/  BPT.TRAP 0x1 ;  /* 0x000000040000795c */ /* 0x000fea0000300000 */
.L_x_31:
[----:B------:R-:W-:Y:S05]  /*1d70*/  BSYNC.RECONVERGENT B0 ;  /* 0x0000000000007941 */ /* 0x000fea0003800200 */
.L_x_30:
[----:B------:R-:W-:Y:S01]  /*1d80*/  UIADD3 UR7, UPT, UPT, UR16, 0x1, URZ ;  /* 0x0000000110077890 */ /* 0x000fe2000fffe0ff */
[----:B------:R-:W-:Y:S01]  /*1d90*/  BSSY.RECONVERGENT B0, `(.L_x_32) ;  /* 0x000002c000007945 */ /* 0x000fe20003800200 */
[----:B------:R-:W-:Y:S02]  /*1da0*/  ELECT P0, URZ, PT ;  /* 0x0000000000ff782f */ /* 0x000fe40003800000 */
[----:B------:R-:W-:-:S04]  /*1db0*/  UISETP.NE.AND UP0, UPT, UR7, 0x17, UPT ;  /* 0x000000170700788c */ /* 0x000fc8000bf05270 */
[----:B------:R-:W-:Y:S02]  /*1dc0*/  USEL UR9, URZ, 0x1, UP0 ;  /* 0x00000001ff097887 */ /* 0x000fe40008000000 */
[----:B------:R-:W-:-:S04]  /*1dd0*/  USEL UR7, UR7, URZ, UP0 ;  /* 0x000000ff07077287 */ /* 0x000fc80008000000 */
[----:B------:R-:W-:Y:S01]  /*1de0*/  ULEA UR8, UR7, UR4, 0x3 ;  /* 0x0000000407087291 */ /* 0x000fe2000f8e18ff */
[----:B------:R-:W-:-:S04]  /*1df0*/  LOP3.LUT R15, R15, UR9, RZ, 0x3c, !PT ;  /* 0x000000090f0f7c12 */ /* 0x000fc8000f8e3cff */
[----:B-1----:R-:W-:-:S04]  /*1e00*/  SHF.L.U32 R2, R15, 0x1f, RZ ;  /* 0x0000001f0f027819 */ /* 0x002fc800000006ff */
[----:B------:R1:W1:Y:S01]  /*1e10*/  SYNCS.PHASECHK.TRANS64.TRYWAIT P2, [UR8+0xb8], R2 ;  /* 0x0000b802ff0075a7 */ /* 0x0002620008041108 */
[----:B------:R-:W-:Y:S05]  /*1e20*/  @!P0 BRA `(.L_x_33) ;  /* 0x0000000000888947 */ /* 0x000fea0003800000 */
[----:B------:R-:W-:Y:S02]  /*1e30*/  USHF.L.U32 UR40, UR16, 0xc, URZ ;  /* 0x0000000c10287899 */ /* 0x000fe400080006ff */
[----:B------:R-:W-:Y:S02]  /*1e40*/  USHF.L.U32 UR24, UR16, 0x9, URZ ;  /* 0x0000000910187899 */ /* 0x000fe400080006ff */
[----:B------:R-:W-:Y:S02]  /*1e50*/  UIADD3 UR52, UP3, UPT, UR46, 0x80, URZ ;  /* 0x000000802e347890 */ /* 0x000fe4000ff7e0ff */
[----:B------:R-:W-:Y:S02]  /*1e60*/  UIADD3 UR50, UP2, UPT, UR46, 0x180, URZ ;  /* 0x000001802e327890 */ /* 0x000fe4000ff5e0ff */
[----:B------:R-:W-:Y:S02]  /*1e70*/  ULOP3.LUT UR32, UR40, UR15, URZ, 0xfc, !UPT ;  /* 0x0000000f28207292 */ /* 0x000fe4000f8efcff */
[----:B------:R-:W-:-:S02]  /*1e80*/  UIADD3 UR48, UP1, UPT, UR46, 0x280, URZ ;  /* 0x000002802e307890 */ /* 0x000fc4000ff3e0ff */
[----:B------:R-:W-:Y:S02]  /*1e90*/  UIADD3 UR20, UP0, UPT, UR46, 0x380, URZ ;  /* 0x000003802e147890 */ /* 0x000fe4000ff1e0ff */
[----:B------:R-:W-:Y:S02]  /*1ea0*/  ULOP3.LUT UR8, UR24, UR14, URZ, 0xfc, !UPT ;  /* 0x0000000e18087292 */ /* 0x000fe4000f8efcff */
[----:B------:R-:W-:Y:S02]  /*1eb0*/  USHF.L.U32 UR42, UR28, 0x6, URZ ;  /* 0x000000061c2a7899 */ /* 0x000fe400080006ff */
[----:B------:R-:W-:Y:S02]  /*1ec0*/  UIADD3.X UR53, UPT, UPT, URZ, UR47, URZ, UP3, !UPT ;  /* 0x0000002fff357290 */ /* 0x000fe40009ffe4ff */
[----:B------:R-:W-:Y:S02]  /*1ed0*/  UIADD3 UR40, UPT, UPT, UR4, 0x4400, UR40 ;  /* 0x0000440004287890 */ /* 0x000fe4000fffe028 */
[----:B------:R-:W-:-:S02]  /*1ee0*/  UIADD3.X UR51, UPT, UPT, URZ, UR47, URZ, UP2, !UPT ;  /* 0x0000002fff337290 */ /* 0x000fc400097fe4ff */
[----:B------:R-:W-:Y:S02]  /*1ef0*/  UIADD3 UR32, UPT, UPT, UR4, 0x1b400, UR32 ;  /* 0x0001b40004207890 */ /* 0x000fe4000fffe020 */
[----:B------:R-:W-:Y:S02]  /*1f00*/  UIADD3.X UR49, UPT, UPT, URZ, UR47, URZ, UP1, !UPT ;  /* 0x0000002fff317290 */ /* 0x000fe40008ffe4ff */
[----:B------:R-:W-:Y:S02]  /*1f10*/  UIADD3 UR24, UPT, UPT, UR4, 0x32400, UR24 ;  /* 0x0003240004187890 */ /* 0x000fe4000fffe018 */
[----:B------:R-:W-:Y:S02]  /*1f20*/  UIADD3.X UR21, UPT, UPT, URZ, UR47, URZ, UP0, !UPT ;  /* 0x0000002fff157290 */ /* 0x000fe400087fe4ff */
[----:B------:R-:W-:Y:S01]  /*1f30*/  UIADD3 UR8, UPT, UPT, UR4, 0x35200, UR8 ;  /* 0x0003520004087890 */ /* 0x000fe2000fffe008 */
[----:B------:R-:W-:Y:S01]  /*1f40*/  UMOV UR18, 0x0 ;  /* 0x0000000000127882 */ /* 0x000fe20000000000 */
[----:B------:R-:W-:Y:S01]  /*1f50*/  UMOV UR19, 0x10000000 ;  /* 0x1000000000137882 */ /* 0x000fe20000000000 */
[----:B------:R-:W-:Y:S01]  /*1f60*/  UMOV UR17, 0xf0000 ;  /* 0x000f000000117882 */ /* 0x000fe20000000000 */
[----:B------:R-:W-:Y:S01]  /*1f70*/  UMOV UR33, UR41 ;  /* 0x0000002900217c82 */ /* 0x000fe20008000000 */
[----:B------:R-:W-:Y:S01]  /*1f80*/  UMOV UR36, UR44 ;  /* 0x0000002c00247c82 */ /* 0x000fe20008000000 */
[----:B------:R-:W-:Y:S01]  /*1f90*/  UMOV UR34, UR42 ;  /* 0x0000002a00227c82 */ /* 0x000fe20008000000 */
[----:B------:R-:W-:Y:S01]  /*1fa0*/  UMOV UR26, URZ ;  /* 0x000000ff001a7c82 */ /* 0x000fe20008000000 */
[----:B------:R-:W-:Y:S01]  /*1fb0*/  UMOV UR25, UR41 ;  /* 0x0000002900197c82 */ /* 0x000fe20008000000 */
[----:B------:R-:W-:Y:S01]  /*1fc0*/  UMOV UR29, UR44 ;  /* 0x0000002c001d7c82 */ /* 0x000fe20008000000 */
[----:B------:R1:W-:Y:S01]  /*1fd0*/  UTMALDG.3D [UR40], [UR52], desc[UR18] ;  /* 0x00001228340075b4 */ /* 0x0003e20008011000 */
[----:B------:R-:W-:Y:S01]  /*1fe0*/  UMOV UR9, UR41 ;  /* 0x0000002900097c82 */ /* 0x000fe20008000000 */
[----:B------:R-:W-:Y:S01]  /*1ff0*/  UMOV UR12, UR28 ;  /* 0x0000001c000c7c82 */ /* 0x000fe20008000000 */
[----:B------:R-:W-:Y:S01]  /*2000*/  UMOV UR13, UR44 ;  /* 0x0000002c000d7c82 */ /* 0x000fe20008000000 */
[----:B------:R1:W-:Y:S01]  /*2010*/  UTMALDG.3D.MULTICAST [UR32], [UR50], UR17, desc[UR18] ;  /* 0x00001220320073b4 */ /* 0x0003e20008011811 */
[----:B------:R1:W-:Y:S01]  /*2020*/  UTMALDG.4D [UR24], [UR48], desc[UR18] ;  /* 0x00001218300075b4 */ /* 0x0003e20008019000 */
[----:B------:R1:W-:Y:S01]  /*2030*/  UTMALDG.4D.MULTICAST [UR8], [UR20], UR17, desc[UR18] ;  /* 0x00001208140073b4 */ /* 0x0003e20008019811 */
[----:B------:R-:W-:Y:S01]  /*2040*/  NOP ;  /* 0x0000000000007918 */ /* 0x000fe20000000000 */
.L_x_33:
[----:B-1----:R-:W-:Y:S05]  /*2050*/  BSYNC.RECONVERGENT B0 ;  /* 0x0000000000007941 */ /* 0x002fea0003800200 */
.L_x_32:
[----:B------:R-:W-:Y:S01]  /*2060*/  UIADD3 UR28, UPT, UPT, UR28, 0x1, URZ ;  /* 0x000000011c1c7890 */ /* 0x000fe2000fffe0ff */
[----:B------:R-:W-:Y:S01]  /*2070*/  UMOV UR16, UR7 ;  /* 0x0000000700107c82 */ /* 0x000fe20008000000 */
[----:B------:R-:W-:Y:S02]  /*2080*/  UMOV UR20, UR5 ;  /* 0x0000000500147c82 */ /* 0x000fe40008000000 */
[----:B------:R-:W-:-:S09]  /*2090*/  UISETP.NE.AND UP0, UPT, UR28, UR5, UPT ;  /* 0x000000051c00728c */ /* 0x000fd2000bf05270 */
[----:B------:R-:W-:Y:S05]  /*20a0*/  BRA.U UP0, `(.L_x_34) ;  /* 0xfffffff900f87547 */ /* 0x000fea000b83ffff */
.L_x_26:
[----:B------:R-:W-:Y:S01]  /*20b0*/  ULEA UR8, UR7, UR4, 0x3 ;  /* 0x0000000407087291 */ /* 0x000fe2000f8e18ff */
[----:B-1----:R-:W-:Y:S01]  /*20c0*/  SHF.L.U32 R2, R15, 0x1f, RZ ;  /* 0x0000001f0f027819 */ /* 0x002fe200000006ff */
[----:B------:R-:W-:Y:S01]  /*20d0*/  @!P1 SYNCS.ARRIVE.TRANS64.A1T0 RZ, [UR4+0x1b8], RZ ;  /* 0x0001b8ffffff99a7 */ /* 0x000fe20008100004 */
[----:B------:R-:W-:-:S06]  /*20e0*/  UISETP.GT.AND UP0, UPT, UR45, UR31, UPT ;  /* 0x0000001f2d00728c */ /* 0x000fcc000bf04270 */
[----:B------:R1:W1:Y:S03]  /*20f0*/  SYNCS.PHASECHK.TRANS64.TRYWAIT P1, [UR8+0xb8], R2 ;  /* 0x0000b802ff0075a7 */ /* 0x0002660008021108 */
[----:B------:R-:W-:Y:S05]  /*2100*/  BRA.U !UP0, `(.L_x_35) ;  /* 0x0000000508107547 */ /* 0x000fea000b800000 */
[----:B------:R-:W-:Y:S01]  /*2110*/  UIADD3 UR25, UPT, UPT, UR23, UR20, URZ ;  /* 0x0000001417197290 */ /* 0x000fe2000fffe0ff */
[----:B------:R-:W-:-:S11]  /*2120*/  UMOV UR26, UR7 ;  /* 0x00000007001a7c82 */ /* 0x000fd60008000000 */
.L_x_43:
[----:B------:R-:W-:Y:S01]  /*2130*/  ULEA UR41, UR26, UR4, 0x3 ;  /* 0x000000041a297291 */ /* 0x000fe2000f8e18ff */
[----:B--2---:R-:W-:Y:S01]  /*2140*/  @!P5 MOV R3, 0x2400 ;  /* 0x000024000003d802 */ /* 0x004fe20000000f00 */
[----:B-1----:R-:W-:Y:S10]  /*2150*/  @P1 BRA `(.L_x_36) ;  /* 0x00000000000c1947 */ /* 0x002ff40003800000 */
[----:B------:R-:W-:-:S04]  /*2160*/  SHF.L.U32 R4, R15, 0x1f, RZ ;  /* 0x0000001f0f047819 */ /* 0x000fc800000006ff */
[----:B------:R-:W1:Y:S02]  /*2170*/  SYNCS.PHASECHK.TRANS64.TRYWAIT P0, [UR41+0xb8], R4 ;  /* 0x0000b804ff0075a7 */ /* 0x000e640008001129 */
[----:B-1----:R-:W-:Y:S05]  /*2180*/  @!P0 BRA `(.L_x_37) ;  /* 0x000000c800fc8947 */ /* 0x002fea0003800000 */
.L_x_36:
[----:B------:R2:W-:Y:S01]  /*2190*/  @!P5 SYNCS.ARRIVE.TRANS64 RZ, [UR41], R3 ;  /* 0x00000003ffffd9a7 */ /* 0x0005e20008000029 */
[----:B------:R-:W-:-:S04]  /*21a0*/  ULOP3.LUT UR7, UR6, 0x2, URZ, 0xfc, !UPT ;  /* 0x0000000206077892 */ /* 0x000fc8000f8efcff */
[----:B------:R-:W-:-:S09]  /*21b0*/  UISETP.NE.AND UP0, UPT, UR7, 0x2, UPT ;  /* 0x000000020700788c */ /* 0x000fd2000bf05270 */
[----:B------:R-:W-:Y:S05]  /*21c0*/  BRA.U UP0, `(.L_x_38) ;  /* 0x0000000100047547 */ /* 0x000fea000b800000 */
[----:B------:R-:W-:Y:S05]  /*21d0*/  BPT.TRAP 0x1 ;  /* 0x000000040000795c */ /* 0x000fea0000300000 */
.L_x_38:
[----:B------:R-:W-:Y:S04]  /*21e0*/  BSSY.RECONVERGENT B0, `(.L_x_39) ;  /* 0x0000003000007945 */ /* 0x000fe80003800200 */
[----:B------:R-:W-:Y:S05]  /*21f0*/  @P4 BRA `(.L_x_40) ;  /* 0x0000000000044947 */ /* 0x000fea0003800000 */
[----:B------:R-:W-:Y:S05]  /*2200*/  BPT.TRAP 0x1 ;  /* 0x000000040000795c */ /* 0x000fea0000300000 */
.L_x_40:
[----:B------:R-:W-:Y:S05]  /*2210*/  BSYNC.RECONVERGENT B0 ;  /* 0x0000000000007941 */ /* 0x000fea0003800200 */
.L_x_39:
        /* <DEDUP_REMOVED lines=26> */
[----:B------:R-:W-:Y:S02]  /*23c0*/  UIADD3 UR8, UPT, UPT, UR4, 0x35200, UR8 ;  /* 0x0003520004087890 */ /* 0x000fe4000fffe008 */
[----:B------:R-:W-:Y:S01]  /*23d0*/  UIADD3.X UR49, UPT, UPT, URZ, UR47, URZ, UP0, !UPT ;  /* 0x0000002fff317290 */ /* 0x000fe200087fe4ff */
        /* <DEDUP_REMOVED lines=18> */
.L_x_42:
[----:B-1----:R-:W-:Y:S05]  /*2500*/  BSYNC.RECONVERGENT B0 ;  /* 0x0000000000007941 */ /* 0x002fea0003800200 */
.L_x_41:
[----:B------:R-:W-:Y:S01]  /*2510*/  UIADD3 UR20, UPT, UPT, UR20, 0x1, URZ ;  /* 0x0000000114147890 */ /* 0x000fe2000fffe0ff */
[----:B------:R-:W-:-:S03]  /*2520*/  UMOV UR26, UR7 ;  /* 0x00000007001a7c82 */ /* 0x000fc60008000000 */
[----:B------:R-:W-:-:S09]  /*2530*/  UISETP.NE.AND UP0, UPT, UR20, UR25, UPT ;  /* 0x000000191400728c */ /* 0x000fd2000bf05270 */
[----:B------:R-:W-:Y:S05]  /*2540*/  BRA.U UP0, `(.L_x_43) ;  /* 0xfffffff900f87547 */ /* 0x000fea000b83ffff */
.L_x_35:
[C---:B-1----:R-:W-:Y:S01]  /*2550*/  LEA R2, R14.reuse, UR4, 0x3 ;  /* 0x000000040e027c11 */ /* 0x042fe2000f8e18ff */
[----:B------:R-:W-:Y:S01]  /*2560*/  NOP ;  /* 0x0000000000007918 */ /* 0x000fe20000000000 */
[----:B--2---:R-:W-:Y:S02]  /*2570*/  SHF.L.U32 R3, R13, 0x1f, RZ ;  /* 0x0000001f0d037819 */ /* 0x004fe400000006ff */
[----:B------:R-:W-:Y:S02]  /*2580*/  LEA R4, R14, UR4, 0x4 ;  /* 0x000000040e047c11 */ /* 0x000fe4000f8e20ff */
[----:B------:R-:W1:Y:S02]  /*2590*/  SYNCS.PHASECHK.TRANS64.TRYWAIT P0, [R2+URZ+0x1c0], R3 ;  /* 0x0001c003020075a7 */ /* 0x000e6400080011ff */
[----:B-1----:R-:W-:Y:S05]  /*25a0*/  @!P0 BRA `(.L_x_44) ;  /* 0x000000c8000c8947 */ /* 0x002fea0003800000 */
.L_x_215:
[----:B------:R-:W2:Y:S01]  /*25b0*/  LDS.128 R4, [R4+0x230] ;  /* 0x0002300004047984 */ /* 0x000ea20000000c00 */
[----:B------:R-:W-:Y:S01]  /*25c0*/  ISETP.GE.AND P0, PT, R43, 0x1, PT ;  /* 0x000000012b00780c */ /* 0x000fe20003f06270 */
[----:B-1----:R-:W-:Y:S01]  /*25d0*/  VIADD R2, R2, 0x1d0 ;  /* 0x000001d002027836 */ /* 0x002fe20000000000 */
[----:B------:R-:W-:Y:S01]  /*25e0*/  @!PT LDS RZ, [RZ] ;  /* 0x00000000fffff984 */ /* 0x000fe20000000800 */
[----:B------:R-:W-:Y:S01]  /*25f0*/  @!PT LDS RZ, [RZ] ;  /* 0x00000000fffff984 */ /* 0x000fe20000000800 */
[----:B------:R-:W-:Y:S01]  /*2600*/  @!PT LDS RZ, [RZ] ;  /* 0x00000000fffff984 */ /* 0x000fe20000000800 */
[----:B------:R-:W-:Y:S01]  /*2610*/  @!PT LDS RZ, [RZ] ;  /* 0x00000000fffff984 */ /* 0x000fe20000000800 */
[----:B------:R1:W-:Y:S06]  /*2620*/  MEMBAR.ALL.CTA ;  /* 0x0000000000007992 */ /* 0x0003ec0000008000 */
[----:B-1----:R-:W1:Y:S01]  /*2630*/  FENCE.VIEW.ASYNC.S ;  /* 0x00000000000073c6 */ /* 0x002e620000000000 */
[----:B------:R-:W-:-:S04]  /*2640*/  PRMT R2, RZ, 0x654, R2 ;  /* 0x00000654ff027816 */ /* 0x000fc80000000002 */
[----:B-1----:R1:W-:Y:S01]  /*2650*/  SYNCS.ARRIVE.TRANS64.RED.A1T0 RZ, [R2+URZ], RZ ;  /* 0x000000ff02ff79a7 */ /* 0x0023e200081004ff */
[----:B--2---:R-:W-:-:S13]  /*2660*/  LOP3.LUT P2, RZ, R6, 0x1, RZ, 0xc0, !PT ;  /* 0x0000000106ff7812 */ /* 0x004fda000784c0ff */
[----:B------:R-:W-:Y:S01]  /*2670*/  @P2 SHF.R.U32.HI R3, RZ, 0x10, R5 ;  /* 0x00000010ff032819 */ /* 0x000fe20000011605 */
[----:B------:R-:W-:Y:S01]  /*2680*/  VOTEU.ANY UP0, P2 ;  /* 0x0000000000ff7886 */ /* 0x000fe20001000100 */
[----:B------:R-:W-:Y:S02]  /*2690*/  @P2 MOV R10, R4 ;  /* 0x00000004000a2202 */ /* 0x000fe40000000f00 */
[----:B------:R-:W-:Y:S02]  /*26a0*/  @P2 R2UR.BROADCAST UR8, R3 ;  /* 0x00000000030822ca */ /* 0x000fe400008e0000 */
[----:B------:R-:W-:-:S11]  /*26b0*/  @P2 LOP3.LUT R9, R5, 0xffff, RZ, 0xc0, !PT ;  /* 0x0000ffff05092812 */ /* 0x000fd600078ec0ff */
[----:B------:R-:W-:Y:S01]  /*26c0*/  @UP0 UMOV UR44, UR8 ;  /* 0x00000008002c0c82 */ /* 0x000fe20008000000 */
[----:B-1----:R-:W-:Y:S05]  /*26d0*/  @!P0 BRA `(.L_x_45) ;  /* 0x0000000000b88947 */ /* 0x002fea0003800000 */
[----:B------:R-:W4:Y:S01]  /*26e0*/  LDC.64 R4, c[0x0][0xf18] ;  /* 0x0003c600ff047b82 */ /* 0x000f220000000a00 */
[----:B------:R-:W-:-:S07]  /*26f0*/  ISETP.NE.AND P3, PT, R43, 0x1, PT ;  /* 0x000000012b00780c */ /* 0x000fce0003f65270 */
[----:B------:R-:W3:Y:S08]  /*2700*/  LDC.64 R6, c[0x0][0xf10] ;  /* 0x0003c400ff067b82 */ /* 0x000ef00000000a00 */
[----:B------:R-:W1:Y:S08]  /*2710*/  LDC R16, c[0x0][0xf20] ;  /* 0x0003c800ff107b82 */ /* 0x000e700000000800 */
[----:B------:R-:W2:Y:S01]  /*2720*/  LDC R17, c[0x0][0xf0c] ;  /* 0x0003c300ff117b82 */ /* 0x000ea20000000800 */
[----:B----4-:R-:W-:Y:S01]  /*2730*/  IMAD.HI.U32 R19, R0, R5, RZ ;  /* 0x0000000500137227 */ /* 0x010fe200078e00ff */
[----:B------:R-:W-:-:S03]  /*2740*/  ISETP.NE.AND P0, PT, R4, 0x1, PT ;  /* 0x000000010400780c */ /* 0x000fc60003f05270 */
[----:B------:R-:W-:-:S03]  /*2750*/  IMAD.HI.U32 R5, R9, R5, RZ ;  /* 0x0000000509057227 */ /* 0x000fc600078e00ff */
[----:B------:R-:W4:Y:S01]  /*2760*/  LDC.64 R2, c[0x0][0xf28] ;  /* 0x0003ca00ff027b82 */ /* 0x000f220000000a00 */
[----:B---3--:R-:W-:-:S04]  /*2770*/  IMAD.HI.U32 R20, R8, R6, RZ ;  /* 0x0000000608147227 */ /* 0x008fc800078e00ff */
[----:B------:R-:W-:Y:S01]  /*2780*/  IMAD.HI.U32 R21, R10, R6, RZ ;  /* 0x000000060a157227 */ /* 0x000fe200078e00ff */
[----:B------:R-:W-:Y:S02]  /*2790*/  SHF.R.U32.HI R20, RZ, R7, R20 ;  /* 0x00000007ff147219 */ /* 0x000fe40000011614 */
[-C--:B-1----:R-:W-:Y:S02]  /*27a0*/  SHF.R.U32.HI R19, RZ, R16.reuse, R19 ;  /* 0x00000010ff137219 */ /* 0x082fe40000011613 */
[----:B------:R-:W-:Y:S02]  /*27b0*/  SHF.R.U32.HI R5, RZ, R16, R5 ;  /* 0x00000010ff057219 */ /* 0x000fe40000011605 */
[----:B------:R-:W-:Y:S02]  /*27c0*/  SEL R19, R0, R19, !P0 ;  /* 0x0000001300137207 */ /* 0x000fe40004000000 */
[----:B------:R-:W-:Y:S02]  /*27d0*/  SHF.R.U32.HI R21, RZ, R7, R21 ;  /* 0x00000007ff157219 */ /* 0x000fe40000011615 */
[----:B--2---:R-:W-:-:S02]  /*27e0*/  ISETP.NE.AND P1, PT, R17, 0x1, PT ;  /* 0x000000011100780c */ /* 0x004fc40003f25270 */
[----:B------:R-:W-:Y:S02]  /*27f0*/  SEL R5, R9, R5, !P0 ;  /* 0x0000000509057207 */ /* 0x000fe40004000000 */
[----:B------:R-:W-:Y:S02]  /*2800*/  SEL R20, R8, R20, !P1 ;  /* 0x0000001408147207 */ /* 0x000fe40004800000 */
[----:B------:R-:W-:Y:S01]  /*2810*/  SEL R21, R10, R21, !P1 ;  /* 0x000000150a157207 */ /* 0x000fe20004800000 */
[----:B----4-:R-:W-:-:S04]  /*2820*/  IMAD.HI.U32 R18, R19, R2, RZ ;  /* 0x0000000213127227 */ /* 0x010fc800078e00ff */
[----:B------:R-:W-:Y:S01]  /*2830*/  IMAD.HI.U32 R6, R20, R2, RZ ;  /* 0x0000000214067227 */ /* 0x000fe200078e00ff */
[----:B------:R-:W-:-:S04]  /*2840*/  @P3 SHF.R.U32.HI R19, RZ, R3, R18 ;  /* 0x00000003ff133219 */ /* 0x000fc80000011612 */
[----:B------:R-:W-:Y:S01]  /*2850*/  @P3 SHF.R.U32.HI R20, RZ, R3, R6 ;  /* 0x00000003ff143219 */ /* 0x000fe20000011606 */
[----:B------:R-:W-:-:S04]  /*2860*/  IMAD R19, R43, R19, RZ ;  /* 0x000000132b137224 */ /* 0x000fc800078e02ff */
[----:B------:R-:W-:Y:S01]  /*2870*/  IMAD R6, R43, R20, RZ ;  /* 0x000000142b067224 */ /* 0x000fe200078e02ff */
[----:B------:R-:W-:-:S04]  /*2880*/  ISETP.GE.AND P0, PT, R5, R19, PT ;  /* 0x000000130500720c */ /* 0x000fc80003f06270 */
[----:B------:R-:W-:Y:S01]  /*2890*/  ISETP.GE.OR P0, PT, R21, R6, P0 ;  /* 0x000000061500720c */ /* 0x000fe20000706670 */
[----:B------:R-:W-:-:S05]  /*28a0*/  IMAD.HI.U32 R6, R5, R2, RZ ;  /* 0x0000000205067227 */ /* 0x000fca00078e00ff */
[----:B------:R-:W-:-:S04]  /*28b0*/  SHF.R.U32.HI R6, RZ, R3, R6 ;  /* 0x00000003ff067219 */ /* 0x000fc80000011606 */
[----:B------:R-:W-:-:S03]  /*28c0*/  SEL R6, R5, R6, !P3 ;  /* 0x0000000605067207 */ /* 0x000fc60005800000 */
[----:B------:R-:W-:-:S04]  /*28d0*/  @!P0 IMAD.HI.U32 R7, R21, R2, RZ ;  /* 0x0000000215078227 */ /* 0x000fc800078e00ff */
[----:B------:R-:W-:Y:S01]  /*28e0*/  IMAD.MOV R2, RZ, RZ, -R6 ;  /* 0x000000ffff027224 */ /* 0x000fe200078e0a06 */
[----:B------:R-:W-:Y:S02]  /*28f0*/  @!P0 SHF.R.U32.HI R3, RZ, R3, R7 ;  /* 0x00000003ff038219 */ /* 0x000fe40000011607 */
[----:B------:R-:W-:Y:S01]  /*2900*/  IADD3 R7, PT, PT, -R5, RZ, RZ ;  /* 0x000000ff05077210 */ /* 0x000fe20007ffe1ff */
[----:B------:R-:W-:Y:S01]  /*2910*/  IMAD R2, R43, R2, R5 ;  /* 0x000000022b027224 */ /* 0x000fe200078e0205 */
[----:B------:R-:W-:-:S03]  /*2920*/  @!P0 SEL R3, R21, R3, !P3 ;  /* 0x0000000315038207 */ /* 0x000fc60005800000 */
[----:B------:R-:W-:Y:S02]  /*2930*/  IMAD R7, R4, R7, R9 ;  /* 0x0000000704077224 */ /* 0x000fe400078e0209 */
[--C-:B------:R-:W-:Y:S02]  /*2940*/  @!P0 IMAD.IADD R6, R6, 0x1, -R3.reuse ;  /* 0x0000000106068824 */ /* 0x100fe400078e0a03 */
[----:B------:R-:W-:Y:S01]  /*2950*/  @!P0 IMAD R3, R2, R20, R3 ;  /* 0x0000001402038224 */ /* 0x000fe200078e0203 */
[----:B------:R-:W-:Y:S01]  /*2960*/  IADD3 R2, PT, PT, -R21, RZ, RZ ;  /* 0x000000ff15027210 */ /* 0x000fe20007ffe1ff */
[----:B------:R-:W-:Y:S02]  /*2970*/  @!P0 IMAD R5, R43, R6, R21 ;  /* 0x000000062b058224 */ /* 0x000fe400078e0215 */
[----:B------:R-:W-:Y:S02]  /*2980*/  @!P0 IMAD.MOV.U32 R21, RZ, RZ, R3 ;  /* 0x000000ffff158224 */ /* 0x000fe400078e0003 */
[----:B------:R-:W-:-:S02]  /*2990*/  IMAD R2, R17, R2, R10 ;  /* 0x0000000211027224 */ /* 0x000fc400078e020a */
[----:B------:R-:W-:Y:S02]  /*29a0*/  IMAD R9, R5, R4, R7 ;  /* 0x0000000405097224 */ /* 0x000fe400078e0207 */
[----:B------:R-:W-:Y:S02]  /*29b0*/  IMAD R10, R21, R17, R2 ;  /* 0x00000011150a7224 */ /* 0x000fe400078e0202 */
.L_x_45:
[----:B------:R-:W1:Y:S02]  /*29c0*/  LDCU UR8, c[0x0][0xf30] ;  /* 0x0001e600ff0877ac */ /* 0x000e640008000800 */
[----:B-1----:R-:W-:-:S09]  /*29d0*/  UISETP.NE.AND UP0, UPT, UR8, 0x1, UPT ;  /* 0x000000010800788c */ /* 0x002fd2000bf05270 */
[----:B------:R-:W-:Y:S05]  /*29e0*/  BRA.U UP0, `(.L_x_46) ;  /* 0x0000000100407547 */ /* 0x000fea000b800000 */
[----:B------:R-:W1:Y:S08]  /*29f0*/  LDC.64 R4, c[0x0][0xf10] ;  /* 0x0003c400ff047b82 */ /* 0x000e700000000a00 */
[----:B------:R-:W2:Y:S08]  /*2a00*/  LDC.64 R2, c[0x0][0xf18] ;  /* 0x0003c600ff027b82 */ /* 0x000eb00000000a00 */
[----:B------:R-:W3:Y:S08]  /*2a10*/  LDC R6, c[0x0][0xf20] ;  /* 0x0003c800ff067b82 */ /* 0x000ef00000000800 */
[----:B------:R-:W4:Y:S01]  /*2a20*/  LDC R7, c[0x0][0xf0c] ;  /* 0x0003c300ff077b82 */ /* 0x000f220000000800 */
[----:B-1----:R-:W-:-:S05]  /*2a30*/  IMAD.HI.U32 R4, R10, R4, RZ ;  /* 0x000000040a047227 */ /* 0x002fca00078e00ff */
[----:B------:R-:W-:Y:S01]  /*2a40*/  SHF.R.U32.HI R4, RZ, R5, R4 ;  /* 0x00000005ff047219 */ /* 0x000fe20000011604 */
[----:B--2---:R-:W-:Y:S01]  /*2a50*/  IMAD.HI.U32 R3, R9, R3, RZ ;  /* 0x0000000309037227 */ /* 0x004fe200078e00ff */
[----:B------:R-:W-:-:S04]  /*2a60*/  ISETP.NE.AND P0, PT, R2, 0x1, PT ;  /* 0x000000010200780c */ /* 0x000fc80003f05270 */
[----:B---3--:R-:W-:-:S04]  /*2a70*/  SHF.R.U32.HI R3, RZ, R6, R3 ;  /* 0x00000006ff037219 */ /* 0x008fc80000011603 */
[----:B------:R-:W-:Y:S02]  /*2a80*/  SEL R3, R9, R3, !P0 ;  /* 0x0000000309037207 */ /* 0x000fe40004000000 */
[----:B----4-:R-:W-:-:S04]  /*2a90*/  ISETP.NE.AND P1, PT, R7, 0x1, PT ;  /* 0x000000010700780c */ /* 0x010fc80003f25270 */
[----:B------:R-:W-:-:S05]  /*2aa0*/  SEL R4, R10, R4, !P1 ;  /* 0x000000040a047207 */ /* 0x000fca0004800000 */
[----:B------:R-:W-:Y:S02]  /*2ab0*/  IMAD.IADD R5, R3, 0x1, -R4 ;  /* 0x0000000103057824 */ /* 0x000fe400078e0a04 */
[----:B------:R-:W-:Y:S02]  /*2ac0*/  IMAD.IADD R3, R4, 0x1, -R3 ;  /* 0x0000000104037824 */ /* 0x000fe400078e0a03 */
[----:B------:R-:W-:Y:S02]  /*2ad0*/  IMAD R10, R5, R7, R10 ;  /* 0x00000007050a7224 */ /* 0x000fe400078e020a */
[----:B------:R-:W-:-:S07]  /*2ae0*/  IMAD R9, R3, R2, R9 ;  /* 0x0000000203097224 */ /* 0x000fce00078e0209 */
.L_x_46:
[----:B------:R-:W-:Y:S01]  /*2af0*/  VIADD R14, R14, 0x1 ;  /* 0x000000010e0e7836 */ /* 0x000fe20000000000 */
[----:B------:R-:W-:Y:S01]  /*2b00*/  PLOP3.LUT P1, PT, PT, PT, PT, 0x80, 0x8 ;  /* 0x000000000008781c */ /* 0x000fe20003f2f070 */
[----:B------:R-:W-:Y:S02]  /*2b10*/  VIADD R2, R10, UR39 ;  /* 0x000000270a027c36 */ /* 0x000fe40008000000 */
[----:B------:R-:W-:Y:S01]  /*2b20*/  VIADD R3, R9, UR38 ;  /* 0x0000002609037c36 */ /* 0x000fe20008000000 */
[----:B------:R-:W-:Y:S02]  /*2b30*/  ISETP.NE.AND P0, PT, R14, 0x2, PT ;  /* 0x000000020e00780c */ /* 0x000fe40003f05270 */
[----:B------:R-:W-:Y:S02]  /*2b40*/  R2UR UR27, R2 ;  /* 0x00000000021b72ca */ /* 0x000fe400000e0000 */
[----:B------:R-:W-:Y:S02]  /*2b50*/  SEL R2, RZ, 0x1, P0 ;  /* 0x00000001ff027807 */ /* 0x000fe40000000000 */
[----:B------:R-:W-:-:S02]  /*2b60*/  R2UR UR11, R3 ;  /* 0x00000000030b72ca */ /* 0x000fc400000e0000 */
[----:B------:R-:W-:Y:S02]  /*2b70*/  LOP3.LUT R13, R13, R2, RZ, 0x3c, !PT ;  /* 0x000000020d0d7212 */ /* 0x000fe400078e3cff */
[----:B------:R-:W-:Y:S01]  /*2b80*/  SEL R14, R14, RZ, P0 ;  /* 0x000000ff0e0e7207 */ /* 0x000fe20000000000 */
[----:B------:R-:W-:Y:S10]  /*2b90*/  @P2 BRA `(.L_x_47) ;  /* 0xffffffec00cc2947 */ /* 0x000ff4000383ffff */
[----:B------:R-:W-:Y:S01]  /*2ba0*/  UIADD3 UR4, UPT, UPT, UR4, 0xb8, URZ ;  /* 0x000000b804047890 */ /* 0x000fe2000fffe0ff */
[----:B------:R-:W-:-:S03]  /*2bb0*/  SHF.L.U32 R2, R15, 0x1f, RZ ;  /* 0x0000001f0f027819 */ /* 0x000fc600000006ff */
[----:B------:R-:W-:-:S09]  /*2bc0*/  ULEA UR5, UR7, UR4, 0x3 ;  /* 0x0000000407057291 */ /* 0x000fd2000f8e18ff */
[----:B------:R-:W1:Y:S02]  /*2bd0*/  SYNCS.PHASECHK.TRANS64.TRYWAIT P0, [UR5], R2 ;  /* 0x00000002ff0075a7 */ /* 0x000e640008001105 */
[----:B-1----:R-:W-:Y:S05]  /*2be0*/  @!P0 BRA `(.L_x_48) ;  /* 0x000000c000908947 */ /* 0x002fea0003800000 */
.L_x_217:
[----:B------:R-:W-:-:S04]  /*2bf0*/  UIADD3 UR6, UPT, UPT, UR7, 0x1, URZ ;  /* 0x0000000107067890 */ /* 0x000fc8000fffe0ff */
[----:B------:R-:W-:-:S04]  /*2c00*/  UISETP.NE.AND UP0, UPT, UR6, 0x17, UPT ;  /* 0x000000170600788c */ /* 0x000fc8000bf05270 */
[----:B------:R-:W-:Y:S02]  /*2c10*/  USEL UR7, URZ, 0x1, UP0 ;  /* 0x00000001ff077887 */ /* 0x000fe40008000000 */
[----:B------:R-:W-:-:S04]  /*2c20*/  USEL UR6, UR6, URZ, UP0 ;  /* 0x000000ff06067287 */ /* 0x000fc80008000000 */
[----:B------:R-:W-:Y:S01]  /*2c30*/  ULEA UR5, UR6, UR4, 0x3 ;  /* 0x0000000406057291 */ /* 0x000fe2000f8e18ff */
[----:B-1----:R-:W-:-:S04]  /*2c40*/  LOP3.LUT R2, R15, UR7, RZ, 0x3c, !PT ;  /* 0x000000070f027c12 */ /* 0x002fc8000f8e3cff */
[----:B------:R-:W-:-:S04]  /*2c50*/  SHF.L.U32 R3, R2, 0x1f, RZ ;  /* 0x0000001f02037819 */ /* 0x000fc800000006ff */
[----:B------:R-:W1:Y:S02]  /*2c60*/  SYNCS.PHASECHK.TRANS64.TRYWAIT P0, [UR5], R3 ;  /* 0x00000003ff0075a7 */ /* 0x000e640008001105 */
[----:B-1----:R-:W-:Y:S05]  /*2c70*/  @!P0 BRA `(.L_x_49) ;  /* 0x000000c000848947 */ /* 0x002fea0003800000 */
.L_x_219:
[----:B------:R-:W-:-:S04]  /*2c80*/  UIADD3 UR6, UPT, UPT, UR6, 0x1, URZ ;  /* 0x0000000106067890 */ /* 0x000fc8000fffe0ff */
[----:B------:R-:W-:-:S04]  /*2c90*/  UISETP.NE.AND UP0, UPT, UR6, 0x17, UPT ;  /* 0x000000170600788c */ /* 0x000fc8000bf05270 */
[----:B------:R-:W-:Y:S02]  /*2ca0*/  USEL UR7, URZ, 0x1, UP0 ;  /* 0x00000001ff077887 */ /* 0x000fe40008000000 */
[----:B------:R-:W-:-:S04]  /*2cb0*/  USEL UR6, UR6, URZ, UP0 ;  /* 0x000000ff06067287 */ /* 0x000fc80008000000 */
[----:B------:R-:W-:Y:S01]  /*2cc0*/  ULEA UR5, UR6, UR4, 0x3 ;  /* 0x0000000406057291 */ /* 0x000fe2000f8e18ff */
[----:B------:R-:W-:-:S04]  /*2cd0*/  LOP3.LUT R2, R2, UR7, RZ, 0x3c, !PT ;  /* 0x0000000702027c12 */ /* 0x000fc8000f8e3cff */
[----:B-1----:R-:W-:-:S04]  /*2ce0*/  SHF.L.U32 R3, R2, 0x1f, RZ ;  /* 0x0000001f02037819 */ /* 0x002fc800000006ff */
[----:B------:R-:W1:Y:S02]  /*2cf0*/  SYNCS.PHASECHK.TRANS64.TRYWAIT P0, [UR5], R3 ;  /* 0x00000003ff0075a7 */ /* 0x000e640008001105 */
[----:B-1----:R-:W-:Y:S05]  /*2d00*/  @!P0 BRA `(.L_x_50) ;  /* 0x000000c000788947 */ /* 0x002fea0003800000 */
.L_x_221:
        /* <DEDUP_REMOVED lines=9> */
.L_x_223:
        /* <DEDUP_REMOVED lines=9> */
.L_x_225:
        /* <DEDUP_REMOVED lines=9> */
.L_x_227:
        /* <DEDUP_REMOVED lines=9> */
.L_x_229:
        /* <DEDUP_REMOVED lines=9> */
.L_x_231:
        /* <DEDUP_REMOVED lines=9> */
.L_x_233:
        /* <DEDUP_REMOVED lines=9> */
.L_x_235:
        /* <DEDUP_REMOVED lines=9> */
.L_x_237:
        /* <DEDUP_REMOVED lines=9> */
.L_x_239:
        /* <DEDUP_REMOVED lines=9> */
.L_x_241:
        /* <DEDUP_REMOVED lines=9> */
.L_x_243:
        /* <DEDUP_REMOVED lines=9> */
.L_x_245:
        /* <DEDUP_REMOVED lines=9> */
.L_x_247:
        /* <DEDUP_REMOVED lines=9> */
.L_x_249:
        /* <DEDUP_REMOVED lines=9> */
.L_x_251:
        /* <DEDUP_REMOVED lines=9> */
.L_x_253:
        /* <DEDUP_REMOVED lines=9> */
.L_x_255:
        /* <DEDUP_REMOVED lines=9> */
.L_x_257:
        /* <DEDUP_REMOVED lines=9> */
.L_x_259:
[----:B------:R-:W-:-:S04]  /*37c0*/  UIADD3 UR6, UPT, UPT, UR6, 0x1, URZ ;  /* 0x0000000106067890 */ /* 0x000fc8000fffe0ff */
[----:B------:R-:W-:-:S04]  /*37d0*/  UISETP.NE.AND UP0, UPT, UR6, 0x17, UPT ;  /* 0x000000170600788c */ /* 0x000fc8000bf05270 */
[----:B------:R-:W-:Y:S02]  /*37e0*/  USEL UR5, URZ, 0x1, UP0 ;  /* 0x00000001ff057887 */ /* 0x000fe40008000000 */
[----:B------:R-:W-:-:S04]  /*37f0*/  USEL UR6, UR6, URZ, UP0 ;  /* 0x000000ff06067287 */ /* 0x000fc80008000000 */
[----:B------:R-:W-:Y:S01]  /*3800*/  ULEA UR6, UR6, UR4, 0x3 ;  /* 0x0000000406067291 */ /* 0x000fe2000f8e18ff */
[----:B------:R-:W-:-:S04]  /*3810*/  LOP3.LUT R2, R2, UR5, RZ, 0x3c, !PT ;  /* 0x0000000502027c12 */ /* 0x000fc8000f8e3cff */
[----:B------:R-:W-:Y:S01]  /*3820*/  SHF.L.U32 R2, R2, 0x1f, RZ ;  /* 0x0000001f02027819 */ /* 0x000fe200000006ff */
[----:B-1--4-:R-:W-:-:S07]  /*3830*/  IMAD.U32 R0, RZ, RZ, UR6 ;  /* 0x00000006ff007e24 */ /* 0x012fce000f8e00ff */
.L_x_70:
[----:B-1----:R1:W2:Y:S02]  /*3840*/  SYNCS.PHASECHK.TRANS64.TRYWAIT P0, [R0+URZ], R2 ;  /* 0x00000002000075a7 */ /* 0x0022a400080011ff */
[----:B--2---:R-:W-:Y:S05]  /*3850*/  @!P0 NANOSLEEP.SYNCS 0x989680 ;  /* 0x009896800000895d */ /* 0x004fea0003900000 */
[----:B------:R-:W2:Y:S02]  /*3860*/  @!P0 SYNCS.PHASECHK.TRANS64 P0, [R0+URZ], R2 ;  /* 0x00000002000085a7 */ /* 0x000ea400080010ff */
[----:B--2---:R-:W-:Y:S05]  /*3870*/  @P0 EXIT ;  /* 0x000000000000094d */ /* 0x004fea0003800000 */
[----:B------:R-:W-:Y:S05]  /*3880*/  BRA `(.L_x_70) ;  /* 0xfffffffc00ec7947 */ /* 0x000fea000383ffff */
.L_x_23:
[----:B------:R-:W-:-:S04]  /*3890*/  UISETP.NE.AND UP1, UPT, UR37, URZ, UPT ;  /* 0x000000ff2500728c */ /* 0x000fc8000bf25270 */
[----:B------:R-:W-:-:S09]  /*38a0*/  UISETP.NE.OR UP1, UPT, UR12, 0x1, UP1 ;  /* 0x000000010c00788c */ /* 0x000fd20008f25670 */
[----:B------:R-:W-:Y:S05]  /*38b0*/  BRA.U UP1, `(.L_x_71) ;  /* 0x0000000501487547 */ /* 0x000fea000b800000 */
[----:B------:R-:W-:Y:S01]  /*38c0*/  ISETP.GE.U32.AND P2, PT, R2, 0x4, PT ;  /* 0x000000040200780c */ /* 0x000fe20003f46070 */
[----:B------:R-:W-:Y:S01]  /*38d0*/  IMAD.MOV.U32 R12, RZ, RZ, 0x1 ;  /* 0x00000001ff0c7424 */ /* 0x000fe200078e00ff */
[----:B------:R-:W-:Y:S02]  /*38e0*/  CS2R R10, SRZ ;  /* 0x00000000000a7805 */ /* 0x000fe4000001ff00 */
[----:B------:R-:W-:Y:S01]  /*38f0*/  CS2R R8, SRZ ;  /* 0x0000000000087805 */ /* 0x000fe2000001ff00 */
[----:B------:R-:W-:Y:S01]  /*3900*/  UMOV UR4, 0x400 ;  /* 0x0000040000047882 */ /* 0x000fe20000000000 */
[----:B------:R-:W-:Y:S01]  /*3910*/  UMOV UR6, URZ ;  /* 0x000000ff00067c82 */ /* 0x000fe20008000000 */
[----:B------:R-:W-:-:S12]  /*3920*/  ULEA UR37, UR37, UR4, 0x18 ;  /* 0x0000000425257291 */ /* 0x000fd8000f8ec0ff */
.L_x_75:
[----:B------:R-:W-:Y:S02]  /*3930*/  LEA R0, R8, UR37, 0x3 ;  /* 0x0000002508007c11 */ /* 0x000fe4000f8e18ff */
[----:B------:R-:W-:-:S03]  /*3940*/  SHF.L.U32 R4, R9, 0x1f, RZ ;  /* 0x0000001f09047819 */ /* 0x000fc600000006ff */
[----:B------:R-:W-:Y:S01]  /*3950*/  VIADD R5, R0, 0x210 ;  /* 0x0000021000057836 */ /* 0x000fe20000000000 */
[----:B------:R-:W2:Y:S02]  /*3960*/  SYNCS.PHASECHK.TRANS64.TRYWAIT P0, [R0+URZ+0x200], R4 ;  /* 0x00020004000075a7 */ /* 0x000ea400080011ff */
[----:B--2---:R-:W-:Y:S05]  /*3970*/  @!P0 BRA `(.L_x_72) ;  /* 0x000000bc003c8947 */ /* 0x004fea0003800000 */
.L_x_260:
[----:B------:R-:W-:Y:S01]  /*3980*/  ULEA UR5, UR6, UR37, 0x3 ;  /* 0x0000002506057291 */ /* 0x000fe2000f8e18ff */
[----:B--2---:R-:W-:Y:S01]  /*3990*/  PRMT R0, RZ, 0x654, R5 ;  /* 0x00000654ff007816 */ /* 0x004fe20000000005 */
[----:B------:R-:W-:Y:S01]  /*39a0*/  @!P2 IMAD.MOV.U32 R4, RZ, RZ, 0x10 ;  /* 0x00000010ff04a424 */ /* 0x000fe200078e00ff */
[----:B------:R-:W-:Y:S01]  /*39b0*/  SHF.L.U32 R5, R12, 0x1f, RZ ;  /* 0x0000001f0c057819 */ /* 0x000fe200000006ff */
[----:B------:R-:W-:Y:S01]  /*39c0*/  UIADD3 UR4, UPT, UPT, UR5, 0x1c0, URZ ;  /* 0x000001c005047890 */ /* 0x000fe2000fffe0ff */
[----:B------:R2:W-:Y:S05]  /*39d0*/  SYNCS.ARRIVE.TRANS64.RED.A1T0 RZ, [R0+URZ], RZ ;  /* 0x000000ff00ff79a7 */ /* 0x0005ea00081004ff */
[----:B------:R-:W-:Y:S01]  /*39e0*/  IMAD.U32 R6, RZ, RZ, UR4 ;  /* 0x00000004ff067e24 */ /* 0x000fe2000f8e00ff */
[----:B------:R-:W3:Y:S04]  /*39f0*/  SYNCS.PHASECHK.TRANS64.TRYWAIT P0, [UR5+0x1d0], R5 ;  /* 0x0001d005ff0075a7 */ /* 0x000ee80008001105 */
[----:B------:R-:W-:Y:S01]  /*3a00*/  PRMT R6, R2, 0x654, R6 ;  /* 0x0000065402067816 */ /* 0x000fe20000000006 */
[----:B--23--:R-:W-:Y:S06]  /*3a10*/  @!P0 BRA `(.L_x_73) ;  /* 0x000000bc00288947 */ /* 0x00cfec0003800000 */
.L_x_262:
[----:B------:R-:W-:Y:S01]  /*3a20*/  ULEA UR4, UR6, UR37, 0x4 ;  /* 0x0000002506047291 */ /* 0x000fe2000f8e20ff */
[----:B------:R-:W-:Y:S01]  /*3a30*/  SEL R3, R6, R3, !P2 ;  /* 0x0000000306037207 */ /* 0x000fe20005000000 */
[----:B------:R-:W-:Y:S01]  /*3a40*/  UIADD3 UR5, UPT, UPT, UR5, 0x1c0, URZ ;  /* 0x000001c005057890 */ /* 0x000fe2000fffe0ff */
[----:B--2---:R-:W-:Y:S01]  /*3a50*/  LEA R0, R11, UR37, 0x3 ;  /* 0x000000250b007c11 */ /* 0x004fe2000f8e18ff */
[----:B------:R-:W-:Y:S01]  /*3a60*/  UIADD3 UR4, UPT, UPT, UR4, 0x230, URZ ;  /* 0x0000023004047890 */ /* 0x000fe2000fffe0ff */
[----:B------:R2:W-:Y:S01]  /*3a70*/  @!P2 SYNCS.ARRIVE.TRANS64.RED RZ, [R3+URZ], R4 ;  /* 0x0000000403ffa9a7 */ /* 0x0005e200080004ff */
[----:B------:R-:W-:Y:S01]  /*3a80*/  UIADD3 UR6, UPT, UPT, UR6, 0x1, URZ ;  /* 0x0000000106067890 */ /* 0x000fe2000fffe0ff */
[----:B------:R-:W-:-:S03]  /*3a90*/  VIADD R8, R8, 0x1 ;  /* 0x0000000108087836 */ /* 0x000fc60000000000 */
[----:B------:R-:W-:Y:S02]  /*3aa0*/  UISETP.NE.AND UP0, UPT, UR6, 0x2, UPT ;  /* 0x000000020600788c */ /* 0x000fe4000bf05270 */
[----:B------:R-:W-:Y:S01]  /*3ab0*/  ISETP.NE.AND P0, PT, R8, 0x2, PT ;  /* 0x000000020800780c */ /* 0x000fe20003f05270 */
[----:B------:R-:W-:Y:S06]  /*3ac0*/  UGETNEXTWORKID.BROADCAST [UR4], [UR5] ;  /* 0x00000000040073ca */ /* 0x000fec0008000100 */
[----:B------:R-:W-:Y:S02]  /*3ad0*/  USEL UR4, URZ, 0x1, UP0 ;  /* 0x00000001ff047887 */ /* 0x000fe40008000000 */
[----:B------:R-:W-:-:S04]  /*3ae0*/  USEL UR6, UR6, URZ, UP0 ;  /* 0x000000ff06067287 */ /* 0x000fc80008000000 */
[----:B------:R-:W-:Y:S02]  /*3af0*/  LOP3.LUT R12, R12, UR4, RZ, 0x3c, !PT ;  /* 0x000000040c0c7c12 */ /* 0x000fe4000f8e3cff */
[----:B--2---:R-:W-:-:S04]  /*3b00*/  SHF.L.U32 R4, R10, 0x1f, RZ ;  /* 0x0000001f0a047819 */ /* 0x004fc800000006ff */
[----:B------:R-:W2:Y:S02]  /*3b10*/  SYNCS.PHASECHK.TRANS64.TRYWAIT P1, [R0+URZ+0x1c0], R4 ;  /* 0x0001c004000075a7 */ /* 0x000ea400080211ff */
[----:B--2---:R-:W-:Y:S05]  /*3b20*/  @!P1 BRA `(.L_x_74) ;  /* 0x000000b800fc9947 */ /* 0x004fea0003800000 */
.L_x_263:
[C---:B--2---:R-:W-:Y:S01]  /*3b30*/  LEA R4, R11.reuse, UR37, 0x4 ;  /* 0x000000250b047c11 */ /* 0x044fe2000f8e20ff */
[----:B------:R-:W-:Y:S01]  /*3b40*/  VIADD R0, R0, 0x1d0 ;  /* 0x000001d000007836 */ /* 0x000fe20000000000 */
[----:B------:R-:W-:Y:S01]  /*3b50*/  SEL R8, R8, RZ, P0 ;  /* 0x000000ff08087207 */ /* 0x000fe20000000000 */
[----:B------:R-:W-:-:S03]  /*3b60*/  VIADD R11, R11, 0x1 ;  /* 0x000000010b0b7836 */ /* 0x000fc60000000000 */
[----:B------:R-:W2:Y:S01]  /*3b70*/  LDS.128 R4, [R4+0x230] ;  /* 0x0002300004047984 */ /* 0x000ea20000000c00 */
[----:B------:R-:W-:Y:S02]  /*3b80*/  PRMT R0, RZ, 0x654, R0 ;  /* 0x00000654ff007816 */ /* 0x000fe40000000000 */
[C---:B------:R-:W-:Y:S01]  /*3b90*/  ISETP.NE.AND P1, PT, R11.reuse, 0x2, PT ;  /* 0x000000020b00780c */ /* 0x040fe20003f25270 */
[----:B------:R-:W-:Y:S01]  /*3ba0*/  @!PT LDS RZ, [RZ] ;  /* 0x00000000fffff984 */ /* 0x000fe20000000800 */
[----:B------:R-:W-:Y:S01]  /*3bb0*/  @!PT LDS RZ, [RZ] ;  /* 0x00000000fffff984 */ /* 0x000fe20000000800 */
[----:B------:R-:W-:Y:S01]  /*3bc0*/  @!PT LDS RZ, [RZ] ;  /* 0x00000000fffff984 */ /* 0x000fe20000000800 */
[----:B------:R-:W-:Y:S01]  /*3bd0*/  @!PT LDS RZ, [RZ] ;  /* 0x00000000fffff984 */ /* 0x000fe20000000800 */
[----:B------:R3:W-:Y:S06]  /*3be0*/  MEMBAR.ALL.CTA ;  /* 0x0000000000007992 */ /* 0x0007ec0000008000 */
[----:B---3--:R-:W3:Y:S01]  /*3bf0*/  FENCE.VIEW.ASYNC.S ;  /* 0x00000000000073c6 */ /* 0x008ee20000000000 */
[----:B------:R-:W-:Y:S01]  /*3c00*/  SEL R11, R11, RZ, P1 ;  /* 0x000000ff0b0b7207 */ /* 0x000fe20000800000 */
[----:B---3--:R3:W-:Y:S01]  /*3c10*/  SYNCS.ARRIVE.TRANS64.RED.A1T0 RZ, [R0+URZ], RZ ;  /* 0x000000ff00ff79a7 */ /* 0x0087e200081004ff */
[----:B--2---:R-:W-:-:S02]  /*3c20*/  LOP3.LUT P3, RZ, R6, 0x1, RZ, 0xc0, !PT ;  /* 0x0000000106ff7812 */ /* 0x004fc4000786c0ff */
[----:B------:R-:W-:-:S04]  /*3c30*/  SEL R4, RZ, 0x1, P1 ;  /* 0x00000001ff047807 */ /* 0x000fc80000800000 */
[----:B------:R-:W-:Y:S02]  /*3c40*/  LOP3.LUT R10, R10, R4, RZ, 0x3c, !PT ;  /* 0x000000040a0a7212 */ /* 0x000fe400078e3cff */
[----:B---3--:R-:W-:-:S04]  /*3c50*/  SEL R0, RZ, 0x1, P0 ;  /* 0x00000001ff007807 */ /* 0x008fc80000000000 */
[----:B------:R-:W-:Y:S01]  /*3c60*/  LOP3.LUT R9, R9, R0, RZ, 0x3c, !PT ;  /* 0x0000000009097212 */ /* 0x000fe200078e3cff */
[----:B------:R-:W-:Y:S06]  /*3c70*/  @P3 BRA `(.L_x_75) ;  /* 0xfffffffc002c3947 */ /* 0x000fec000383ffff */
[----:B------:R-:W-:Y:S01]  /*3c80*/  ULEA UR5, UR6, UR37, 0x3 ;  /* 0x0000002506057291 */ /* 0x000fe2000f8e18ff */
[----:B------:R-:W-:-:S08]  /*3c90*/  SHF.L.U32 R2, R12, 0x1f, RZ ;  /* 0x0000001f0c027819 */ /* 0x000fd000000006ff */
[----:B------:R-:W2:Y:S02]  /*3ca0*/  SYNCS.PHASECHK.TRANS64 P0, [UR5+0x1d0], R2 ;  /* 0x0001d002ff0075a7 */ /* 0x000ea40008001005 */
[----:B--2---:R-:W-:Y:S05]  /*3cb0*/  @P0 BRA `(.L_x_76) ;  /* 0x0000000000080947 */ /* 0x004fea0003800000 */
[----:B------:R-:W2:Y:S02]  /*3cc0*/  SYNCS.PHASECHK.TRANS64.TRYWAIT P0, [UR5+0x1d0], R2 ;  /* 0x0001d002ff0075a7 */ /* 0x000ea40008001105 */
[----:B--2---:R-:W-:Y:S05]  /*3cd0*/  @!P0 BRA `(.L_x_77) ;  /* 0x000000b800a48947 */ /* 0x004fea0003800000 */
.L_x_76:
[----:B------:R-:W-:-:S04]  /*3ce0*/  UIADD3 UR4, UPT, UPT, UR6, 0x1, URZ ;  /* 0x0000000106047890 */ /* 0x000fc8000fffe0ff */
[----:B------:R-:W-:-:S04]  /*3cf0*/  UISETP.NE.AND UP0, UPT, UR4, 0x2, UPT ;  /* 0x000000020400788c */ /* 0x000fc8000bf05270 */
[----:B------:R-:W-:Y:S02]  /*3d00*/  USEL UR7, URZ, 0x1, UP0 ;  /* 0x00000001ff077887 */ /* 0x000fe40008000000 */
[----:B------:R-:W-:-:S04]  /*3d10*/  USEL UR4, UR4, URZ, UP0 ;  /* 0x000000ff04047287 */ /* 0x000fc80008000000 */
[----:B------:R-:W-:Y:S01]  /*3d20*/  ULEA UR4, UR4, UR37, 0x3 ;  /* 0x0000002504047291 */ /* 0x000fe2000f8e18ff */
[----:B--2---:R-:W-:-:S04]  /*3d30*/  LOP3.LUT R2, R12, UR7, RZ, 0x3c, !PT ;  /* 0x000000070c027c12 */ /* 0x004fc8000f8e3cff */
[----:B------:R-:W-:-:S04]  /*3d40*/  SHF.L.U32 R0, R2, 0x1f, RZ ;  /* 0x0000001f02007819 */ /* 0x000fc800000006ff */
[----:B------:R-:W2:Y:S02]  /*3d50*/  SYNCS.PHASECHK.TRANS64 P0, [UR4+0x1d0], R0 ;  /* 0x0001d000ff0075a7 */ /* 0x000ea40008001004 */
[----:B-12---:R-:W-:Y:S05]  /*3d60*/  @P0 EXIT ;  /* 0x000000000000094d */ /* 0x006fea0003800000 */
[----:B------:R-:W-:Y:S02]  /*3d70*/  SHF.L.U32 R2, R2, 0x1f, RZ ;  /* 0x0000001f02027819 */ /* 0x000fe400000006ff */
[----:B------:R-:W-:-:S07]  /*3d80*/  MOV R0, UR4 ;  /* 0x0000000400007c02 */ /* 0x000fce0008000f00 */
.L_x_78:
[----:B-1----:R1:W2:Y:S02]  /*3d90*/  SYNCS.PHASECHK.TRANS64.TRYWAIT P0, [R0+URZ+0x1d0], R2 ;  /* 0x0001d002000075a7 */ /* 0x0022a400080011ff */
[----:B--2---:R-:W-:Y:S05]  /*3da0*/  @!P0 NANOSLEEP.SYNCS 0x989680 ;  /* 0x009896800000895d */ /* 0x004fea0003900000 */
[----:B------:R-:W2:Y:S02]  /*3db0*/  @!P0 SYNCS.PHASECHK.TRANS64 P0, [R0+URZ+0x1d0], R2 ;  /* 0x0001d002000085a7 */ /* 0x000ea400080010ff */
[----:B--2---:R-:W-:Y:S05]  /*3dc0*/  @P0 EXIT ;  /* 0x000000000000094d */ /* 0x004fea0003800000 */
[----:B------:R-:W-:Y:S05]  /*3dd0*/  BRA `(.L_x_78) ;  /* 0xfffffffc00ec7947 */ /* 0x000fea000383ffff */
.L_x_71:
[----:B------:R-:W-:Y:S05]  /*3de0*/  BRA.U UP3, `(.L_x_79) ;  /* 0x0000000d037c7547 */ /* 0x000fea000b800000 */
[----:B------:R-:W-:Y:S01]  /*3df0*/  UMOV UR4, 0x40 ;  /* 0x0000004000047882 */ /* 0x000fe20000000000 */
[----:B------:R-:W-:Y:S01]  /*3e00*/  NOP ;  /* 0x0000000000007918 */ /* 0x000fe20000000000 */
[----:B------:R-:W-:Y:S01]  /*3e10*/  ULEA UR4, UR37, UR4, 0x18 ;  /* 0x0000000425047291 */ /* 0x000fe2000f8ec0ff */
[----:B------:R-:W-:Y:S02]  /*3e20*/  UMOV UR5, 0x400 ;  /* 0x0000040000057882 */ /* 0x000fe40000000000 */
[----:B------:R-:W-:-:S06]  /*3e30*/  ULEA UR37, UR37, UR5, 0x18 ;  /* 0x0000000525257291 */ /* 0x000fcc000f8ec0ff */
[----:B------:R-:W2:Y:S02]  /*3e40*/  LDS.U8 R2, [UR4+0x1c] ;  /* 0x00001c04ff027984 */ /* 0x000ea40008000000 */
[----:B--2---:R-:W-:-:S13]  /*3e50*/  ISETP.NE.AND P0, PT, R2, RZ, PT ;  /* 0x000000ff0200720c */ /* 0x004fda0003f05270 */
[----:B------:R-:W-:Y:S05]  /*3e60*/  @P0 BRA `(.L_x_80) ;  /* 0x0000000000580947 */ /* 0x000fea0003800000 */
[----:B------:R-:W-:-:S13]  /*3e70*/  ELECT P0, URZ, PT ;  /* 0x0000000000ff782f */ /* 0x000fda0003800000 */
[----:B------:R-:W-:Y:S05]  /*3e80*/  @!P0 BRA `(.L_x_81) ;  /* 0x0000000000608947 */ /* 0x000fea0003800000 */
[----:B------:R-:W-:Y:S01]  /*3e90*/  UMOV UR5, 0x10 ;  /* 0x0000001000057882 */ /* 0x000fe20000000000 */
[----:B------:R-:W-:Y:S01]  /*3ea0*/  HFMA2 R2, -RZ, RZ, 0, 5.9604644775390625e-08 ;  /* 0x00000001ff027431 */ /* 0x000fe200000001ff */
[----:B------:R-:W-:-:S03]  /*3eb0*/  MOV R3, 0xffff ;  /* 0x0000ffff00037802 */ /* 0x000fc60000000f00 */
[----:B------:R-:W-:Y:S04]  /*3ec0*/  DEPBAR.LE SB2, 0x36 ;  /* 0x0000ad800000791a */ /* 0x000fe80000000000 */
[----:B------:R-:W2:Y:S02]  /*3ed0*/  UTCATOMSWS.FIND_AND_SET.ALIGN UP0, UR5, UR5 ;  /* 0x00000005000575e3 */ /* 0x000ea40008000800 */
[----:B--2---:R-:W-:Y:S01]  /*3ee0*/  MOV R4, UR5 ;  /* 0x0000000500047c02 */ /* 0x004fe20008000f00 */
[----:B------:R-:W-:Y:S06]  /*3ef0*/  BRA.U UP0, `(.L_x_82) ;  /* 0x0000000100187547 */ /* 0x000fec000b800000 */
.L_x_83:
[----:B------:R-:W-:Y:S05]  /*3f00*/  NANOSLEEP 0x64 ;  /* 0x000000640000795d */ /* 0x000fea0003800000 */
[----:B------:R-:W-:-:S05]  /*3f10*/  UMOV UR5, 0x10 ;  /* 0x0000001000057882 */ /* 0x000fca0000000000 */
[----:B------:R-:W-:Y:S04]  /*3f20*/  DEPBAR.LE SB2, 0x36 ;  /* 0x0000ad800000791a */ /* 0x000fe80000000000 */
[----:B------:R-:W2:Y:S02]  /*3f30*/  UTCATOMSWS.FIND_AND_SET.ALIGN UP0, UR5, UR5 ;  /* 0x00000005000575e3 */ /* 0x000ea40008000800 */
[----:B--2---:R-:W-:Y:S01]  /*3f40*/  MOV R4, UR5 ;  /* 0x0000000500047c02 */ /* 0x004fe20008000f00 */
[----:B------:R-:W-:Y:S05]  /*3f50*/  BRA.U !UP0, `(.L_x_83) ;  /* 0xfffffffd08e87547 */ /* 0x000fea000b83ffff */
.L_x_82:
[-C--:B------:R-:W-:Y:S02]  /*3f60*/  SHF.L.U32 R3, R3, R4.reuse, RZ ;  /* 0x0000000403037219 */ /* 0x080fe400000006ff */
[----:B------:R-:W-:Y:S01]  /*3f70*/  SHF.L.U32 R2, R2, R4, RZ ;  /* 0x0000000402027219 */ /* 0x000fe200000006ff */
[----:B------:R-:W-:Y:S02]  /*3f80*/  IMAD.SHL.U32 R4, R4, 0x20, RZ ;  /* 0x0000002004047824 */ /* 0x000fe400078e00ff */
[----:B------:R2:W-:Y:S04]  /*3f90*/  ATOMS.OR RZ, [UR4+0x14], R3 ;  /* 0x00001403ffff798c */ /* 0x0005e8000b000004 */
[----:B------:R2:W-:Y:S04]  /*3fa0*/  ATOMS.OR RZ, [UR4+0x18], R2 ;  /* 0x00001802ffff798c */ /* 0x0005e8000b000004 */
[----:B------:R2:W-:Y:S01]  /*3fb0*/  STS [UR37+0x250], R4 ;  /* 0x00025004ff007988 */ /* 0x0005e20008000825 */
[----:B------:R-:W-:Y:S05]  /*3fc0*/  BRA `(.L_x_81) ;  /* 0x0000000000107947 */ /* 0x000fea0003800000 */
.L_x_80:
[----:B------:R-:W-:-:S05]  /*3fd0*/  MOV R2, 0xffffffff ;  /* 0xffffffff00027802 */ /* 0x000fca0000000f00 */
[----:B------:R2:W-:Y:S02]  /*3fe0*/  STS [UR37+0x250], R2 ;  /* 0x00025002ff007988 */ /* 0x0005e40008000825 */
[----:B--2---:R-:W-:Y:S02]  /*3ff0*/  MOV R2, 0x4010 ;  /* 0x0000401000027802 */ /* 0x004fe40000000f00 */
[----:B-1---5:R-:W-:Y:S05]  /*4000*/  CALL.REL.NOINC `($__internal_1_$__cuda_sm10x_tcgen05_guardrail_trap_phase_invalid_during_alloc) ;  /* 0x000000c000707944 */ /* 0x022fea0003c00000 */
.L_x_81:
[----:B------:R-:W-:Y:S05]  /*4010*/  WARPSYNC.ALL ;  /* 0x0000000000007948 */ /* 0x000fea0003800000 */
[----:B------:R-:W3:Y:S01]  /*4020*/  S2UR UR7, SR_CgaCtaId ;  /* 0x00000000000779c3 */ /* 0x000ee20000008800 */
[----:B------:R-:W-:Y:S01]  /*4030*/  UMOV UR4, 0x400 ;  /* 0x0000040000047882 */ /* 0x000fe20000000000 */
[----:B------:R-:W-:-:S06]  /*4040*/  NOP ;  /* 0x0000000000007918 */ /* 0x000fcc0000000000 */
[----:B------:R-:W-:Y:S06]  /*4050*/  BAR.ARV 0x6, 0xa0 ;  /* 0x0182800000007b1d */ /* 0x000fec0000002000 */
[----:B------:R-:W4:Y:S01]  /*4060*/  LDCU UR8, c[0x0][0x38c] ;  /* 0x00007180ff0877ac */ /* 0x000f220008000800 */
[----:B------:R-:W-:Y:S01]  /*4070*/  LOP3.LUT R0, R0, 0xffff, RZ, 0xc0, !PT ;  /* 0x0000ffff00007812 */ /* 0x000fe200078ec0ff */
[----:B------:R-:W-:Y:S01]  /*4080*/  IMAD.MOV.U32 R11, RZ, RZ, 0x1 ;  /* 0x00000001ff0b7424 */ /* 0x000fe200078e00ff */
[----:B------:R-:W-:Y:S01]  /*4090*/  CS2R R8, SRZ ;  /* 0x0000000000087805 */ /* 0x000fe2000001ff00 */
[----:B------:R-:W-:Y:S01]  /*40a0*/  IMAD.MOV.U32 R10, RZ, RZ, RZ ;  /* 0x000000ffff0a7224 */ /* 0x000fe200078e00ff */
[----:B------:R-:W-:Y:S01]  /*40b0*/  R2UR UR11, R0 ;  /* 0x00000000000b72ca */ /* 0x000fe200000e0000 */
[----:B------:R-:W-:Y:S01]  /*40c0*/  UMOV UR22, URZ ;  /* 0x000000ff00167c82 */ /* 0x000fe20008000000 */
[----:B------:R-:W-:Y:S01]  /*40d0*/  UMOV UR21, URZ ;  /* 0x000000ff00157c82 */ /* 0x000fe20008000000 */
[----:B---3--:R-:W-:Y:S01]  /*40e0*/  ULEA UR7, UR7, UR4, 0x18 ;  /* 0x0000000407077291 */ /* 0x008fe2000f8ec0ff */
[----:B------:R-:W3:Y:S03]  /*40f0*/  LDCU UR4, c[0x0][0x38c] ;  /* 0x00007180ff0477ac */ /* 0x000ee60008000800 */
[----:B------:R-:W-:-:S02]  /*4100*/  UIADD3 UR13, UPT, UPT, UR7, 0x4400, URZ ;  /* 0x00004400070d7890 */ /* 0x000fc4000fffe0ff */
[----:B------:R-:W-:-:S03]  /*4110*/  UIADD3 UR14, UPT, UPT, UR7, 0x1b400, URZ ;  /* 0x0001b400070e7890 */ /* 0x000fc6000fffe0ff */
[----:B--2---:R-:W2:Y:S01]  /*4120*/  LDS R2, [UR7+0x250] ;  /* 0x00025007ff027984 */ /* 0x004ea20008000800 */
[----:B------:R-:W-:Y:S02]  /*4130*/  UIADD3 UR15, UPT, UPT, UR7, 0x32400, URZ ;  /* 0x00032400070f7890 */ /* 0x000fe4000fffe0ff */
[----:B------:R-:W-:Y:S02]  /*4140*/  UIADD3 UR16, UPT, UPT, UR7, 0x35200, URZ ;  /* 0x0003520007107890 */ /* 0x000fe4000fffe0ff */
[----:B------:R-:W-:Y:S02]  /*4150*/  USHF.R.U32.HI UR13, URZ, 0x4, UR13 ;  /* 0x00000004ff0d7899 */ /* 0x000fe4000801160d */
[----:B------:R-:W-:Y:S02]  /*4160*/  USHF.R.U32.HI UR14, URZ, 0x4, UR14 ;  /* 0x00000004ff0e7899 */ /* 0x000fe4000801160e */
[----:B------:R-:W-:Y:S02]  /*4170*/  USHF.R.U32.HI UR15, URZ, 0x4, UR15 ;  /* 0x00000004ff0f7899 */ /* 0x000fe4000801160f */
[----:B---3--:R-:W-:-:S02]  /*4180*/  UIADD3 UR4, UPT, UPT, UR4, 0x3f, URZ ;  /* 0x0000003f04047890 */ /* 0x008fc4000fffe0ff */
[----:B------:R-:W-:Y:S02]  /*4190*/  USHF.R.U32.HI UR16, URZ, 0x4, UR16 ;  /* 0x00000004ff107899 */ /* 0x000fe40008011610 */
[----:B------:R-:W-:Y:S02]  /*41a0*/  USHF.R.S32.HI UR6, URZ, 0x1f, UR4 ;  /* 0x0000001fff067899 */ /* 0x000fe40008011404 */
[----:B------:R-:W-:Y:S02]  /*41b0*/  ULOP3.LUT UR13, UR13, 0x3fff, URZ, 0xc0, !UPT ;  /* 0x00003fff0d0d7892 */ /* 0x000fe4000f8ec0ff */
[----:B------:R-:W-:Y:S02]  /*41c0*/  ULEA.HI UR6, UR6, UR4, URZ, 0x6 ;  /* 0x0000000406067291 */ /* 0x000fe4000f8f30ff */
[----:B------:R-:W-:Y:S02]  /*41d0*/  ULOP3.LUT UR14, UR14, 0x3fff, URZ, 0xc0, !UPT ;  /* 0x00003fff0e0e7892 */ /* 0x000fe4000f8ec0ff */
[----:B------:R-:W-:-:S02]  /*41e0*/  USHF.R.S32.HI UR6, URZ, 0x6, UR6 ;  /* 0x00000006ff067899 */ /* 0x000fc40008011406 */
[----:B------:R-:W-:Y:S02]  /*41f0*/  ULOP3.LUT UR15, UR15, 0x3fff, URZ, 0xc0, !UPT ;  /* 0x00003fff0f0f7892 */ /* 0x000fe4000f8ec0ff */
[----:B------:R-:W-:Y:S02]  /*4200*/  UISETP.LT.AND UP0, UPT, UR6, 0x1, UPT ;  /* 0x000000010600788c */ /* 0x000fe4000bf01270 */
[----:B------:R-:W-:Y:S02]  /*4210*/  ULOP3.LUT UR16, UR16, 0x3fff, URZ, 0xc0, !UPT ;  /* 0x00003fff10107892 */ /* 0x000fe4000f8ec0ff */
[----:B------:R-:W-:Y:S02]  /*4220*/  USEL UR12, UR6, 0x1, !UP0 ;  /* 0x00000001060c7887 */ /* 0x000fe4000c000000 */
[----:B------:R-:W-:Y:S02]  /*4230*/  ULOP3.LUT UR13, UR13, 0x10000, URZ, 0xfc, !UPT ;  /* 0x000100000d0d7892 */ /* 0x000fe4000f8efcff */
[----:B------:R-:W-:-:S02]  /*4240*/  ULOP3.LUT UR14, UR14, 0x10000, URZ, 0xfc, !UPT ;  /* 0x000100000e0e7892 */ /* 0x000fc4000f8efcff */
[----:B------:R-:W-:Y:S02]  /*4250*/  ULOP3.LUT UR15, UR15, 0x10000, URZ, 0xfc, !UPT ;  /* 0x000100000f0f7892 */ /* 0x000fe4000f8efcff */
[----:B------:R-:W-:Y:S01]  /*4260*/  ULOP3.LUT UR16, UR16, 0x10000, URZ, 0xfc, !UPT ;  /* 0x0001000010107892 */ /* 0x000fe2000f8efcff */
[----:B--2---:R-:W-:Y:S01]  /*4270*/  R2UR UR23, R2 ;  /* 0x00000000021772ca */ /* 0x004fe200000e0000 */
[----:B------:R-:W-:Y:S02]  /*4280*/  UIADD3 UR12, UPT, UPT, -UR12, URZ, URZ ;  /* 0x000000ff0c0c7290 */ /* 0x000fe4000fffe1ff */
[----:B----4-:R-:W-:-:S10]  /*4290*/  UISETP.GE.AND UP3, UPT, UR8, 0x1, UPT ;  /* 0x000000010800788c */ /* 0x010fd4000bf66270 */
[----:B------:R-:W-:Y:S02]  /*42a0*/  UIADD3 UR5, UPT, UPT, UR23, 0x104, URZ ;  /* 0x0000010417057890 */ /* 0x000fe4000fffe0ff */
[----:B------:R-:W-:Y:S02]  /*42b0*/  UIADD3 UR4, UPT, UPT, UR23, 0x100, URZ ;  /* 0x0000010017047890 */ /* 0x000fe4000fffe0ff */
[----:B------:R-:W-:Y:S02]  /*42c0*/  USHF.R.U32.HI UR24, URZ, 0x1a, UR5 ;  /* 0x0000001aff187899 */ /* 0x000fe40008011605 */
[----:B------:R-:W-:Y:S02]  /*42d0*/  USHF.R.U32.HI UR25, URZ, 0x11, UR4 ;  /* 0x00000011ff197899 */ /* 0x000fe40008011604 */
[----:B------:R-:W-:Y:S02]  /*42e0*/  ULOP3.LUT UR24, UR24, 0x30, URZ, 0xc0, !UPT ;  /* 0x0000003018187892 */ /* 0x000fe4000f8ec0ff */
[----:B------:R-:W-:-:S02]  /*42f0*/  ULOP3.LUT UR25, UR25, 0x6000, URZ, 0xc0, !UPT ;  /* 0x0000600019197892 */ /* 0x000fc4000f8ec0ff */
[----:B------:R-:W-:Y:S02]  /*4300*/  ULOP3.LUT UR24, UR24, 0x480, URZ, 0xfc, !UPT ;  /* 0x0000048018187892 */ /* 0x000fe4000f8efcff */
[----:B------:R-:W-:-:S04]  /*4310*/  ULOP3.LUT UR25, UR25, 0x820, URZ, 0xfc, !UPT ;  /* 0x0000082019197892 */ /* 0x000fc8000f8efcff */
[----:B------:R-:W-:-:S03]  /*4320*/  UPRMT UR25, UR24, 0x5410, UR25 ;  /* 0x0000541018197896 */ /* 0x000fc60008000019 */
[----:B------:R-:W-:-:S09]  /*4330*/  UMOV UR24, URZ ;  /* 0x000000ff00187c82 */ /* 0x000fd20008000000 */
.L_x_90:
[----:B------:R-:W-:Y:S02]  /*4340*/  LEA R0, R10, UR7, 0x3 ;  /* 0x000000070a007c11 */ /* 0x000fe4000f8e18ff */
[----:B------:R-:W-:Y:S02]  /*4350*/  SHF.L.U32 R2, R9, 0x1f, RZ ;  /* 0x0000001f09027819 */ /* 0x000fe400000006ff */
[----:B------:R-:W-:Y:S01]  /*4360*/  PLOP3.LUT P0, PT, PT, PT, UP3, 0x80, 0x8 ;  /* 0x000000000008781c */ /* 0x000fe20003f0f038 */
[----:B------:R-:W-:Y:S01]  /*4370*/  VIADD R3, R0, 0x1d0 ;  /* 0x000001d000037836 */ /* 0x000fe20000000000 */
[----:B--2---:R-:W2:Y:S02]  /*4380*/  SYNCS.PHASECHK.TRANS64.TRYWAIT P1, [R0+URZ+0x1c0], R2 ;  /* 0x0001c002000075a7 */ /* 0x004ea400080211ff */
[----:B--2-4-:R-:W-:Y:S09]  /*4390*/  @!P1 BRA `(.L_x_84) ;  /* 0x000000b4000c9947 */ /* 0x014ff20003800000 */
.L_x_265:
[----:B------:R-:W-:Y:S01]  /*43a0*/  LEA R4, R10, UR7, 0x4 ;  /* 0x000000070a047c11 */ /* 0x000fe2000f8e20ff */
[----:B------:R-:W-:Y:S01]  /*43b0*/  @UP3 ULEA UR8, UR21, UR7, 0x3 ;  /* 0x0000000715083291 */ /* 0x000fe2000f8e18ff */
[----:B------:R-:W-:Y:S01]  /*43c0*/  PLOP3.LUT P2, PT, PT, PT, PT, 0x80, 0x8 ;  /* 0x000000000008781c */ /* 0x000fe20003f4f070 */
[----:B------:R-:W-:Y:S01]  /*43d0*/  ULEA UR10, UR22, UR7, 0x3 ;  /* 0x00000007160a7291 */ /* 0x000fe2000f8e18ff */
[----:B------:R-:W-:Y:S02]  /*43e0*/  PRMT R3, RZ, 0x654, R3 ;  /* 0x00000654ff037816 */ /* 0x000fe40000000003 */
[----:B------:R-:W3:Y:S01]  /*43f0*/  LDS.128 R4, [R4+0x230] ;  /* 0x0002300004047984 */ /* 0x000ee20000000c00 */
[----:B--2---:R-:W-:Y:S02]  /*4400*/  @P0 SHF.L.U32 R2, R8, 0x1f, RZ ;  /* 0x0000001f08020819 */ /* 0x004fe400000006ff */
[----:B------:R-:W-:Y:S01]  /*4410*/  SHF.L.U32 R0, R11, 0x1f, RZ ;  /* 0x0000001f0b007819 */ /* 0x000fe200000006ff */
[----:B------:R-:W-:Y:S01]  /*4420*/  @!PT LDS RZ, [RZ] ;  /* 0x00000000fffff984 */ /* 0x000fe20000000800 */
[----:B------:R-:W-:Y:S01]  /*4430*/  @!PT LDS RZ, [RZ] ;  /* 0x00000000fffff984 */ /* 0x000fe20000000800 */
[----:B------:R-:W-:Y:S01]  /*4440*/  @!PT LDS RZ, [RZ] ;  /* 0x00000000fffff984 */ /* 0x000fe20000000800 */
[----:B------:R-:W-:Y:S01]  /*4450*/  @!PT LDS RZ, [RZ] ;  /* 0x00000000fffff984 */ /* 0x000fe20000000800 */
[----:B------:R2:W-:Y:S06]  /*4460*/  MEMBAR.ALL.CTA ;  /* 0x0000000000007992 */ /* 0x0005ec0000008000 */
[----:B--2---:R-:W2:Y:S02]  /*4470*/  FENCE.VIEW.ASYNC.S ;  /* 0x00000000000073c6 */ /* 0x004ea40000000000 */
[----:B--2---:R2:W-:Y:S01]  /*4480*/  SYNCS.ARRIVE.TRANS64.RED.A1T0 RZ, [R3+URZ], RZ ;  /* 0x000000ff03ff79a7 */ /* 0x0045e200081004ff */
[----:B------:R2:W4:Y:S01]  /*4490*/  @P0 SYNCS.PHASECHK.TRANS64.TRYWAIT P2, [UR8], R2 ;  /* 0x00000002ff0005a7 */ /* 0x0005220008041108 */
[----:B---3--:R-:W-:Y:S01]  /*44a0*/  LOP3.LUT P1, RZ, R6, 0x1, RZ, 0xc0, !PT ;  /* 0x0000000106ff7812 */ /* 0x008fe2000782c0ff */
[----:B------:R-:W3:Y:S02]  /*44b0*/  SYNCS.PHASECHK.TRANS64.TRYWAIT P0, [UR10+0x1f0], R0 ;  /* 0x0001f000ff0075a7 */ /* 0x000ee4000800110a */
[----:B--234-:R-:W-:Y:S10]  /*44c0*/  @!P0 BRA `(.L_x_85) ;  /* 0x000000b000d48947 */ /* 0x01cff40003800000 */
.L_x_267:
[----:B------:R-:W-:Y:S01]  /*44d0*/  IADD3 R10, PT, PT, R10, 0x1, RZ ;  /* 0x000000010a0a7810 */ /* 0x000fe20007ffe0ff */
[----:B------:R-:W-:Y:S06]  /*44e0*/  BRA.U !UP3, `(.L_x_86) ;  /* 0x000000010ba47547 */ /* 0x000fec000b800000 */
[----:B------:R-:W-:Y:S01]  /*44f0*/  ULEA UR9, UR22, UR23, 0x7 ;  /* 0x0000001716097291 */ /* 0x000fe2000f8e38ff */
[----:B------:R-:W-:Y:S01]  /*4500*/  UMOV UR20, URZ ;  /* 0x000000ff00147c82 */ /* 0x000fe20008000000 */
[----:B------:R-:W-:Y:S01]  /*4510*/  UMOV UR19, UR12 ;  /* 0x0000000c00137c82 */ /* 0x000fe20008000000 */
[----:B------:R-:W-:Y:S01]  /*4520*/  UMOV UR18, UR6 ;  /* 0x0000000600127c82 */ /* 0x000fe20008000000 */
[----:B------:R-:W-:-:S08]  /*4530*/  UMOV UR17, UR21 ;  /* 0x0000001500117c82 */ /* 0x000fd00008000000 */
.L_x_89:
[----:B------:R-:W-:Y:S02]  /*4540*/  UIADD3 UR19, UPT, UPT, UR19, 0x1, URZ ;  /* 0x0000000113137890 */ /* 0x000fe4000fffe0ff */
[----:B---3--:R-:W-:Y:S02]  /*4550*/  ULEA UR8, UR17, UR7, 0x3 ;  /* 0x0000000711087291 */ /* 0x008fe4000f8e18ff */
[----:B------:R-:W-:Y:S01]  /*4560*/  UISETP.NE.AND UP0, UPT, UR19, URZ, UPT ;  /* 0x000000ff1300728c */ /* 0x000fe2000bf05270 */
[----:B----4-:R-:W-:Y:S10]  /*4570*/  @P2 BRA `(.L_x_87) ;  /* 0x00000000000c2947 */ /* 0x010ff40003800000 */
[----:B--2---:R-:W-:Y:S04]  /*4580*/  SHF.L.U32 R2, R8, 0x1f, RZ ;  /* 0x0000001f08027819 */ /* 0x004fe800000006ff */
[----:B------:R-:W2:Y:S02]  /*4590*/  SYNCS.PHASECHK.TRANS64.TRYWAIT P0, [UR8], R2 ;  /* 0x00000002ff0075a7 */ /* 0x000ea40008001108 */
[----:B--2---:R-:W-:Y:S05]  /*45a0*/  @!P0 BRA `(.L_x_88) ;  /* 0x000000b000b48947 */ /* 0x004fea0003800000 */
.L_x_87:
[----:B------:R-:W-:Y:S01]  /*45b0*/  UISETP.NE.AND UP1, UPT, UR18, 0x1, UPT ;  /* 0x000000011200788c */ /* 0x000fe2000bf25270 */
[----:B------:R-:W-:Y:S01]  /*45c0*/  PLOP3.LUT P2, PT, PT, PT, PT, 0x80, 0x8 ;  /* 0x000000000008781c */ /* 0x000fe20003f4f070 */
[----:B------:R-:W-:Y:S02]  /*45d0*/  UIADD3 UR21, UPT, UPT, UR17, 0x1, URZ ;  /* 0x0000000111157890 */ /* 0x000fe4000fffe0ff */
[----:B------:R-:W-:Y:S02]  /*45e0*/  ULEA UR30, UR17, UR15, 0x5 ;  /* 0x0000000f111e7291 */ /* 0x000fe4000f8e28ff */
[----:B------:R-:W-:Y:S01]  /*45f0*/  UISETP.NE.AND UP2, UPT, UR21, 0x17, UPT ;  /* 0x000000171500788c */ /* 0x000fe2000bf45270 */
[----:B------:R-:W-:Y:S01]  /*4600*/  PLOP3.LUT P0, PT, PT, PT, UP1, 0x80, 0x8 ;  /* 0x000000000008781c */ /* 0x000fe20003f0f018 */
[----:B------:R-:W-:Y:S02]  /*4610*/  ULEA UR28, UR17, UR16, 0x5 ;  /* 0x00000010111c7291 */ /* 0x000fe4000f8e28ff */
[----:B------:R-:W-:Y:S02]  /*4620*/  USEL UR27, URZ, 0x1, UP2 ;  /* 0x00000001ff1b7887 */ /* 0x000fe40009000000 */
[----:B------:R-:W-:Y:S02]  /*4630*/  USEL UR21, UR21, URZ, UP2 ;  /* 0x000000ff15157287 */ /* 0x000fe40009000000 */
[----:B------:R-:W-:Y:S02]  /*4640*/  ULEA UR32, UR17, UR13, 0x8 ;  /* 0x0000000d11207291 */ /* 0x000fe4000f8e40ff */
[----:B------:R-:W-:Y:S01]  /*4650*/  @UP1 ULEA UR26, UR21, UR7, 0x3 ;  /* 0x00000007151a1291 */ /* 0x000fe2000f8e18ff */
[----:B------:R-:W-:Y:S01]  /*4660*/  LOP3.LUT R8, R8, UR27, RZ, 0x3c, !PT ;  /* 0x0000001b08087c12 */ /* 0x000fe2000f8e3cff */
[----:B------:R-:W-:Y:S02]  /*4670*/  UISETP.NE.U32.AND UP1, UPT, UR20, URZ, UPT ;  /* 0x000000ff1400728c */ /* 0x000fe4000bf25070 */
[----:B------:R-:W-:Y:S01]  /*4680*/  UIADD3 UR8, UPT, UPT, UR8, 0xb8, URZ ;  /* 0x000000b808087890 */ /* 0x000fe2000fffe0ff */
[----:B--2---:R-:W-:Y:S01]  /*4690*/  @P0 SHF.L.U32 R0, R8, 0x1f, RZ ;  /* 0x0000001f08000819 */ /* 0x004fe200000006ff */
[----:B------:R-:W-:Y:S01]  /*46a0*/  UMOV UR31, 0x4008 ;  /* 0x00004008001f7882 */ /* 0x000fe20000000000 */
[----:B------:R-:W-:Y:S01]  /*46b0*/  UMOV UR29, 0x4008 ;  /* 0x00004008001d7882 */ /* 0x000fe20000000000 */
[----:B------:R-:W-:Y:S01]  /*46c0*/  UMOV UR27, 0xc0004010 ;  /* 0xc0004010001b7882 */ /* 0x000fe20000000000 */
[----:B------:R3:W4:Y:S01]  /*46d0*/  @P0 SYNCS.PHASECHK.TRANS64.TRYWAIT P2, [UR26], R0 ;  /* 0x00000000ff0005a7 */ /* 0x000722000804111a */
[----:B------:R-:W-:Y:S01]  /*46e0*/  ULEA UR26, UR17, UR14, 0x8 ;  /* 0x0000000e111a7291 */ /* 0x000fe2000f8e40ff */
[----:B------:R3:W-:Y:S01]  /*46f0*/  UTCCP.T.S.4x32dp128bit tmem[UR23+0x100], gdesc[UR30] ;  /* 0x0001001e170079e7 */ /* 0x0007e20009100000 */
[----:B------:R-:W-:Y:S01]  /*4700*/  UIADD3 UR18, UPT, UPT, UR18, -0x1, URZ ;  /* 0xffffffff12127890 */ /* 0x000fe2000fffe0ff */
[----:B------:R3:W-:Y:S01]  /*4710*/  UTCCP.T.S.4x32dp128bit tmem[UR23+0x104], gdesc[UR28] ;  /* 0x0001041c170079e7 */ /* 0x0007e20009100000 */
[----:B------:R-:W-:Y:S01]  /*4720*/  UMOV UR33, 0xc0004010 ;  /* 0xc000401000217882 */ /* 0x000fe20000000000 */
[----:B------:R-:W-:Y:S01]  /*4730*/  UMOV UR20, 0x1 ;  /* 0x0000000100147882 */ /* 0x000fe20000000000 */
[----:B------:R-:W-:Y:S03]  /*4740*/  UMOV UR17, UR21 ;  /* 0x0000001500117c82 */ /* 0x000fe60008000000 */
[----:B------:R3:W-:Y:S01]  /*4750*/  UTCOMMA.4X gdesc[UR32], gdesc[UR26], tmem[UR9], tmem[UR24], idesc[UR25], tmem[UR4], UP1 ;  /* 0x8004181a200075ea */ /* 0x0007e20008800009 */
[----:B------:R3:W-:Y:S01]  /*4760*/  UTCBAR.MULTICAST [UR8], URZ, UR11 ;  /* 0x000000ff080073e9 */ /* 0x0007e2000800080b */
[----:B------:R-:W-:Y:S05]  /*4770*/  BRA.U UP0, `(.L_x_89) ;  /* 0xfffffffd00707547 */ /* 0x000fea000b83ffff */
.L_x_86:
[----:B------:R-:W-:Y:S01]  /*4780*/  UIADD3 UR22, UPT, UPT, UR22, 0x1, URZ ;  /* 0x0000000116167890 */ /* 0x000fe2000fffe0ff */
[C---:B------:R-:W-:Y:S01]  /*4790*/  ISETP.NE.AND P0, PT, R10.reuse, 0x2, PT ;  /* 0x000000020a00780c */ /* 0x040fe20003f05270 */
[----:B------:R-:W-:Y:S02]  /*47a0*/  UIADD3 UR10, UPT, UPT, UR10, 0x1e0, URZ ;  /* 0x000001e00a0a7890 */ /* 0x000fe4000fffe0ff */
[----:B------:R-:W-:Y:S01]  /*47b0*/  UISETP.NE.AND UP0, UPT, UR22, 0x2, UPT ;  /* 0x000000021600788c */ /* 0x000fe2000bf05270 */
[----:B--23--:R-:W-:Y:S02]  /*47c0*/  SEL R0, RZ, 0x1, P0 ;  /* 0x00000001ff007807 */ /* 0x00cfe40000000000 */
[----:B------:R-:W-:Y:S01]  /*47d0*/  SEL R10, R10, RZ, P0 ;  /* 0x000000ff0a0a7207 */ /* 0x000fe20000000000 */
[----:B------:R-:W-:Y:S01]  /*47e0*/  USEL UR8, URZ, 0x1, UP0 ;  /* 0x00000001ff087887 */ /* 0x000fe20008000000 */
[----:B------:R-:W-:Y:S01]  /*47f0*/  LOP3.LUT R9, R9, R0, RZ, 0x3c, !PT ;  /* 0x0000000009097212 */ /* 0x000fe200078e3cff */
[----:B------:R-:W-:Y:S01]  /*4800*/  USEL UR22, UR22, URZ, UP0 ;  /* 0x000000ff16167287 */ /* 0x000fe20008000000 */
[----:B------:R2:W-:Y:S03]  /*4810*/  UTCBAR [UR10], URZ ;  /* 0x000000ff0a0073e9 */ /* 0x0005e600080000ff */
[----:B------:R-:W-:Y:S01]  /*4820*/  LOP3.LUT R11, R11, UR8, RZ, 0x3c, !PT ;  /* 0x000000080b0b7c12 */ /* 0x000fe2000f8e3cff */
[----:B------:R-:W-:Y:S07]  /*4830*/  @P1 BRA `(.L_x_90) ;  /* 0xfffffff800c01947 */ /* 0x000fee000383ffff */
[----:B------:R-:W3:Y:S01]  /*4840*/  S2UR UR4, SR_CgaCtaId ;  /* 0x00000000000479c3 */ /* 0x000ee20000008800 */
[----:B------:R-:W-:Y:S01]  /*4850*/  ELECT P0, URZ, PT ;  /* 0x0000000000ff782f */ /* 0x000fe20003800000 */
[----:B------:R-:W-:Y:S01]  /*4860*/  IMAD.MOV.U32 R0, RZ, RZ, 0x1 ;  /* 0x00000001ff007424 */ /* 0x000fe200078e00ff */
[----:B------:R-:W-:Y:S01]  /*4870*/  UIADD3 UR7, UPT, UPT, UR7, 0x1f0, URZ ;  /* 0x000001f007077890 */ /* 0x000fe2000fffe0ff */
[----:B------:R-:W-:Y:S01]  /*4880*/  SHF.L.U32 R2, R11, 0x1f, RZ ;  /* 0x0000001f0b027819 */ /* 0x000fe200000006ff */
[----:B------:R-:W-:-:S03]  /*4890*/  UMOV UR5, 0x40 ;  /* 0x0000004000057882 */ /* 0x000fc60000000000 */
[----:B------:R-:W-:Y:S01]  /*48a0*/  UVIRTCOUNT.DEALLOC.SMPOOL 0x80 ;  /* 0x000000800000784c */ /* 0x000fe20000000000 */
[----:B---3--:R-:W-:Y:S02]  /*48b0*/  ULEA UR4, UR4, UR5, 0x18 ;  /* 0x0000000504047291 */ /* 0x008fe4000f8ec0ff */
[----:B------:R-:W-:-:S07]  /*48c0*/  ULEA UR5, UR22, UR7, 0x3 ;  /* 0x0000000716057291 */ /* 0x000fce000f8e18ff */
[----:B------:R3:W-:Y:S02]  /*48d0*/  @P0 STS.U8 [UR4+0x1c], R0 ;  /* 0x00001c00ff000988 */ /* 0x0007e40008000004 */
[----:B------:R-:W1:Y:S02]  /*48e0*/  SYNCS.PHASECHK.TRANS64.TRYWAIT P0, [UR5], R2 ;  /* 0x00000002ff0075a7 */ /* 0x000e640008001105 */
[----:B-1-3--:R-:W-:Y:S05]  /*48f0*/  @!P0 BRA `(.L_x_91) ;  /* 0x000000ac00f88947 */ /* 0x00afea0003800000 */
.L_x_270:
        /* <DEDUP_REMOVED lines=9> */
.L_x_272:
[----:B------:R-:W-:Y:S01]  /*4990*/  NOP ;  /* 0x0000000000007918 */ /* 0x000fe20000000000 */
[----:B-1----:R-:W1:Y:S01]  /*49a0*/  LDS R0, [UR4+0x14] ;  /* 0x00001404ff007984 */ /* 0x002e620008000800 */
[----:B------:R-:W-:Y:S01]  /*49b0*/  ULOP3.LUT UR6, UR23, 0xffff, URZ, 0xc0, !UPT ;  /* 0x0000ffff17067892 */ /* 0x000fe2000f8ec0ff */
[----:B------:R-:W-:Y:S01]  /*49c0*/  UMOV UR8, 0xffff ;  /* 0x0000ffff00087882 */ /* 0x000fe20000000000 */
[----:B------:R-:W-:Y:S02]  /*49d0*/  UMOV UR5, 0x1 ;  /* 0x0000000100057882 */ /* 0x000fe40000000000 */
[----:B------:R-:W-:-:S04]  /*49e0*/  USHF.R.U32.HI UR6, URZ, 0x5, UR6 ;  /* 0x00000005ff067899 */ /* 0x000fc80008011606 */
[----:B------:R-:W-:Y:S02]  /*49f0*/  USHF.L.U32 UR8, UR8, UR6, URZ ;  /* 0x0000000608087299 */ /* 0x000fe400080006ff */
[----:B------:R-:W-:-:S04]  /*4a00*/  USHF.L.U32 UR5, UR5, UR6, URZ ;  /* 0x0000000605057299 */ /* 0x000fc800080006ff */
[----:B-1----:R-:W-:-:S04]  /*4a10*/  LOP3.LUT R0, R0, UR8, RZ, 0xc0, !PT ;  /* 0x0000000800007c12 */ /* 0x002fc8000f8ec0ff */
[----:B------:R-:W-:-:S13]  /*4a20*/  ISETP.NE.AND P0, PT, R0, UR8, PT ;  /* 0x0000000800007c0c */ /* 0x000fda000bf05270 */
[----:B------:R-:W-:Y:S05]  /*4a30*/  @P0 BRA `(.L_x_93) ;  /* 0x0000000000580947 */ /* 0x000fea0003800000 */
[----:B------:R-:W1:Y:S02]  /*4a40*/  LDS R0, [UR4+0x18] ;  /* 0x00001804ff007984 */ /* 0x000e640008000800 */
[----:B-1----:R-:W-:-:S04]  /*4a50*/  LOP3.LUT R0, R0, UR5, RZ, 0xc0, !PT ;  /* 0x0000000500007c12 */ /* 0x002fc8000f8ec0ff */
[----:B------:R-:W-:-:S13]  /*4a60*/  ISETP.NE.AND P0, PT, R0, UR5, PT ;  /* 0x0000000500007c0c */ /* 0x000fda000bf05270 */
[----:B------:R-:W-:Y:S05]  /*4a70*/  @P0 BRA `(.L_x_94) ;  /* 0x00000000003c0947 */ /* 0x000fea0003800000 */
[----:B------:R-:W1:Y:S01]  /*4a80*/  S2R R2, SR_LANEID ;  /* 0x0000000000027919 */ /* 0x000e620000000000 */
[----:B------:R-:W-:Y:S01]  /*4a90*/  ULOP3.LUT UR8, URZ, UR8, URZ, 0x33, !UPT ;  /* 0x00000008ff087292 */ /* 0x000fe2000f8e33ff */
[----:B------:R-:W-:Y:S02]  /*4aa0*/  VOTEU.ANY UR7, UPT, PT ;  /* 0x0000000000077886 */ /* 0x000fe400038e0100 */
[----:B------:R-:W-:-:S03]  /*4ab0*/  UFLO.U32 UR7, UR7 ;  /* 0x00000007000772bd */ /* 0x000fc600080e0000 */
[----:B------:R-:W-:-:S04]  /*4ac0*/  IMAD.U32 R0, RZ, RZ, UR8 ;  /* 0x00000008ff007e24 */ /* 0x000fc8000f8e00ff */
[----:B------:R3:W2:Y:S02]  /*4ad0*/  REDUX UR6, R0 ;  /* 0x00000000000673c4 */ /* 0x0006a40000000000 */
[----:B------:R1:W-:Y:S02]  /*4ae0*/  UTCATOMSWS.AND URZ, UR8 ;  /* 0x0000000800ff79e3 */ /* 0x0003e40008000000 */
[----:B-1----:R-:W-:Y:S02]  /*4af0*/  ISETP.EQ.U32.AND P0, PT, R2, UR7, PT ;  /* 0x0000000702007c0c */ /* 0x002fe4000bf02070 */
[----:B---3--:R-:W-:Y:S02]  /*4b00*/  LOP3.LUT R0, RZ, UR5, RZ, 0x33, !PT ;  /* 0x00000005ff007c12 */ /* 0x008fe4000f8e33ff */
[----:B--2---:R-:W-:Y:S02]  /*4b10*/  MOV R2, UR6 ;  /* 0x0000000600027c02 */ /* 0x004fe40008000f00 */
[----:B------:R-:W1:Y:S07]  /*4b20*/  REDUX UR5, R0 ;  /* 0x00000000000573c4 */ /* 0x000e6e0000000000 */
[----:B------:R2:W-:Y:S01]  /*4b30*/  @P0 ATOMS.AND RZ, [UR4+0x14], R2 ;  /* 0x00001402ffff098c */ /* 0x0005e2000a800004 */
[----:B-1----:R-:W-:-:S05]  /*4b40*/  IMAD.U32 R0, RZ, RZ, UR5 ;  /* 0x00000005ff007e24 */ /* 0x002fca000f8e00ff */
[----:B------:R2:W-:Y:S01]  /*4b50*/  @P0 ATOMS.AND RZ, [UR4+0x18], R0 ;  /* 0x00001800ffff098c */ /* 0x0005e2000a800004 */
[----:B------:R-:W-:Y:S05]  /*4b60*/  BRA `(.L_x_95) ;  /* 0x0000000000147947 */ /* 0x000fea0003800000 */
.L_x_94:
[----:B------:R-:W-:Y:S02]  /*4b70*/  MOV R2, 0x4b90 ;  /* 0x00004b9000027802 */ /* 0x000fe40000000f00 */
[----:B--2-45:R-:W-:Y:S05]  /*4b80*/  CALL.REL.NOINC `($__internal_0_$__cuda_sm10x_tcgen05_guardrail_trap_col_being_dealloced_not_returned_by_alloc) ;  /* 0x000000b400847944 */ /* 0x034fea0003c00000 */
[----:B------:R-:W-:Y:S05]  /*4b90*/  BRA `(.L_x_95) ;  /* 0x0000000000087947 */ /* 0x000fea0003800000 */
.L_x_93:
[----:B------:R-:W-:Y:S02]  /*4ba0*/  MOV R2, 0x4bc0 ;  /* 0x00004bc000027802 */ /* 0x000fe40000000f00 */
[----:B--2-45:R-:W-:Y:S05]  /*4bb0*/  CALL.REL.NOINC `($__internal_2_$__cuda_sm10x_tcgen05_guardrail_trap_unallocated_columns_being_dealloced) ;  /* 0x000000b400907944 */ /* 0x034fea0003c00000 */
.L_x_95:
[----:B------:R-:W-:Y:S01]  /*4bc0*/  NOP ;  /* 0x0000000000007918 */ /* 0x000fe20000000000 */
[----:B------:R-:W-:Y:S05]  /*4bd0*/  EXIT ;  /* 0x000000000000794d */ /* 0x000fea0003800000 */
.L_x_79:
[----:B------:R-:W-:-:S09]  /*4be0*/  UISETP.NE.OR UP6, UPT, UR12, 0x3, !UP6 ;  /* 0x000000030c00788c */ /* 0x000fd2000f7c5670 */
[----:B------:R-:W-:Y:S05]  /*4bf0*/  BRA.U UP6, `(.L_x_96) ;  /* 0x0000001906487547 */ /* 0x000fea000b800000 */
[----:B------:R-:W2:Y:S01]  /*4c00*/  LDCU.64 UR6, c[0x0][0xc88] ;  /* 0x00019100ff0677ac */ /* 0x000ea20008000a00 */
[----:B------:R-:W3:Y:S01]  /*4c10*/  LDC R0, c[0x0][0xf30] ;  /* 0x0003cc00ff007b82 */ /* 0x000ee20000000800 */
[----:B------:R-:W-:Y:S01]  /*4c20*/  CS2R R26, SRZ ;  /* 0x00000000001a7805 */ /* 0x000fe2000001ff00 */
[----:B------:R-:W-:Y:S01]  /*4c30*/  IMAD.MOV.U32 R23, RZ, RZ, 0x1000 ;  /* 0x00001000ff177424 */ /* 0x000fe200078e00ff */
[----:B------:R-:W4:Y:S01]  /*4c40*/  LDCU.64 UR4, c[0x0][0xc90] ;  /* 0x00019200ff0477ac */ /* 0x000f220008000a00 */
[----:B------:R-:W-:-:S04]  /*4c50*/  UPLOP3.LUT UP2, UPT, UPT, UPT, UPT, 0x40, 0x4 ;  /* 0x000000000004789c */ /* 0x000fc80003f4e870 */
[----:B------:R-:W1:Y:S08]  /*4c60*/  LDC R22, c[0x0][0x370] ;  /* 0x0000dc00ff167b82 */ /* 0x000e700000000800 */
[----:B------:R-:W1:Y:S01]  /*4c70*/  LDC R3, c[0x0][0xf0c] ;  /* 0x0003c300ff037b82 */ /* 0x000e620000000800 */
[----:B--2---:R-:W-:-:S03]  /*4c80*/  UISETP.NE.U32.AND UP1, UPT, UR6, URZ, UPT ;  /* 0x000000ff0600728c */ /* 0x004fc6000bf25070 */
[----:B------:R-:W-:Y:S01]  /*4c90*/  UMOV UR6, 0x400 ;  /* 0x0000040000067882 */ /* 0x000fe20000000000 */
[----:B------:R-:W-:Y:S02]  /*4ca0*/  UISETP.NE.AND.EX UP1, UPT, UR7, URZ, UPT, UP1 ;  /* 0x000000ff0700728c */ /* 0x000fe4000bf25310 */
[----:B------:R-:W-:Y:S01]  /*4cb0*/  USEL UR7, URZ, 0x1, UP4 ;  /* 0x00000001ff077887 */ /* 0x000fe2000a000000 */
[----:B------:R-:W2:Y:S01]  /*4cc0*/  LDC R20, c[0x0][0xf20] ;  /* 0x0003c800ff147b82 */ /* 0x000ea20000000800 */
[----:B------:R-:W-:Y:S01]  /*4cd0*/  ULEA UR6, UR37, UR6, 0x18 ;  /* 0x0000000625067291 */ /* 0x000fe2000f8ec0ff */
[----:B---3--:R-:W-:Y:S01]  /*4ce0*/  ISETP.NE.AND P1, PT, R0, 0x1, PT ;  /* 0x000000010000780c */ /* 0x008fe20003f25270 */
[----:B----4-:R-:W-:Y:S02]  /*4cf0*/  UISETP.NE.U32.AND UP4, UPT, UR4, URZ, UPT ;  /* 0x000000ff0400728c */ /* 0x010fe4000bf85070 */
[----:B------:R-:W-:Y:S02]  /*4d00*/  UIADD3 UR57, UPT, UPT, UR6, 0x170, URZ ;  /* 0x0000017006397890 */ /* 0x000fe4000fffe0ff */
[----:B------:R-:W-:Y:S01]  /*4d10*/  UIADD3 UR49, UPT, UPT, UR6, 0x178, URZ ;  /* 0x0000017806317890 */ /* 0x000fe2000fffe0ff */
[----:B------:R-:W3:Y:S01]  /*4d20*/  LDC.64 R28, c[0x0][0x348] ;  /* 0x0000d200ff1c7b82 */ /* 0x000ee20000000a00 */
[----:B------:R-:W-:-:S02]  /*4d30*/  UIADD3 UR41, UPT, UPT, UR6, 0x180, URZ ;  /* 0x0000018006297890 */ /* 0x000fc4000fffe0ff */
[----:B------:R-:W-:Y:S02]  /*4d40*/  UIADD3 UR25, UPT, UPT, UR6, 0x188, URZ ;  /* 0x0000018806197890 */ /* 0x000fe4000fffe0ff */
[----:B------:R-:W-:-:S03]  /*4d50*/  UISETP.NE.AND.EX UP4, UPT, UR5, URZ, UPT, UP4 ;  /* 0x000000ff0500728c */ /* 0x000fc6000bf85340 */
[----:B------:R-:W4:Y:S08]  /*4d60*/  LDC.64 R14, c[0x0][0xf10] ;  /* 0x0003c400ff0e7b82 */ /* 0x000f300000000a00 */
[----:B------:R-:W1:Y:S08]  /*4d70*/  LDC.64 R6, c[0x0][0xf18] ;  /* 0x0003c600ff067b82 */ /* 0x000e700000000a00 */
[----:B------:R-:W1:Y:S08]  /*4d80*/  LDC.64 R4, c[0x0][0xf28] ;  /* 0x0003ca00ff047b82 */ /* 0x000e700000000a00 */
[----:B--2---:R-:W1:Y:S02]  /*4d90*/  LDC R21, c[0x0][0x374] ;  /* 0x0000dd00ff157b82 */ /* 0x004e640000000800 */
.L_x_111:
[C---:B------:R-:W-:Y:S02]  /*4da0*/  LEA R0, R27.reuse, UR6, 0x3 ;  /* 0x000000061b007c11 */ /* 0x040fe4000f8e18ff */
[----:B------:R-:W-:Y:S02]  /*4db0*/  SHF.L.U32 R2, R26, 0x1f, RZ ;  /* 0x0000001f1a027819 */ /* 0x000fe400000006ff */
[----:B------:R-:W-:Y:S02]  /*4dc0*/  LEA R16, R27, UR6, 0x4 ;  /* 0x000000061b107c11 */ /* 0x000fe4000f8e20ff */
[----:B--2---:R-:W2:Y:S02]  /*4dd0*/  SYNCS.PHASECHK.TRANS64.TRYWAIT P0, [R0+URZ+0x1c0], R2 ;  /* 0x0001c002000075a7 */ /* 0x004ea400080011ff */
[----:B--2---:R-:W-:Y:S05]  /*4de0*/  @!P0 BRA `(.L_x_97) ;  /* 0x000000a800ec8947 */ /* 0x004fea0003800000 */
.L_x_273:
[----:B------:R-:W-:Y:S01]  /*4df0*/  ISETP.GE.AND P0, PT, R43, 0x1, PT ;  /* 0x000000012b00780c */ /* 0x000fe20003f06270 */
[----:B------:R-:W1:Y:S01]  /*4e00*/  LDS.128 R16, [R16+0x230] ;  /* 0x0002300010107984 */ /* 0x000e620000000c00 */
[----:B------:R-:W-:Y:S01]  /*4e10*/  ISETP.NE.U32.AND P4, PT, RZ, UR4, PT ;  /* 0x00000004ff007c0c */ /* 0x000fe2000bf85070 */
[----:B--2---:R-:W-:Y:S01]  /*4e20*/  VIADD R0, R0, 0x1d0 ;  /* 0x000001d000007836 */ /* 0x004fe20000000000 */
[----:B------:R-:W-:Y:S01]  /*4e30*/  USHF.L.U32 UR58, UR11, 0x7, URZ ;  /* 0x000000070b3a7899 */ /* 0x000fe200080006ff */
[----:B------:R-:W-:Y:S01]  /*4e40*/  IMAD.MOV.U32 R24, RZ, RZ, 0x1 ;  /* 0x00000001ff187424 */ /* 0x000fe200078e00ff */
[----:B------:R-:W-:Y:S01]  /*4e50*/  ISETP.NE.AND.EX P4, PT, RZ, UR5, PT, P4 ;  /* 0x00000005ff007c0c */ /* 0x000fe2000bf85340 */
[----:B------:R-:W-:Y:S01]  /*4e60*/  USHF.L.U32 UR59, UR27, 0x7, URZ ;  /* 0x000000071b3b7899 */ /* 0x000fe200080006ff */
[----:B------:R-:W-:Y:S01]  /*4e70*/  PRMT R0, RZ, 0x654, R0 ;  /* 0x00000654ff007816 */ /* 0x000fe20000000000 */
[----:B------:R-:W-:Y:S01]  /*4e80*/  @!PT LDS RZ, [RZ] ;  /* 0x00000000fffff984 */ /* 0x000fe20000000800 */
[----:B------:R-:W-:Y:S01]  /*4e90*/  @!PT LDS RZ, [RZ] ;  /* 0x00000000fffff984 */ /* 0x000fe20000000800 */
[----:B------:R-:W-:Y:S01]  /*4ea0*/  @!PT LDS RZ, [RZ] ;  /* 0x00000000fffff984 */ /* 0x000fe20000000800 */
[----:B------:R-:W-:Y:S01]  /*4eb0*/  @!PT LDS RZ, [RZ] ;  /* 0x00000000fffff984 */ /* 0x000fe20000000800 */
[----:B------:R2:W-:Y:S06]  /*4ec0*/  MEMBAR.ALL.CTA ;  /* 0x0000000000007992 */ /* 0x0005ec0000008000 */
[----:B--2---:R-:W2:Y:S01]  /*4ed0*/  FENCE.VIEW.ASYNC.S ;  /* 0x00000000000073c6 */ /* 0x004ea20000000000 */
[----:B------:R-:W-:Y:S01]  /*4ee0*/  SHF.L.U32 R24, R24, 0x1f, RZ ;  /* 0x0000001f18187819 */ /* 0x000fe200000006ff */
[----:B--2---:R2:W-:Y:S01]  /*4ef0*/  SYNCS.ARRIVE.TRANS64.RED.A1T0 RZ, [R0+URZ], RZ ;  /* 0x000000ff00ff79a7 */ /* 0x0045e200081004ff */
[----:B-1----:R-:W-:Y:S11]  /*4f00*/  LOP3.LUT P3, RZ, R18, 0x1, RZ, 0xc0, !PT ;  /* 0x0000000112ff7812 */ /* 0x002ff6000786c0ff */
[----:B------:R-:W-:Y:S02]  /*4f10*/  @!UPT UIADD3 URZ, UPT, UPT, URZ, URZ, URZ ;  /* 0x000000fffffff290 */ /* 0x000fe4000fffe0ff */
[----:B------:R-:W-:Y:S02]  /*4f20*/  @P3 MOV R11, R16 ;  /* 0x00000010000b3202 */ /* 0x000fe40000000f00 */
[----:B------:R-:W-:Y:S01]  /*4f30*/  @P3 LOP3.LUT R10, R17, 0xffff, RZ, 0xc0, !PT ;  /* 0x0000ffff110a3812 */ /* 0x000fe200078ec0ff */
[----:B--2---:R-:W-:Y:S06]  /*4f40*/  @!P0 BRA `(.L_x_98) ;  /* 0x0000000000a48947 */ /* 0x004fec0003800000 */
[-C--:B------:R-:W-:Y:S01]  /*4f50*/  IMAD.HI.U32 R0, R21, R7.reuse, RZ ;  /* 0x0000000715007227 */ /* 0x080fe200078e00ff */
[----:B------:R-:W-:Y:S02]  /*4f60*/  ISETP.NE.AND P0, PT, R6, 0x1, PT ;  /* 0x000000010600780c */ /* 0x000fe40003f05270 */
[----:B------:R-:W-:Y:S01]  /*4f70*/  ISETP.NE.AND P2, PT, R43, 0x1, PT ;  /* 0x000000012b00780c */ /* 0x000fe20003f45270 */
[----:B----4-:R-:W-:Y:S01]  /*4f80*/  IMAD.HI.U32 R9, R22, R14, RZ ;  /* 0x0000000e16097227 */ /* 0x010fe200078e00ff */
[----:B------:R-:W-:Y:S02]  /*4f90*/  SHF.R.U32.HI R0, RZ, R20, R0 ;  /* 0x00000014ff007219 */ /* 0x000fe40000011600 */
[----:B------:R-:W-:Y:S01]  /*4fa0*/  ISETP.NE.AND P5, PT, R3, 0x1, PT ;  /* 0x000000010300780c */ /* 0x000fe20003fa5270 */
[----:B------:R-:W-:Y:S01]  /*4fb0*/  IMAD.HI.U32 R13, R10, R7, RZ ;  /* 0x000000070a0d7227 */ /* 0x000fe200078e00ff */
[----:B------:R-:W-:Y:S02]  /*4fc0*/  SHF.R.U32.HI R9, RZ, R15, R9 ;  /* 0x0000000fff097219 */ /* 0x000fe40000011609 */
[----:B------:R-:W-:Y:S01]  /*4fd0*/  SEL R0, R21, R0, !P0 ;  /* 0x0000000015007207 */ /* 0x000fe20004000000 */
[----:B------:R-:W-:Y:S01]  /*4fe0*/  IMAD.HI.U32 R12, R11, R14, RZ ;  /* 0x0000000e0b0c7227 */ /* 0x000fe200078e00ff */
[----:B------:R-:W-:Y:S03]  /*4ff0*/  SEL R9, R22, R9, !P5 ;  /* 0x0000000916097207 */ /* 0x000fe60006800000 */
[-C--:B------:R-:W-:Y:S01]  /*5000*/  IMAD.HI.U32 R8, R0, R4.reuse, RZ ;  /* 0x0000000400087227 */ /* 0x080fe200078e00ff */
[----:B------:R-:W-:Y:S03]  /*5010*/  SHF.R.U32.HI R12, RZ, R15, R12 ;  /* 0x0000000fff0c7219 */ /* 0x000fe6000001160c */
[----:B------:R-:W-:Y:S01]  /*5020*/  IMAD.HI.U32 R2, R9, R4, RZ ;  /* 0x0000000409027227 */ /* 0x000fe200078e00ff */
[-C--:B------:R-:W-:Y:S02]  /*5030*/  @P2 SHF.R.U32.HI R0, RZ, R5.reuse, R8 ;  /* 0x00000005ff002219 */ /* 0x080fe40000011608 */
[----:B------:R-:W-:Y:S02]  /*5040*/  SHF.R.U32.HI R8, RZ, R20, R13 ;  /* 0x00000014ff087219 */ /* 0x000fe4000001160d */
[----:B------:R-:W-:Y:S01]  /*5050*/  @P2 SHF.R.U32.HI R9, RZ, R5, R2 ;  /* 0x00000005ff092219 */ /* 0x000fe20000011602 */
[----:B------:R-:W-:Y:S01]  /*5060*/  IMAD R0, R43, R0, RZ ;  /* 0x000000002b007224 */ /* 0x000fe200078e02ff */
[----:B------:R-:W-:Y:S02]  /*5070*/  SEL R8, R10, R8, !P0 ;  /* 0x000000080a087207 */ /* 0x000fe40004000000 */
[----:B------:R-:W-:Y:S01]  /*5080*/  SEL R2, R11, R12, !P5 ;  /* 0x0000000c0b027207 */ /* 0x000fe20006800000 */
[C---:B------:R-:W-:Y:S01]  /*5090*/  IMAD R12, R43.reuse, R9, RZ ;  /* 0x000000092b0c7224 */ /* 0x040fe200078e02ff */
[C---:B------:R-:W-:Y:S01]  /*50a0*/  ISETP.GE.AND P0, PT, R8.reuse, R0, PT ;  /* 0x000000000800720c */ /* 0x040fe20003f06270 */
[----:B------:R-:W-:Y:S03]  /*50b0*/  IMAD.HI.U32 R0, R8, R4, RZ ;  /* 0x0000000408007227 */ /* 0x000fe600078e00ff */
[----:B------:R-:W-:Y:S02]  /*50c0*/  ISETP.GE.OR P0, PT, R2, R12, P0 ;  /* 0x0000000c0200720c */ /* 0x000fe40000706670 */
[-C--:B------:R-:W-:Y:S04]  /*50d0*/  SHF.R.U32.HI R0, RZ, R5.reuse, R0 ;  /* 0x00000005ff007219 */ /* 0x080fe80000011600 */
[----:B------:R-:W-:Y:S05]  /*50e0*/  SEL R13, R8, R0, !P2 ;  /* 0x00000000080d7207 */ /* 0x000fea0005000000 */
[----:B------:R-:W-:Y:S02]  /*50f0*/  IMAD.MOV R12, RZ, RZ, -R13 ;  /* 0x000000ffff0c7224 */ /* 0x000fe400078e0a0d */
[C---:B------:R-:W-:Y:S04]  /*5100*/  @!P0 IMAD.HI.U32 R0, R2.reuse, R4, RZ ;  /* 0x0000000402008227 */ /* 0x040fe800078e00ff */
[----:B------:R-:W-:Y:S01]  /*5110*/  IMAD R12, R43, R12, R8 ;  /* 0x0000000c2b0c7224 */ /* 0x000fe200078e0208 */
[----:B------:R-:W-:Y:S04]  /*5120*/  @!P0 SHF.R.U32.HI R0, RZ, R5, R0 ;  /* 0x00000005ff008219 */ /* 0x000fe80000011600 */
[----:B------:R-:W-:Y:S04]  /*5130*/  @!P0 SEL R0, R2, R0, !P2 ;  /* 0x0000000002008207 */ /* 0x000fe80005000000 */
[----:B------:R-:W-:Y:S01]  /*5140*/  @!P0 IADD3 R13, PT, PT, R13, -R0, RZ ;  /* 0x800000000d0d8210 */ /* 0x000fe20007ffe0ff */
[----:B------:R-:W-:Y:S01]  /*5150*/  @!P0 IMAD R0, R9, R12, R0 ;  /* 0x0000000c09008224 */ /* 0x000fe200078e0200 */
[----:B------:R-:W-:Y:S01]  /*5160*/  IADD3 R9, PT, PT, -R8, RZ, RZ ;  /* 0x000000ff08097210 */ /* 0x000fe20007ffe1ff */
[--C-:B------:R-:W-:Y:S02]  /*5170*/  IMAD.MOV R12, RZ, RZ, -R2.reuse ;  /* 0x000000ffff0c7224 */ /* 0x100fe400078e0a02 */
[----:B------:R-:W-:Y:S02]  /*5180*/  @!P0 IMAD R8, R13, R43, R2 ;  /* 0x0000002b0d088224 */ /* 0x000fe400078e0202 */
[----:B------:R-:W-:Y:S02]  /*5190*/  @!P0 IMAD.MOV.U32 R2, RZ, RZ, R0 ;  /* 0x000000ffff028224 */ /* 0x000fe400078e0000 */
[----:B------:R-:W-:Y:S02]  /*51a0*/  IMAD R11, R3, R12, R11 ;  /* 0x0000000c030b7224 */ /* 0x000fe400078e020b */
[----:B------:R-:W-:Y:S02]  /*51b0*/  IMAD R10, R6, R9, R10 ;  /* 0x00000009060a7224 */ /* 0x000fe400078e020a */
[----:B------:R-:W-:Y:S02]  /*51c0*/  IMAD R11, R2, R3, R11 ;  /* 0x00000003020b7224 */ /* 0x000fe400078e020b */
[----:B------:R-:W-:Y:S02]  /*51d0*/  IMAD R10, R8, R6, R10 ;  /* 0x00000006080a7224 */ /* 0x000fe400078e020a */
.L_x_98:
[----:B------:R-:W-:Y:S05]  /*51e0*/  BRA.U UP2, `(.L_x_99) ;  /* 0x0000000102107547 */ /* 0x000fea000b800000 */
[----:B------:R-:W-:Y:S04]  /*51f0*/  MOV R2, UR7 ;  /* 0x0000000700027c02 */ /* 0x000fe80008000f00 */
[----:B------:R-:W-:Y:S04]  /*5200*/  SHF.L.U32 R2, R2, 0x1f, RZ ;  /* 0x0000001f02027819 */ /* 0x000fe800000006ff */
[----:B------:R-:W1:Y:S02]  /*5210*/  SYNCS.PHASECHK.TRANS64.TRYWAIT P0, [UR6+0x1b8], R2 ;  /* 0x0001b802ff0075a7 */ /* 0x000e640008001106 */
[----:B-1----:R-:W-:Y:S05]  /*5220*/  @!P0 BRA `(.L_x_100) ;  /* 0x000000a400f08947 */ /* 0x002fea0003800000 */
.L_x_99:
[----:B------:R-:W-:Y:S05]  /*5230*/  BRA.U !UP4, `(.L_x_101) ;  /* 0x000000010c347547 */ /* 0x000fea000b800000 */
[----:B------:R-:W-:Y:S01]  /*5240*/  UPLOP3.LUT UP0, UPT, UPT, UPT, UP1, 0x80, 0x8 ;  /* 0x000000000008789c */ /* 0x000fe20003f0f010 */
[----:B-1----:R-:W-:Y:S02]  /*5250*/  HFMA2 R0, -RZ, RZ, 0, 5.9604644775390625e-08 ;  /* 0x00000001ff007431 */ /* 0x002fe400000001ff */
[----:B------:R-:W-:Y:S03]  /*5260*/  IMAD.MOV.U32 R86, RZ, RZ, 0x1 ;  /* 0x00000001ff567424 */ /* 0x000fe600078e00ff */
[----:B------:R-:W-:Y:S05]  /*5270*/  PLOP3.LUT P0, PT, PT, PT, UP0, 0x80, 0x8 ;  /* 0x000000000008781c */ /* 0x000fea0003f0f008 */
[----:B------:R-:W1:Y:S01]  /*5280*/  @UP0 LDCU.64 UR10, c[0x0][0xc88] ;  /* 0x00019100ff0a07ac */ /* 0x000e620008000a00 */
[----:B------:R-:W-:Y:S07]  /*5290*/  @UP0 UIMAD UR8, UR44, UR4, URZ ;  /* 0x000000042c0802a4 */ /* 0x000fee000f8e02ff */
[----:B------:R-:W-:Y:S01]  /*52a0*/  @!P0 PRMT R86, R0, 0x7610, R86 ;  /* 0x0000761000568816 */ /* 0x000fe20000000056 */
[----:B-1----:R-:W-:Y:S03]  /*52b0*/  @UP0 UIMAD.WIDE UR10, UR8, 0x4, UR10 ;  /* 0x00000004080a08a5 */ /* 0x002fe6000f8e020a */
[----:B------:R-:W1:Y:S03]  /*52c0*/  @!UP0 LDCU UR8, c[0x0][0xc80] ;  /* 0x00019000ff0887ac */ /* 0x000e660008000800 */
[----:B------:R-:W-:Y:S01]  /*52d0*/  IMAD.U32 R8, RZ, RZ, UR10 ;  /* 0x0000000aff087e24 */ /* 0x000fe2000f8e00ff */
[----:B------:R-:W-:Y:S05]  /*52e0*/  MOV R9, UR11 ;  /* 0x0000000b00097c02 */ /* 0x000fea0008000f00 */
[----:B-----5:R2:W5:Y:S02]  /*52f0*/  @P0 LDG.E R53, desc[UR46][R8.64] ;  /* 0x0000002e08350981 */ /* 0x020564000c1e1900 */
[----:B-12---:R-:W-:Y:S07]  /*5300*/  @!P0 IMAD.U32 R53, RZ, RZ, UR8 ;  /* 0x00000008ff358e24 */ /* 0x006fee000f8e00ff */
.L_x_101:
[----:B-----5:R-:W-:Y:S01]  /*5310*/  @!P4 FSETP.EQ.AND P0, PT, R53, RZ, PT ;  /* 0x000000ff3500c20b */ /* 0x020fe20003f02000 */
[----:B------:R-:W-:Y:S01]  /*5320*/  @!UPT UIADD3 URZ, UPT, UPT, URZ, URZ, URZ ;  /* 0x000000fffffff290 */ /* 0x000fe2000fffe0ff */
[----:B------:R-:W-:Y:S11]  /*5330*/  @!P4 BRA `(.L_x_102) ;  /* 0x000000000014c947 */ /* 0x000ff60003800000 */
[----:B------:R-:W-:Y:S02]  /*5340*/  LOP3.LUT P2, RZ, R86, 0xff, RZ, 0xc0, !PT ;  /* 0x000000ff56ff7812 */ /* 0x000fe4000784c0ff */
[----:B------:R-:W-:Y:S04]  /*5350*/  PLOP3.LUT P0, PT, PT, PT, UP0, 0x80, 0x8 ;  /* 0x000000000008781c */ /* 0x000fe80003f0f008 */
[----:B------:R-:W-:Y:S07]  /*5360*/  PLOP3.LUT P0, PT, P0, PT, PT, 0x8, 0x80 ;  /* 0x000000000080781c */ /* 0x000fee000070e170 */
[----:B------:R-:W-:Y:S11]  /*5370*/  @P2 FSETP.EQ.AND P0, PT, R53, RZ, PT ;  /* 0x000000ff3500220b */ /* 0x000ff60003f02000 */
[----:B------:R-:W-:Y:S02]  /*5380*/  @!UPT UIADD3 URZ, UPT, UPT, URZ, URZ, URZ ;  /* 0x000000fffffff290 */ /* 0x000fe4000fffe0ff */
.L_x_102:
[----:B------:R-:W2:Y:S01]  /*5390*/  SYNCS.PHASECHK.TRANS64.TRYWAIT P2, [UR6+0x190], R24 ;  /* 0x00019018ff0075a7 */ /* 0x000ea20008041106 */
[----:B------:R-:W-:Y:S04]  /*53a0*/  ELECT P4, URZ, PT ;  /* 0x0000000000ff782f */ /* 0x000fe80003880000 */
[----:B------:R-:W-:Y:S11]  /*53b0*/  PLOP3.LUT P4, PT, P0, P4, PT, 0xf2, 0x2f ;  /* 0x00000000002f781c */ /* 0x000ff60000789e72 */
[----:B------:R-:W-:Y:S02]  /*53c0*/  @!UPT UIADD3 URZ, UPT, UPT, URZ, URZ, URZ ;  /* 0x000000fffffff290 */ /* 0x000fe4000fffe0ff */
[----:B---3--:R-:W-:Y:S05]  /*53d0*/  @!P4 IADD3 R8, P0, PT, R28, 0x980, RZ ;  /* 0x000009801c08c810 */ /* 0x008fea0007f1e0ff */
[----:B-1----:R-:W-:Y:S01]  /*53e0*/  @!P4 IMAD.X R2, RZ, RZ, R29, P0 ;  /* 0x000000ffff02c224 */ /* 0x002fe200000e061d */
[----:B--2---:R-:W-:Y:S07]  /*53f0*/  @!P2 BRA `(.L_x_103) ;  /* 0x000000a40094a947 */ /* 0x004fee0003800000 */
.L_x_276:
[----:B------:R-:W-:Y:S01]  /*5400*/  @!P4 R2UR UR9, R8 ;  /* 0x000000000809c2ca */ /* 0x000fe200000e0000 */
[----:B------:R-:W-:Y:S01]  /*5410*/  VOTEU.ALL UP2, P4 ;  /* 0x0000000000ff7886 */ /* 0x000fe20002040000 */
[----:B------:R-:W-:Y:S01]  /*5420*/  @!P4 R2UR UR8, R2 ;  /* 0x000000000208c2ca */ /* 0x000fe200000e0000 */
[----:B------:R-:W-:Y:S01]  /*5430*/  VOTEU.ALL UP3, P4 ;  /* 0x0000000000ff7886 */ /* 0x000fe20002060000 */
[----:B------:R-:W-:Y:S01]  /*5440*/  UMOV UR14, 0x0 ;  /* 0x00000000000e7882 */ /* 0x000fe20000000000 */
[----:B------:R-:W-:Y:S01]  /*5450*/  UMOV UR15, 0x10000000 ;  /* 0x10000000000f7882 */ /* 0x000fe20000000000 */
[----:B------:R-:W-:Y:S01]  /*5460*/  @!UP2 UIADD3 UR56, UPT, UPT, UR6, 0x300, URZ ;  /* 0x000003000638a890 */ /* 0x000fe2000fffe0ff */
[----:B-1----:R-:W-:Y:S01]  /*5470*/  @!P4 IMAD.MOV.U32 R0, RZ, RZ, 0x1000 ;  /* 0x00001000ff00c424 */ /* 0x002fe200078e00ff */
[----:B------:R-:W-:Y:S01]  /*5480*/  UMOV UR60, UR44 ;  /* 0x0000002c003c7c82 */ /* 0x000fe20008000000 */
[----:B------:R-:W-:Y:S01]  /*5490*/  @!UP2 UIADD3 UR10, UPT, UPT, UR58, 0x40, URZ ;  /* 0x000000403a0aa890 */ /* 0x000fe2000fffe0ff */
[----:B------:R-:W-:Y:S01]  /*54a0*/  UMOV UR11, UR59 ;  /* 0x0000003b000b7c82 */ /* 0x000fe20008000000 */
[----:B------:R-:W-:Y:S02]  /*54b0*/  UMOV UR12, UR44 ;  /* 0x0000002c000c7c82 */ /* 0x000fe40008000000 */
[----:B------:R-:W-:Y:S01]  /*54c0*/  IMAD.U32 R8, RZ, RZ, UR9 ;  /* 0x00000009ff087e24 */ /* 0x000fe2000f8e00ff */
[----:B------:R-:W-:Y:S01]  /*54d0*/  UMOV UR9, UR57 ;  /* 0x0000003900097c82 */ /* 0x000fe20008000000 */
[----:B------:R-:W-:Y:S01]  /*54e0*/  IMAD.U32 R9, RZ, RZ, UR8 ;  /* 0x00000008ff097e24 */ /* 0x000fe2000f8e00ff */
[----:B------:R-:W-:Y:S02]  /*54f0*/  @!UP2 UIADD3 UR8, UPT, UPT, UR6, 0xb00, URZ ;  /* 0x00000b000608a890 */ /* 0x000fe4000fffe0ff */
[----:B------:R-:W-:Y:S01]  /*5500*/  @!P4 R2UR UR16, R8 ;  /* 0x000000000810c2ca */ /* 0x000fe200000e0000 */
[----:B------:R-:W-:Y:S01]  /*5510*/  VOTEU.ALL UP2, P4 ;  /* 0x0000000000ff7886 */ /* 0x000fe20002040000 */
[----:B------:R-:W-:Y:S01]  /*5520*/  @!P4 R2UR UR17, R9 ;  /* 0x000000000911c2ca */ /* 0x000fe200000e0000 */
[----:B------:R-:W-:Y:S01]  /*5530*/  UPRMT UR21, UR37, 0x654, UR57 ;  /* 0x0000065425157896 */ /* 0x000fe20008000039 */
[----:B------:R-:W-:Y:S05]  /*5540*/  @!P4 IADD3 R8, P0, PT, R28, 0x980, RZ ;  /* 0x000009801c08c810 */ /* 0x000fea0007f1e0ff */
[----:B------:R-:W-:Y:S06]  /*5550*/  @!P4 IMAD.X R2, RZ, RZ, R29, P0 ;  /* 0x000000ffff02c224 */ /* 0x000fec00000e061d */
[----:B------:R1:W-:Y:S01]  /*5560*/  @!UP3 UTMALDG.3D [UR56], [UR16], desc[UR14] ;  /* 0x00000e381000b5b4 */ /* 0x0003e20008011000 */
[----:B------:R1:W-:Y:S01]  /*5570*/  @!UP2 UTMALDG.3D [UR8], [UR16], desc[UR14] ;  /* 0x00000e081000a5b4 */ /* 0x0003e20008011000 */
[----:B------:R1:W-:Y:S01]  /*5580*/  @!P4 SYNCS.ARRIVE.TRANS64.RED.A0TR RZ, [UR6+0x170], R0 ;  /* 0x00017000ffffc9a7 */ /* 0x0003e20008300406 */
[----:B------:R-:W-:Y:S01]  /*5590*/  SYNCS.ARRIVE.TRANS64.RED.A1T0 RZ, [UR21], RZ ;  /* 0x000000ffffff79a7 */ /* 0x000fe20008100415 */
[----:B------:R-:W2:Y:S02]  /*55a0*/  SYNCS.PHASECHK.TRANS64.TRYWAIT P2, [UR6+0x198], R24 ;  /* 0x00019818ff0075a7 */ /* 0x000ea40008041106 */
[----:B-12---:R-:W-:Y:S05]  /*55b0*/  @!P2 BRA `(.L_x_104) ;  /* 0x000000a4003ca947 */ /* 0x006fea0003800000 */
.L_x_278:
        /* <DEDUP_REMOVED lines=8> */
[----:B------:R-:W-:Y:S01]  /*5640*/  @!UP2 UIADD3 UR48, UPT, UPT, UR6, 0x1300, URZ ;  /* 0x000013000630a890 */ /* 0x000fe2000fffe0ff */
[----:B------:R-:W-:Y:S01]  /*5650*/  UMOV UR50, UR58 ;  /* 0x0000003a00327c82 */ /* 0x000fe20008000000 */
[----:B------:R-:W-:Y:S01]  /*5660*/  UMOV UR52, UR44 ;  /* 0x0000002c00347c82 */ /* 0x000fe20008000000 */
[----:B------:R-:W-:Y:S02]  /*5670*/  @!UP2 UIADD3 UR10, UPT, UPT, UR58, 0x40, URZ ;  /* 0x000000403a0aa890 */ /* 0x000fe4000fffe0ff */
[----:B------:R-:W-:Y:S01]  /*5680*/  IMAD.U32 R8, RZ, RZ, UR9 ;  /* 0x00000009ff087e24 */ /* 0x000fe2000f8e00ff */
[----:B------:R-:W-:Y:S01]  /*5690*/  UMOV UR9, UR49 ;  /* 0x0000003100097c82 */ /* 0x000fe20008000000 */
[----:B------:R-:W-:Y:S01]  /*56a0*/  IMAD.U32 R9, RZ, RZ, UR8 ;  /* 0x00000008ff097e24 */ /* 0x000fe2000f8e00ff */
[----:B------:R-:W-:Y:S02]  /*56b0*/  @!UP2 UIADD3 UR8, UPT, UPT, UR6, 0x1b00, URZ ;  /* 0x00001b000608a890 */ /* 0x000fe4000fffe0ff */
[----:B------:R-:W-:Y:S01]  /*56c0*/  @!P4 R2UR UR18, R8 ;  /* 0x000000000812c2ca */ /* 0x000fe200000e0000 */
[----:B------:R-:W-:Y:S01]  /*56d0*/  VOTEU.ALL UP2, P4 ;  /* 0x0000000000ff7886 */ /* 0x000fe20002040000 */
[----:B------:R-:W-:Y:S01]  /*56e0*/  @!P4 R2UR UR19, R9 ;  /* 0x000000000913c2ca */ /* 0x000fe200000e0000 */
[----:B------:R-:W-:Y:S01]  /*56f0*/  UMOV UR12, UR44 ;  /* 0x0000002c000c7c82 */ /* 0x000fe20008000000 */
[----:B------:R-:W-:Y:S01]  /*5700*/  UMOV UR11, UR51 ;  /* 0x00000033000b7c82 */ /* 0x000fe20008000000 */
[----:B------:R-:W-:Y:S01]  /*5710*/  UPRMT UR15, UR37, 0x654, UR49 ;  /* 0x00000654250f7896 */ /* 0x000fe20008000031 */
[----:B------:R-:W-:Y:S05]  /*5720*/  @!P4 IADD3 R8, P0, PT, R28, 0x980, RZ ;  /* 0x000009801c08c810 */ /* 0x000fea0007f1e0ff */
[----:B------:R-:W-:Y:S04]  /*5730*/  @!P4 IMAD.X R2, RZ, RZ, R29, P0 ;  /* 0x000000ffff02c224 */ /* 0x000fe800000e061d */
[----:B------:R1:W-:Y:S01]  /*5740*/  @!UP3 UTMALDG.3D [UR48], [UR18], desc[UR16] ;  /* 0x000010301200b5b4 */ /* 0x0003e20008011000 */
[----:B------:R1:W-:Y:S01]  /*5750*/  @!UP2 UTMALDG.3D [UR8], [UR18], desc[UR16] ;  /* 0x000010081200a5b4 */ /* 0x0003e20008011000 */
[----:B------:R1:W-:Y:S01]  /*5760*/  @!P4 SYNCS.ARRIVE.TRANS64.RED.A0TR RZ, [UR6+0x178], R0 ;  /* 0x00017800ffffc9a7 */ /* 0x0003e20008300406 */
[----:B------:R-:W-:Y:S01]  /*5770*/  SYNCS.ARRIVE.TRANS64.RED.A1T0 RZ, [UR15], RZ ;  /* 0x000000ffffff79a7 */ /* 0x000fe2000810040f */
[----:B------:R-:W2:Y:S02]  /*5780*/  SYNCS.PHASECHK.TRANS64.TRYWAIT P2, [UR6+0x1a0], R24 ;  /* 0x0001a018ff0075a7 */ /* 0x000ea40008041106 */
[----:B-12---:R-:W-:Y:S05]  /*5790*/  @!P2 BRA `(.L_x_105) ;  /* 0x000000a000dca947 */ /* 0x006fea0003800000 */
.L_x_280:
[----:B------:R-:W-:Y:S01]  /*57a0*/  @!P4 R2UR UR9, R8 ;  /* 0x000000000809c2ca */ /* 0x000fe200000e0000 */
[----:B------:R-:W-:Y:S01]  /*57b0*/  VOTEU.ALL UP2, P4 ;  /* 0x0000000000ff7886 */ /* 0x000fe20002040000 */
[----:B------:R-:W-:Y:S01]  /*57c0*/  @!P4 R2UR UR8, R2 ;  /* 0x000000000208c2ca */ /* 0x000fe200000e0000 */
[----:B------:R-:W-:Y:S01]  /*57d0*/  UIADD3 UR42, UPT, UPT, UR58, 0x10, URZ ;  /* 0x000000103a2a7890 */ /* 0x000fe2000fffe0ff */
[----:B-1----:R-:W-:Y:S01]  /*57e0*/  @!P4 IMAD.MOV.U32 R0, RZ, RZ, 0x1000 ;  /* 0x00001000ff00c424 */ /* 0x002fe200078e00ff */
[----:B------:R-:W-:Y:S01]  /*57f0*/  VOTEU.ALL UP3, P4 ;  /* 0x0000000000ff7886 */ /* 0x000fe20002060000 */
[----:B------:R-:W-:Y:S01]  /*5800*/  @!UP2 UIADD3 UR40, UPT, UPT, UR6, 0x2300, URZ ;  /* 0x000023000628a890 */ /* 0x000fe2000fffe0ff */
[----:B------:R-:W-:Y:S01]  /*5810*/  UMOV UR16, 0x0 ;  /* 0x0000000000107882 */ /* 0x000fe20000000000 */
[----:B------:R-:W-:Y:S01]  /*5820*/  UMOV UR17, 0x10000000 ;  /* 0x1000000000117882 */ /* 0x000fe20000000000 */
[----:B------:R-:W-:Y:S01]  /*5830*/  UMOV UR43, UR59 ;  /* 0x0000003b002b7c82 */ /* 0x000fe20008000000 */
[----:B------:R-:W-:Y:S03]  /*5840*/  @!UP2 UIADD3 UR10, UPT, UPT, UR58, 0x50, URZ ;  /* 0x000000503a0aa890 */ /* 0x000fe6000fffe0ff */
        /* <DEDUP_REMOVED lines=18> */
.L_x_282:
        /* <DEDUP_REMOVED lines=9> */
[----:B------:R-:W-:Y:S01]  /*5a00*/  SHF.L.U32 R30, RZ, 0x1f, RZ ;  /* 0x0000001fff1e7819 */ /* 0x000fe200000006ff */
[----:B------:R-:W-:Y:S01]  /*5a10*/  UMOV UR26, UR42 ;  /* 0x0000002a001a7c82 */ /* 0x000fe20008000000 */
[----:B------:R-:W-:Y:S01]  /*5a20*/  UMOV UR28, UR44 ;  /* 0x0000002c001c7c82 */ /* 0x000fe20008000000 */
[----:B------:R-:W-:Y:S01]  /*5a30*/  @!UP2 UIADD3 UR10, UPT, UPT, UR58, 0x50, URZ ;  /* 0x000000503a0aa890 */ /* 0x000fe2000fffe0ff */
        /* <DEDUP_REMOVED lines=18> */
.L_x_284:
        /* <DEDUP_REMOVED lines=10> */
[----:B------:R-:W-:Y:S01]  /*5c00*/  UMOV UR19, UR59 ;  /* 0x0000003b00137c82 */ /* 0x000fe20008000000 */
[----:B------:R-:W-:Y:S02]  /*5c10*/  UMOV UR20, UR44 ;  /* 0x0000002c00147c82 */ /* 0x000fe40008000000 */
[----:B------:R-:W-:Y:S01]  /*5c20*/  IMAD.U32 R8, RZ, RZ, UR9 ;  /* 0x00000009ff087e24 */ /* 0x000fe2000f8e00ff */
[----:B------:R-:W-:Y:S01]  /*5c30*/  @!UP2 UIADD3 UR10, UPT, UPT, UR58, 0x60, URZ ;  /* 0x000000603a0aa890 */ /* 0x000fe2000fffe0ff */
[----:B------:R-:W-:Y:S01]  /*5c40*/  IMAD.U32 R9, RZ, RZ, UR8 ;  /* 0x00000008ff097e24 */ /* 0x000fe2000f8e00ff */
[----:B------:R-:W-:Y:S02]  /*5c50*/  @!UP2 UIADD3 UR8, UPT, UPT, UR6, 0xb00, URZ ;  /* 0x00000b000608a890 */ /* 0x000fe4000fffe0ff */
[----:B------:R-:W-:Y:S01]  /*5c60*/  @!P4 R2UR UR26, R8 ;  /* 0x00000000081ac2ca */ /* 0x000fe200000e0000 */
[----:B------:R-:W-:Y:S01]  /*5c70*/  VOTEU.ALL UP2, P4 ;  /* 0x0000000000ff7886 */ /* 0x000fe20002040000 */
[----:B------:R-:W-:Y:S01]  /*5c80*/  @!P4 R2UR UR27, R9 ;  /* 0x00000000091bc2ca */ /* 0x000fe200000e0000 */
[----:B------:R-:W-:Y:S01]  /*5c90*/  UMOV UR9, UR57 ;  /* 0x0000003900097c82 */ /* 0x000fe20008000000 */
[----:B------:R-:W-:Y:S01]  /*5ca0*/  UMOV UR11, UR59 ;  /* 0x0000003b000b7c82 */ /* 0x000fe20008000000 */
[----:B------:R-:W-:Y:S01]  /*5cb0*/  UMOV UR12, UR44 ;  /* 0x0000002c000c7c82 */ /* 0x000fe20008000000 */
        /* <DEDUP_REMOVED lines=8> */
.L_x_286:
        /* <DEDUP_REMOVED lines=21> */
[----:B------:R-:W-:Y:S05]  /*5e90*/  @!P4 IADD3 R8, P0, PT, R28, 0x980, RZ ;  /* 0x000009801c08c810 */ /* 0x000fea0007f1e0ff */
[----:B------:R-:W-:Y:S05]  /*5ea0*/  @!P4 IMAD.X R2, RZ, RZ, R29, P0 ;  /* 0x000000ffff02c224 */ /* 0x000fea00000e061d */
[----:B------:R1:W-:Y:S01]  /*5eb0*/  @!UP3 UTMALDG.3D [UR16], [UR26], desc[UR22] ;  /* 0x000016101a00b5b4 */ /* 0x0003e20008011000 */
[----:B------:R1:W-:Y:S01]  /*5ec0*/  @!UP2 UTMALDG.3D [UR8], [UR26], desc[UR22] ;  /* 0x000016081a00a5b4 */ /* 0x0003e20008011000 */
[----:B------:R1:W-:Y:S01]  /*5ed0*/  @!P4 SYNCS.ARRIVE.TRANS64.RED.A0TR RZ, [UR6+0x178], R0 ;  /* 0x00017800ffffc9a7 */ /* 0x0003e20008300406 */
[----:B------:R-:W-:Y:S01]  /*5ee0*/  SYNCS.ARRIVE.TRANS64.RED.A1T0 RZ, [UR15], RZ ;  /* 0x000000ffffff79a7 */ /* 0x000fe2000810040f */
[----:B------:R-:W2:Y:S02]  /*5ef0*/  SYNCS.PHASECHK.TRANS64.TRYWAIT P2, [UR6+0x1a0], R30 ;  /* 0x0001a01eff0075a7 */ /* 0x000ea40008041106 */
[----:B-12---:R-:W-:Y:S05]  /*5f00*/  @!P2 BRA `(.L_x_109) ;  /* 0x0000009c0060a947 */ /* 0x006fea0003800000 */
.L_x_288:
[----:B------:R-:W2:Y:S01]  /*5f10*/  LDC.64 R12, c[0x0][0xf18] ;  /* 0x0003c600ff0c7b82 */ /* 0x000ea20000000a00 */
[----:B------:R-:W-:Y:S01]  /*5f20*/  @!P4 R2UR UR8, R2 ;  /* 0x000000000208c2ca */ /* 0x000fe200000e0000 */
[----:B------:R-:W-:Y:S01]  /*5f30*/  VOTEU.ALL UP2, P4 ;  /* 0x0000000000ff7886 */ /* 0x000fe20002040000 */
[----:B------:R-:W-:Y:S01]  /*5f40*/  @!P4 R2UR UR9, R8 ;  /* 0x000000000809c2ca */ /* 0x000fe200000e0000 */
[----:B------:R-:W-:Y:S01]  /*5f50*/  UIADD3 UR34, UPT, UPT, UR58, 0x30, URZ ;  /* 0x000000303a227890 */ /* 0x000fe2000fffe0ff */
[----:B-1----:R-:W-:Y:S03]  /*5f60*/  @!P4 IMAD.MOV.U32 R0, RZ, RZ, 0x1000 ;  /* 0x00001000ff00c424 */ /* 0x002fe600078e00ff */
[----:B------:R-:W1:Y:S01]  /*5f70*/  @!P1 LDC R2, c[0x0][0xf0c] ;  /* 0x0003c300ff029b82 */ /* 0x000e620000000800 */
[----:B------:R-:W-:Y:S01]  /*5f80*/  @!UP2 UIADD3 UR32, UPT, UPT, UR6, 0x2300, URZ ;  /* 0x000023000620a890 */ /* 0x000fe2000fffe0ff */
[----:B------:R-:W-:Y:S01]  /*5f90*/  @P3 SHF.R.U32.HI R25, RZ, 0x10, R17 ;  /* 0x00000010ff193819 */ /* 0x000fe20000011611 */
[----:B------:R-:W-:Y:S01]  /*5fa0*/  VOTEU.ALL UP3, P4 ;  /* 0x0000000000ff7886 */ /* 0x000fe20002060000 */
[----:B------:R-:W-:Y:S01]  /*5fb0*/  UMOV UR16, 0x0 ;  /* 0x0000000000107882 */ /* 0x000fe20000000000 */
[----:B------:R-:W-:Y:S01]  /*5fc0*/  UMOV UR17, 0x10000000 ;  /* 0x1000000000117882 */ /* 0x000fe20000000000 */
[----:B------:R-:W-:Y:S01]  /*5fd0*/  UMOV UR33, UR41 ;  /* 0x0000002900217c82 */ /* 0x000fe20008000000 */
[----:B------:R-:W-:Y:S01]  /*5fe0*/  UMOV UR35, UR59 ;  /* 0x0000003b00237c82 */ /* 0x000fe20008000000 */
[----:B------:R-:W-:Y:S01]  /*5ff0*/  IMAD.U32 R9, RZ, RZ, UR8 ;  /* 0x00000008ff097e24 */ /* 0x000fe2000f8e00ff */
[----:B------:R-:W-:Y:S01]  /*6000*/  UMOV UR36, UR44 ;  /* 0x0000002c00247c82 */ /* 0x000fe20008000000 */
[----:B------:R-:W-:Y:S01]  /*6010*/  IMAD.U32 R8, RZ, RZ, UR9 ;  /* 0x00000009ff087e24 */ /* 0x000fe2000f8e00ff */
[----:B------:R-:W-:Y:S01]  /*6020*/  @!UP2 UIADD3 UR10, UPT, UPT, UR58, 0x70, URZ ;  /* 0x000000703a0aa890 */ /* 0x000fe2000fffe0ff */
[----:B------:R-:W-:Y:S01]  /*6030*/  VIADD R27, R27, 0x1 ;  /* 0x000000011b1b7836 */ /* 0x000fe20000000000 */
[----:B------:R-:W-:Y:S01]  /*6040*/  @!P4 R2UR UR19, R9 ;  /* 0x000000000913c2ca */ /* 0x000fe200000e0000 */
[----:B------:R-:W-:Y:S01]  /*6050*/  @!UP2 UIADD3 UR8, UPT, UPT, UR6, 0x2b00, URZ ;  /* 0x00002b000608a890 */ /* 0x000fe2000fffe0ff */
[----:B------:R-:W-:Y:S01]  /*6060*/  @!P4 R2UR UR18, R8 ;  /* 0x000000000812c2ca */ /* 0x000fe200000e0000 */
[----:B------:R-:W-:Y:S01]  /*6070*/  VOTEU.ALL UP2, P4 ;  /* 0x0000000000ff7886 */ /* 0x000fe20002040000 */
[----:B------:R-:W3:Y:S01]  /*6080*/  LDC.64 R8, c[0x0][0xf10] ;  /* 0x0003c400ff087b82 */ /* 0x000ee20000000a00 */
[----:B------:R-:W-:Y:S01]  /*6090*/  UMOV UR9, UR41 ;  /* 0x0000002900097c82 */ /* 0x000fe20008000000 */
[----:B------:R-:W-:Y:S01]  /*60a0*/  UMOV UR11, UR59 ;  /* 0x0000003b000b7c82 */ /* 0x000fe20008000000 */
[----:B------:R-:W-:Y:S08]  /*60b0*/  UMOV UR12, UR44 ;  /* 0x0000002c000c7c82 */ /* 0x000ff00008000000 */
[----:B------:R1:W-:Y:S01]  /*60c0*/  @!UP3 UTMALDG.3D [UR32], [UR18], desc[UR16] ;  /* 0x000010201200b5b4 */ /* 0x0003e20008011000 */
[----:B------:R1:W-:Y:S01]  /*60d0*/  @!UP2 UTMALDG.3D [UR8], [UR18], desc[UR16] ;  /* 0x000010081200a5b4 */ /* 0x0003e20008011000 */
[----:B------:R5:W-:Y:S01]  /*60e0*/  @!P4 SYNCS.ARRIVE.TRANS64.RED.A0TR RZ, [UR6+0x180], R0 ;  /* 0x00018000ffffc9a7 */ /* 0x000be20008300406 */
[C---:B---3--:R-:W-:Y:S01]  /*60f0*/  @!P1 IMAD.HI.U32 R8, R11.reuse, R8, RZ ;  /* 0x000000080b089227 */ /* 0x048fe200078e00ff */
[----:B--2---:R-:W-:Y:S02]  /*6100*/  @!P1 ISETP.NE.AND P0, PT, R12, 0x1, PT ;  /* 0x000000010c00980c */ /* 0x004fe40003f05270 */
[----:B-1----:R-:W-:Y:S01]  /*6110*/  @!P1 ISETP.NE.AND P2, PT, R2, 0x1, PT ;  /* 0x000000010200980c */ /* 0x002fe20003f45270 */
[C---:B------:R-:W-:Y:S01]  /*6120*/  @!P1 IMAD.HI.U32 R13, R10.reuse, R13, RZ ;  /* 0x0000000d0a0d9227 */ /* 0x040fe200078e00ff */
[----:B------:R-:W-:Y:S04]  /*6130*/  @!P1 SHF.R.U32.HI R8, RZ, R9, R8 ;  /* 0x00000009ff089219 */ /* 0x000fe80000011608 */
[----:B------:R-:W-:Y:S01]  /*6140*/  @!P1 SEL R8, R11, R8, !P2 ;  /* 0x000000080b089207 */ /* 0x000fe20005000000 */
[----:B------:R-:W-:Y:S01]  /*6150*/  SYNCS.ARRIVE.TRANS64.RED.A1T0 RZ, [UR14], RZ ;  /* 0x000000ffffff79a7 */ /* 0x000fe2000810040e */
[----:B------:R-:W1:Y:S01]  /*6160*/  SYNCS.PHASECHK.TRANS64.TRYWAIT P5, [UR6+0x1a8], R30 ;  /* 0x0001a81eff0075a7 */ /* 0x000e6200080a1106 */
[----:B-----5:R-:W2:Y:S02]  /*6170*/  @!P1 LDC R0, c[0x0][0xf20] ;  /* 0x0003c800ff009b82 */ /* 0x020ea40000000800 */
[----:B--2---:R-:W-:Y:S04]  /*6180*/  @!P1 SHF.R.U32.HI R0, RZ, R0, R13 ;  /* 0x00000000ff009219 */ /* 0x004fe8000001160d */
[----:B------:R-:W-:Y:S05]  /*6190*/  @!P1 SEL R9, R10, R0, !P0 ;  /* 0x000000000a099207 */ /* 0x000fea0004000000 */
[----:B------:R-:W-:Y:S02]  /*61a0*/  @!P1 IMAD.IADD R0, R9, 0x1, -R8 ;  /* 0x0000000109009824 */ /* 0x000fe400078e0a08 */
[----:B------:R-:W-:Y:S02]  /*61b0*/  @!P1 IMAD.IADD R8, R8, 0x1, -R9 ;  /* 0x0000000108089824 */ /* 0x000fe400078e0a09 */
[----:B------:R-:W-:Y:S02]  /*61c0*/  @!P1 IMAD R11, R0, R2, R11 ;  /* 0x00000002000b9224 */ /* 0x000fe400078e020b */
[----:B------:R-:W-:Y:S01]  /*61d0*/  @!P1 IMAD R10, R8, R12, R10 ;  /* 0x0000000c080a9224 */ /* 0x000fe200078e020a */
[----:B-1----:R-:W-:Y:S06]  /*61e0*/  @!P5 BRA `(.L_x_110) ;  /* 0x0000009800c0d947 */ /* 0x002fec0003800000 */
.L_x_290:
[----:B------:R-:W-:Y:S01]  /*61f0*/  @!P4 IADD3 R2, P0, PT, R28, 0x980, RZ ;  /* 0x000009801c02c810 */ /* 0x000fe20007f1e0ff */
[----:B------:R-:W-:Y:S01]  /*6200*/  VOTEU.ALL UP2, P4 ;  /* 0x0000000000ff7886 */ /* 0x000fe20002040000 */
[----:B------:R-:W-:Y:S01]  /*6210*/  VOTEU.ALL UP3, P4 ;  /* 0x0000000000ff7886 */ /* 0x000fe20002060000 */
[----:B------:R-:W-:Y:S01]  /*6220*/  UMOV UR33, UR25 ;  /* 0x0000001900217c82 */ /* 0x000fe20008000000 */
[----:B------:R-:W-:Y:S01]  /*6230*/  @!P4 R2UR UR9, R2 ;  /* 0x000000000209c2ca */ /* 0x000fe200000e0000 */
[----:B-1----:R-:W-:Y:S01]  /*6240*/  @!P4 IMAD.X R0, RZ, RZ, R29, P0 ;  /* 0x000000ffff00c224 */ /* 0x002fe200000e061d */
[----:B------:R-:W-:Y:S01]  /*6250*/  @!UP2 UIADD3 UR35, UPT, UPT, UR59, 0x40, URZ ;  /* 0x000000403b23a890 */ /* 0x000fe2000fffe0ff */
[----:B------:R-:W-:Y:S01]  /*6260*/  VIADD R2, R10, UR38 ;  /* 0x000000260a027c36 */ /* 0x000fe20008000000 */
[----:B------:R-:W-:Y:S01]  /*6270*/  @!UP2 UIADD3 UR32, UPT, UPT, UR6, 0x3300, URZ ;  /* 0x000033000620a890 */ /* 0x000fe2000fffe0ff */
[----:B------:R-:W-:Y:S01]  /*6280*/  ISETP.NE.AND P0, PT, R27, 0x2, PT ;  /* 0x000000021b00780c */ /* 0x000fe20003f05270 */
[----:B------:R-:W-:Y:S01]  /*6290*/  UMOV UR36, UR44 ;  /* 0x0000002c00247c82 */ /* 0x000fe20008000000 */
[----:B------:R-:W-:Y:S01]  /*62a0*/  @!P4 R2UR UR8, R0 ;  /* 0x000000000008c2ca */ /* 0x000fe200000e0000 */
[----:B------:R-:W-:Y:S01]  /*62b0*/  @!UP2 UIADD3 UR18, UPT, UPT, UR58, 0x70, URZ ;  /* 0x000000703a12a890 */ /* 0x000fe2000fffe0ff */
[----:B------:R-:W-:Y:S01]  /*62c0*/  VIADD R0, R11, UR39 ;  /* 0x000000270b007c36 */ /* 0x000fe20008000000 */
[----:B------:R-:W-:Y:S01]  /*62d0*/  @!UP2 UIADD3 UR16, UPT, UPT, UR6, 0x3b00, URZ ;  /* 0x00003b000610a890 */ /* 0x000fe2000fffe0ff */
[----:B------:R-:W-:Y:S01]  /*62e0*/  R2UR UR11, R2 ;  /* 0x00000000020b72ca */ /* 0x000fe200000e0000 */
[----:B------:R-:W-:Y:S01]  /*62f0*/  VOTEU.ALL UP2, P4 ;  /* 0x0000000000ff7886 */ /* 0x000fe20002040000 */
[----:B------:R-:W-:Y:S01]  /*6300*/  IMAD.U32 R8, RZ, RZ, UR9 ;  /* 0x00000009ff087e24 */ /* 0x000fe2000f8e00ff */
[----:B------:R-:W-:Y:S01]  /*6310*/  UMOV UR9, 0x10000000 ;  /* 0x1000000000097882 */ /* 0x000fe20000000000 */
[----:B------:R-:W-:Y:S01]  /*6320*/  UMOV UR17, UR25 ;  /* 0x0000001900117c82 */ /* 0x000fe20008000000 */
[----:B------:R-:W-:Y:S01]  /*6330*/  UMOV UR20, UR44 ;  /* 0x0000002c00147c82 */ /* 0x000fe20008000000 */
[----:B------:R-:W-:Y:S01]  /*6340*/  UMOV UR19, UR35 ;  /* 0x0000002300137c82 */ /* 0x000fe20008000000 */
[----:B------:R-:W-:Y:S02]  /*6350*/  @!P4 R2UR UR14, R8 ;  /* 0x00000000080ec2ca */ /* 0x000fe400000e0000 */
[----:B------:R-:W-:Y:S01]  /*6360*/  IMAD.U32 R9, RZ, RZ, UR8 ;  /* 0x00000008ff097e24 */ /* 0x000fe2000f8e00ff */
[----:B------:R-:W-:Y:S01]  /*6370*/  UMOV UR8, 0x0 ;  /* 0x0000000000087882 */ /* 0x000fe20000000000 */
[----:B------:R-:W-:Y:S02]  /*6380*/  R2UR UR27, R0 ;  /* 0x00000000001b72ca */ /* 0x000fe400000e0000 */
[----:B------:R-:W-:Y:S02]  /*6390*/  @P3 R2UR UR44, R25 ;  /* 0x00000000192c32ca */ /* 0x000fe400000e0000 */
[----:B------:R-:W-:Y:S02]  /*63a0*/  @!P4 R2UR UR15, R9 ;  /* 0x00000000090fc2ca */ /* 0x000fe400000e0000 */
[----:B------:R-:W-:Y:S02]  /*63b0*/  SEL R0, RZ, 0x1, P0 ;  /* 0x00000001ff007807 */ /* 0x000fe40000000000 */
[----:B------:R-:W-:Y:S02]  /*63c0*/  SEL R27, R27, RZ, P0 ;  /* 0x000000ff1b1b7207 */ /* 0x000fe40000000000 */
[----:B------:R-:W-:Y:S07]  /*63d0*/  LOP3.LUT R26, R26, R0, RZ, 0x3c, !PT ;  /* 0x000000001a1a7212 */ /* 0x000fee00078e3cff */
[----:B------:R2:W-:Y:S01]  /*63e0*/  @!UP3 UTMALDG.3D [UR32], [UR14], desc[UR8] ;  /* 0x000008200e00b5b4 */ /* 0x0005e20008011000 */
[----:B------:R2:W-:Y:S01]  /*63f0*/  @!UP2 UTMALDG.3D [UR16], [UR14], desc[UR8] ;  /* 0x000008100e00a5b4 */ /* 0x0005e20008011000 */
[----:B------:R2:W-:Y:S01]  /*6400*/  @!P4 SYNCS.ARRIVE.TRANS64.RED.A0TR RZ, [UR6+0x188], R23 ;  /* 0x00018817ffffc9a7 */ /* 0x0005e20008300406 */
[----:B------:R-:W-:Y:S01]  /*6410*/  UPLOP3.LUT UP2, UPT, UPT, UPT, UPT, 0x80, 0x8 ;  /* 0x000000000008789c */ /* 0x000fe20003f4f070 */
[----:B------:R-:W-:Y:S01]  /*6420*/  SYNCS.ARRIVE.TRANS64.RED.A1T0 RZ, [UR13], RZ ;  /* 0x000000ffffff79a7 */ /* 0x000fe2000810040d */
[----:B------:R-:W-:Y:S09]  /*6430*/  @P3 BRA `(.L_x_111) ;  /* 0xffffffe800583947 */ /* 0x000ff2000383ffff */
[----:B------:R-:W1:Y:S02]  /*6440*/  SYNCS.PHASECHK.TRANS64.TRYWAIT P0, [UR6+0x190], R24 ;  /* 0x00019018ff0075a7 */ /* 0x000e640008001106 */
[----:B-1----:R-:W-:Y:S05]  /*6450*/  @!P0 BRA `(.L_x_112) ;  /* 0x00000098003c8947 */ /* 0x002fea0003800000 */
.L_x_292:
[----:B------:R-:W3:Y:S02]  /*6460*/  SYNCS.PHASECHK.TRANS64.TRYWAIT P0, [UR6+0x198], R24 ;  /* 0x00019818ff0075a7 */ /* 0x000ee40008001106 */
[----:B---3--:R-:W-:Y:S05]  /*6470*/  @!P0 BRA `(.L_x_113) ;  /* 0x00000098004c8947 */ /* 0x008fea0003800000 */
.L_x_294:
[----:B------:R-:W3:Y:S01]  /*6480*/  SYNCS.PHASECHK.TRANS64.TRYWAIT P0, [UR6+0x1a0], R24 ;  /* 0x0001a018ff0075a7 */ /* 0x000ee20008001106 */
[----:B-1----:R-:W-:Y:S01]  /*6490*/  HFMA2 R0, -RZ, RZ, 0, 5.9604644775390625e-08 ;  /* 0x00000001ff007431 */ /* 0x002fe200000001ff */
[----:B---3--:R-:W-:Y:S06]  /*64a0*/  @!P0 BRA `(.L_x_114) ;  /* 0x0000009800588947 */ /* 0x008fec0003800000 */
.L_x_296:
[----:B-1----:R-:W-:Y:S02]  /*64b0*/  MOV R2, UR6 ;  /* 0x0000000600027c02 */ /* 0x002fe40008000f00 */
[----:B------:R-:W-:-:S07]  /*64c0*/  SHF.L.U32 R0, R0, 0x1f, RZ ;  /* 0x0000001f00007819 */ /* 0x000fce00000006ff */
.L_x_115:
[----:B-1----:R1:W3:Y:S02]  /*64d0*/  SYNCS.PHASECHK.TRANS64.TRYWAIT P0, [R2+URZ+0x1a8], R0 ;  /* 0x0001a800020075a7 */ /* 0x0022e400080011ff */
[----:B---3--:R-:W-:Y:S05]  /*64e0*/  @!P0 NANOSLEEP.SYNCS 0x989680 ;  /* 0x009896800000895d */ /* 0x008fea0003900000 */
[----:B------:R-:W3:Y:S02]  /*64f0*/  @!P0 SYNCS.PHASECHK.TRANS64 P0, [R2+URZ+0x1a8], R0 ;  /* 0x0001a800020085a7 */ /* 0x000ee400080010ff */
[----:B--23--:R-:W-:Y:S05]  /*6500*/  @P0 EXIT ;  /* 0x000000000000094d */ /* 0x00cfea0003800000 */
[----:B------:R-:W-:Y:S05]  /*6510*/  BRA `(.L_x_115) ;  /* 0xfffffffc00ec7947 */ /* 0x000fea000383ffff */
.L_x_96:
[----:B------:R-:W-:-:S06]  /*6520*/  UISETP.GE.AND UP1, UPT, UR12, 0x4, UPT ;  /* 0x000000040c00788c */ /* 0x000fcc000bf26270 */
[----:B------:R-:W-:-:S13]  /*6530*/  PLOP3.LUT P0, PT, PT, PT, UP1, 0x80, 0x8 ;  /* 0x000000000008781c */ /* 0x000fda0003f0f018 */
[----:B-1----:R-:W-:Y:S05]  /*6540*/  @!P0 EXIT ;  /* 0x000000000000894d */ /* 0x002fea0003800000 */
[----:B------:R-:W-:Y:S01]  /*6550*/  BAR.SYNC.DEFER_BLOCKING 0x6, 0xa0 ;  /* 0x0182800000007b1d */ /* 0x000fe20000010000 */
[----:B------:R-:W-:Y:S01]  /*6560*/  IMAD.SHL.U32 R97, R3, 0x10, RZ ;  /* 0x0000001003617824 */ /* 0x000fe200078e00ff */
[----:B------:R-:W-:Y:S01]  /*6570*/  LOP3.LUT R98, R99, 0x3, RZ, 0xc0, !PT ;  /* 0x0000000363627812 */ /* 0x000fe200078ec0ff */
[C---:B------:R-:W-:Y:S01]  /*6580*/  IMAD.SHL.U32 R96, R3.reuse, 0x2, RZ ;  /* 0x0000000203607824 */ /* 0x040fe200078e00ff */
[----:B------:R-:W-:Y:S01]  /*6590*/  CS2R R92, SRZ ;  /* 0x00000000005c7805 */ /* 0x000fe2000001ff00 */
[----:B------:R-:W-:Y:S01]  /*65a0*/  IMAD.U32 R3, R3, 0x10000, RZ ;  /* 0x0001000003037824 */ /* 0x000fe200078e00ff */
[----:B------:R-:W-:Y:S02]  /*65b0*/  UMOV UR45, 0x400 ;  /* 0x00000400002d7882 */ /* 0x000fe40000000000 */
[----:B------:R-:W1:Y:S01]  /*65c0*/  LDC R90, c[0x0][0x370] ;  /* 0x0000dc00ff5a7b82 */ /* 0x000e620000000800 */
[----:B------:R-:W-:Y:S01]  /*65d0*/  ULEA UR45, UR37, UR45, 0x18 ;  /* 0x0000002d252d7291 */ /* 0x000fe2000f8ec0ff */
[C---:B------:R-:W-:Y:S01]  /*65e0*/  LOP3.LUT R0, R97.reuse, 0x40, RZ, 0xc0, !PT ;  /* 0x0000004061007812 */ /* 0x040fe200078ec0ff */
[----:B------:R-:W-:Y:S01]  /*65f0*/  IMAD.MOV.U32 R94, RZ, RZ, RZ ;  /* 0x000000ffff5e7224 */ /* 0x000fe200078e00ff */
[----:B------:R-:W-:Y:S01]  /*6600*/  LOP3.LUT R2, R97, 0x1b0, RZ, 0xc0, !PT ;  /* 0x000001b061027812 */ /* 0x000fe200078ec0ff */
[----:B------:R-:W-:Y:S01]  /*6610*/  UIADD3 UR4, UPT, UPT, UR45, 0x300, URZ ;  /* 0x000003002d047890 */ /* 0x000fe2000fffe0ff */
[----:B------:R-:W-:Y:S01]  /*6620*/  LOP3.LUT R96, R0, 0x8, R96, 0xf8, !PT ;  /* 0x0000000800607812 */ /* 0x000fe200078ef860 */
[----:B------:R-:W-:Y:S01]  /*6630*/  IMAD.SHL.U32 R0, R99, 0x200, RZ ;  /* 0x0000020063007824 */ /* 0x000fe200078e00ff */
[----:B------:R-:W2:Y:S01]  /*6640*/  LDC R49, c[0x0][0xf0c] ;  /* 0x0003c300ff317b82 */ /* 0x000ea20000000800 */
[----:B------:R-:W-:Y:S01]  /*6650*/  LOP3.LUT R3, R3, 0x200000, RZ, 0xc0, !PT ;  /* 0x0020000003037812 */ /* 0x000fe200078ec0ff */
[----:B------:R-:W-:Y:S01]  /*6660*/  IMAD.MOV.U32 R102, RZ, RZ, RZ ;  /* 0x000000ffff667224 */ /* 0x000fe200078e00ff */
[----:B------:R-:W-:Y:S01]  /*6670*/  LOP3.LUT P0, RZ, R97, 0x40, RZ, 0xc0, !PT ;  /* 0x0000004061ff7812 */ /* 0x000fe2000780c0ff */
[----:B------:R-:W-:Y:S01]  /*6680*/  IMAD.U32 R88, RZ, RZ, UR4 ;  /* 0x00000004ff587e24 */ /* 0x000fe2000f8e00ff */
[----:B------:R-:W-:Y:S01]  /*6690*/  LOP3.LUT R0, R2, 0x200, R0, 0xf8, !PT ;  /* 0x0000020002007812 */ /* 0x000fe200078ef800 */
[----:B------:R-:W3:Y:S02]  /*66a0*/  LDCU.64 UR58, c[0x0][0x348] ;  /* 0x00006900ff3a77ac */ /* 0x000ee40008000a00 */
[----:B------:R-:W4:Y:S01]  /*66b0*/  LDC R87, c[0x0][0xf20] ;  /* 0x0003c800ff577b82 */ /* 0x000f220000000800 */
[----:B------:R-:W3:Y:S01]  /*66c0*/  LDS R95, [UR45+0x250] ;  /* 0x0002502dff5f7984 */ /* 0x000ee20008000800 */
[----:B------:R-:W-:Y:S01]  /*66d0*/  LOP3.LUT R96, R0, R96, RZ, 0xfc, !PT ;  /* 0x0000006000607212 */ /* 0x000fe200078efcff */
[----:B------:R-:W1:Y:S01]  /*66e0*/  LDCU.64 UR48, c[0x0][0xc88] ;  /* 0x00019100ff3077ac */ /* 0x000e620008000a00 */
[----:B------:R-:W-:Y:S01]  /*66f0*/  P2R R0, PR, RZ, 0x1 ;  /* 0x00000001ff007803 */ /* 0x000fe20000000000 */
[----:B------:R-:W1:Y:S03]  /*6700*/  LDCU.64 UR50, c[0x0][0xc90] ;  /* 0x00019200ff3277ac */ /* 0x000e660008000a00 */
[----:B------:R-:W1:Y:S01]  /*6710*/  LDC R48, c[0x0][0xf30] ;  /* 0x0003cc00ff307b82 */ /* 0x000e620000000800 */
[----:B------:R-:W-:Y:S01]  /*6720*/  UMOV UR56, URZ ;  /* 0x000000ff00387c82 */ /* 0x000fe20008000000 */
[----:B------:R-:W-:-:S06]  /*6730*/  UMOV UR57, URZ ;  /* 0x000000ff00397c82 */ /* 0x000fcc0008000000 */
[----:B------:R-:W1:Y:S08]  /*6740*/  LDC.64 R84, c[0x0][0xf10] ;  /* 0x0003c400ff547b82 */ /* 0x000e700000000a00 */
[----:B------:R-:W1:Y:S08]  /*6750*/  LDC.64 R46, c[0x0][0xf18] ;  /* 0x0003c600ff2e7b82 */ /* 0x000e700000000a00 */
[----:B------:R-:W1:Y:S08]  /*6760*/  LDC.64 R44, c[0x0][0xf28] ;  /* 0x0003ca00ff2c7b82 */ /* 0x000e700000000a00 */
[----:B------:R-:W1:Y:S01]  /*6770*/  LDC.64 R82, c[0x0][0xcb0] ;  /* 0x00032c00ff527b82 */ /* 0x000e620000000a00 */
[----:B---3--:R-:W-:-:S07]  /*6780*/  IMAD.IADD R95, R95, 0x1, R3 ;  /* 0x000000015f5f7824 */ /* 0x008fce00078e0203 */
[----:B------:R-:W3:Y:S08]  /*6790*/  LDC.64 R80, c[0x0][0xca8] ;  /* 0x00032a00ff507b82 */ /* 0x000ef00000000a00 */
[----:B--2-4-:R-:W1:Y:S02]  /*67a0*/  LDC R89, c[0x0][0x374] ;  /* 0x0000dd00ff597b82 */ /* 0x014e640000000800 */
.L_x_207:
[----:B------:R-:W-:Y:S02]  /*67b0*/  LEA R0, R102, UR45, 0x3 ;  /* 0x0000002d66007c11 */ /* 0x000fe4000f8e18ff */
[----:B------:R-:W-:Y:S02]  /*67c0*/  SHF.L.U32 R2, R92, 0x1f, RZ ;  /* 0x0000001f5c027819 */ /* 0x000fe400000006ff */
[----:B------:R-:W-:Y:S02]  /*67d0*/  LEA R16, R102, UR45, 0x4 ;  /* 0x0000002d66107c11 */ /* 0x000fe4000f8e20ff */
[----:B------:R-:W2:Y:S02]  /*67e0*/  SYNCS.PHASECHK.TRANS64.TRYWAIT P0, [R0+URZ+0x1c0], R2 ;  /* 0x0001c002000075a7 */ /* 0x000ea400080011ff */
[----:B-12---:R-:W-:Y:S05]  /*67f0*/  @!P0 BRA `(.L_x_116) ;  /* 0x00000094009c8947 */ /* 0x006fea0003800000 */
.L_x_297:
[----:B------:R-:W4:Y:S01]  /*6800*/  LDC.64 R10, c[0x0][0xf10] ;  /* 0x0003c400ff0a7b82 */ /* 0x000f220000000a00 */
[----:B------:R-:W3:Y:S01]  /*6810*/  LDS.128 R16, [R16+0x230] ;  /* 0x0002300010107984 */ /* 0x000ee20000000c00 */
[----:B-1----:R-:W-:Y:S01]  /*6820*/  ISETP.NE.AND P1, PT, R48, 0x1, PT ;  /* 0x000000013000780c */ /* 0x002fe20003f25270 */
[----:B--2---:R-:W-:Y:S01]  /*6830*/  VIADD R0, R0, 0x1d0 ;  /* 0x000001d000007836 */ /* 0x004fe20000000000 */
[----:B------:R-:W-:Y:S04]  /*6840*/  ISETP.GE.AND P0, PT, R43, 0x1, PT ;  /* 0x000000012b00780c */ /* 0x000fe80003f06270 */
[----:B------:R-:W1:Y:S01]  /*6850*/  LDC.64 R8, c[0x0][0xf18] ;  /* 0x0003c600ff087b82 */ /* 0x000e620000000a00 */
[----:B------:R-:W-:Y:S01]  /*6860*/  PRMT R0, RZ, 0x654, R0 ;  /* 0x00000654ff007816 */ /* 0x000fe20000000000 */
[----:B------:R-:W-:Y:S01]  /*6870*/  @!PT LDS RZ, [RZ] ;  /* 0x00000000fffff984 */ /* 0x000fe20000000800 */
[----:B------:R-:W-:Y:S01]  /*6880*/  @!PT LDS RZ, [RZ] ;  /* 0x00000000fffff984 */ /* 0x000fe20000000800 */
[----:B------:R-:W-:Y:S01]  /*6890*/  @!PT LDS RZ, [RZ] ;  /* 0x00000000fffff984 */ /* 0x000fe20000000800 */
[----:B------:R-:W-:Y:S01]  /*68a0*/  @!PT LDS RZ, [RZ] ;  /* 0x00000000fffff984 */ /* 0x000fe20000000800 */
[----:B------:R2:W-:Y:S06]  /*68b0*/  MEMBAR.ALL.CTA ;  /* 0x0000000000007992 */ /* 0x0005ec0000008000 */
[----:B--2---:R-:W2:Y:S01]  /*68c0*/  FENCE.VIEW.ASYNC.S ;  /* 0x00000000000073c6 */ /* 0x004ea20000000000 */
[----:B------:R-:W1:Y:S08]  /*68d0*/  @!P1 LDC R12, c[0x0][0xf20] ;  /* 0x0003c800ff0c9b82 */ /* 0x000e700000000800 */
[----:B------:R-:W1:Y:S01]  /*68e0*/  @!P1 LDC R7, c[0x0][0xf0c] ;  /* 0x0003c300ff079b82 */ /* 0x000e620000000800 */
[----:B--2---:R2:W-:Y:S01]  /*68f0*/  SYNCS.ARRIVE.TRANS64.RED.A1T0 RZ, [R0+URZ], RZ ;  /* 0x000000ff00ff79a7 */ /* 0x0045e200081004ff */
[----:B---3--:R-:W-:Y:S04]  /*6900*/  LOP3.LUT P4, RZ, R18, 0x1, RZ, 0xc0, !PT ;  /* 0x0000000112ff7812 */ /* 0x008fe8000788c0ff */
[----:B------:R-:W-:Y:S09]  /*6910*/  P2R R100, PR, RZ, 0x10 ;  /* 0x00000010ff647803 */ /* 0x000ff20000000000 */
[----:B------:R-:W-:Y:S02]  /*6920*/  @P4 MOV R51, R16 ;  /* 0x0000001000334202 */ /* 0x000fe40000000f00 */
[----:B------:R-:W-:Y:S01]  /*6930*/  @P4 LOP3.LUT R50, R17, 0xffff, RZ, 0xc0, !PT ;  /* 0x0000ffff11324812 */ /* 0x000fe200078ec0ff */
[----:B--2-4-:R-:W-:Y:S06]  /*6940*/  @!P0 BRA `(.L_x_117) ;  /* 0x0000000000a48947 */ /* 0x014fec0003800000 */
[----:B------:R-:W-:Y:S01]  /*6950*/  IMAD.HI.U32 R0, R89, R47, RZ ;  /* 0x0000002f59007227 */ /* 0x000fe200078e00ff */
[----:B------:R-:W-:Y:S02]  /*6960*/  ISETP.NE.AND P0, PT, R46, 0x1, PT ;  /* 0x000000012e00780c */ /* 0x000fe40003f05270 */
[----:B------:R-:W-:Y:S01]  /*6970*/  ISETP.NE.AND P2, PT, R43, 0x1, PT ;  /* 0x000000012b00780c */ /* 0x000fe20003f45270 */
[----:B------:R-:W-:Y:S01]  /*6980*/  IMAD.HI.U32 R4, R90, R84, RZ ;  /* 0x000000545a047227 */ /* 0x000fe200078e00ff */
[----:B------:R-:W-:Y:S02]  /*6990*/  SHF.R.U32.HI R0, RZ, R87, R0 ;  /* 0x00000057ff007219 */ /* 0x000fe40000011600 */
[----:B------:R-:W-:Y:S01]  /*69a0*/  ISETP.NE.AND P3, PT, R49, 0x1, PT ;  /* 0x000000013100780c */ /* 0x000fe20003f65270 */
[----:B------:R-:W-:Y:S01]  /*69b0*/  IMAD.HI.U32 R6, R50, R47, RZ ;  /* 0x0000002f32067227 */ /* 0x000fe200078e00ff */
[-C--:B------:R-:W-:Y:S02]  /*69c0*/  SHF.R.U32.HI R4, RZ, R85.reuse, R4 ;  /* 0x00000055ff047219 */ /* 0x080fe40000011604 */
[----:B------:R-:W-:Y:S01]  /*69d0*/  SEL R0, R89, R0, !P0 ;  /* 0x0000000059007207 */ /* 0x000fe20004000000 */
[----:B------:R-:W-:Y:S01]  /*69e0*/  IMAD.HI.U32 R5, R51, R84, RZ ;  /* 0x0000005433057227 */ /* 0x000fe200078e00ff */
[----:B------:R-:W-:Y:S03]  /*69f0*/  SEL R4, R90, R4, !P3 ;  /* 0x000000045a047207 */ /* 0x000fe60005800000 */
[-C--:B------:R-:W-:Y:S01]  /*6a00*/  IMAD.HI.U32 R3, R0, R44.reuse, RZ ;  /* 0x0000002c00037227 */ /* 0x080fe200078e00ff */
[----:B------:R-:W-:Y:S03]  /*6a10*/  SHF.R.U32.HI R5, RZ, R85, R5 ;  /* 0x00000055ff057219 */ /* 0x000fe60000011605 */
[----:B------:R-:W-:Y:S01]  /*6a20*/  IMAD.HI.U32 R2, R4, R44, RZ ;  /* 0x0000002c04027227 */ /* 0x000fe200078e00ff */
[----:B------:R-:W-:Y:S02]  /*6a30*/  @P2 SHF.R.U32.HI R0, RZ, R45, R3 ;  /* 0x0000002dff002219 */ /* 0x000fe40000011603 */
[----:B------:R-:W-:Y:S02]  /*6a40*/  SHF.R.U32.HI R3, RZ, R87, R6 ;  /* 0x00000057ff037219 */ /* 0x000fe40000011606 */
[----:B------:R-:W-:Y:S01]  /*6a50*/  @P2 SHF.R.U32.HI R4, RZ, R45, R2 ;  /* 0x0000002dff042219 */ /* 0x000fe20000011602 */
[----:B------:R-:W-:Y:S01]  /*6a60*/  IMAD R0, R43, R0, RZ ;  /* 0x000000002b007224 */ /* 0x000fe200078e02ff */
[----:B------:R-:W-:Y:S02]  /*6a70*/  SEL R3, R50, R3, !P0 ;  /* 0x0000000332037207 */ /* 0x000fe40004000000 */
[----:B------:R-:W-:Y:S01]  /*6a80*/  SEL R2, R51, R5, !P3 ;  /* 0x0000000533027207 */ /* 0x000fe20005800000 */
[----:B------:R-:W-:Y:S01]  /*6a90*/  IMAD R5, R43, R4, RZ ;  /* 0x000000042b057224 */ /* 0x000fe200078e02ff */
[C---:B------:R-:W-:Y:S01]  /*6aa0*/  ISETP.GE.AND P0, PT, R3.reuse, R0, PT ;  /* 0x000000000300720c */ /* 0x040fe20003f06270 */
[C---:B------:R-:W-:Y:S03]  /*6ab0*/  IMAD.HI.U32 R0, R3.reuse, R44, RZ ;  /* 0x0000002c03007227 */ /* 0x040fe600078e00ff */
[C---:B------:R-:W-:Y:S02]  /*6ac0*/  ISETP.GE.OR P0, PT, R2.reuse, R5, P0 ;  /* 0x000000050200720c */ /* 0x040fe40000706670 */
[----:B------:R-:W-:Y:S04]  /*6ad0*/  SHF.R.U32.HI R0, RZ, R45, R0 ;  /* 0x0000002dff007219 */ /* 0x000fe80000011600 */
        /* <DEDUP_REMOVED lines=15> */
[----:B------:R-:W-:Y:S07]  /*6bd0*/  IMAD R50, R3, R46, R50 ;  /* 0x0000002e03327224 */ /* 0x000fee00078e0232 */
.L_x_117:
[----:B-1----:R-:W-:Y:S01]  /*6be0*/  @!P1 IMAD.HI.U32 R2, R50, R9, RZ ;  /* 0x0000000932029227 */ /* 0x002fe200078e00ff */
[----:B------:R-:W-:Y:S01]  /*6bf0*/  @!P1 ISETP.NE.AND P0, PT, R8, 0x1, PT ;  /* 0x000000010800980c */ /* 0x000fe20003f05270 */
[----:B------:R-:W-:Y:S01]  /*6c00*/  USHF.L.U32 UR42, UR27, 0x7, URZ ;  /* 0x000000071b2a7899 */ /* 0x000fe200080006ff */
[----:B------:R-:W-:Y:S01]  /*6c10*/  @!P1 ISETP.NE.AND P2, PT, R7, 0x1, PT ;  /* 0x000000010700980c */ /* 0x000fe20003f45270 */
[C---:B------:R-:W-:Y:S01]  /*6c20*/  @!P1 IMAD.HI.U32 R0, R51.reuse, R10, RZ ;  /* 0x0000000a33009227 */ /* 0x040fe200078e00ff */
[----:B------:R-:W-:Y:S01]  /*6c30*/  @!P1 SHF.R.U32.HI R2, RZ, R12, R2 ;  /* 0x0000000cff029219 */ /* 0x000fe20000011602 */
[----:B------:R-:W-:Y:S01]  /*6c40*/  USHF.L.U32 UR41, UR11, 0x7, URZ ;  /* 0x000000070b297899 */ /* 0x000fe200080006ff */
[----:B------:R-:W-:Y:S01]  /*6c50*/  @P4 SHF.R.U32.HI R91, RZ, 0x10, R17 ;  /* 0x00000010ff5b4819 */ /* 0x000fe20000011611 */
[----:B------:R-:W-:Y:S01]  /*6c60*/  VIADD R102, R102, 0x1 ;  /* 0x0000000166667836 */ /* 0x000fe20000000000 */
[----:B------:R-:W-:Y:S01]  /*6c70*/  @!P1 SEL R2, R50, R2, !P0 ;  /* 0x0000000232029207 */ /* 0x000fe20004000000 */
[----:B------:R-:W-:Y:S01]  /*6c80*/  BSSY.RECONVERGENT B6, `(.L_x_118) ;  /* 0x0000028000067945 */ /* 0x000fe20003800200 */
[----:B------:R-:W-:Y:S02]  /*6c90*/  @!P1 SHF.R.U32.HI R0, RZ, R11, R0 ;  /* 0x0000000bff009219 */ /* 0x000fe40000011600 */
[----:B------:R-:W-:Y:S02]  /*6ca0*/  LOP3.LUT P0, RZ, R88, 0x90, RZ, 0xc0, !PT ;  /* 0x0000009058ff7812 */ /* 0x000fe4000780c0ff */
[----:B------:R-:W-:Y:S05]  /*6cb0*/  @!P1 SEL R3, R51, R0, !P2 ;  /* 0x0000000033039207 */ /* 0x000fea0005000000 */
[----:B------:R-:W-:Y:S02]  /*6cc0*/  @!P1 IMAD.IADD R0, R2, 0x1, -R3 ;  /* 0x0000000102009824 */ /* 0x000fe400078e0a03 */
[----:B------:R-:W-:Y:S02]  /*6cd0*/  @!P1 IMAD.IADD R2, R3, 0x1, -R2 ;  /* 0x0000000103029824 */ /* 0x000fe400078e0a02 */
[----:B------:R-:W-:Y:S02]  /*6ce0*/  @!P1 IMAD R51, R0, R7, R51 ;  /* 0x0000000700339224 */ /* 0x000fe400078e0233 */
[----:B------:R-:W-:Y:S01]  /*6cf0*/  @!P1 IMAD R50, R2, R8, R50 ;  /* 0x0000000802329224 */ /* 0x000fe200078e0232 */
[----:B------:R-:W-:Y:S06]  /*6d00*/  @!P0 BRA `(.L_x_119) ;  /* 0x00000000007c8947 */ /* 0x000fec0003800000 */
[----:B------:R-:W1:Y:S01]  /*6d10*/  LDCU.64 UR8, c[0x4][0x80] ;  /* 0x01001000ff0877ac */ /* 0x000e620008000a00 */
[----:B------:R-:W-:Y:S01]  /*6d20*/  MOV R2, 0x0 ;  /* 0x0000000000027802 */ /* 0x000fe20000000f00 */
[----:B------:R-:W-:Y:S02]  /*6d30*/  HFMA2 R12, -RZ, RZ, 0, 5.9604644775390625e-08 ;  /* 0x00000001ff0c7431 */ /* 0x000fe400000001ff */
[----:B------:R-:W-:Y:S01]  /*6d40*/  IMAD.MOV.U32 R8, RZ, RZ, 0x70 ;  /* 0x00000070ff087424 */ /* 0x000fe200078e00ff */
[----:B------:R2:W3:Y:S01]  /*6d50*/  LDC.64 R14, c[0x4][R2] ;  /* 0x01000000020e7b82 */ /* 0x0004e20000000a00 */
[----:B------:R-:W4:Y:S01]  /*6d60*/  LDCU.64 UR6, c[0x4][0x88] ;  /* 0x01001100ff0677ac */ /* 0x000f220008000a00 */
[----:B------:R-:W-:Y:S01]  /*6d70*/  IMAD.MOV.U32 R13, RZ, RZ, RZ ;  /* 0x000000ffff0d7224 */ /* 0x000fe200078e00ff */
[----:B------:R-:W2:Y:S01]  /*6d80*/  LDCU.64 UR4, c[0x4][0x8] ;  /* 0x01000100ff0477ac */ /* 0x000ea20008000a00 */
[----:B-1----:R-:W-:Y:S01]  /*6d90*/  MOV R5, UR9 ;  /* 0x0000000900057c02 */ /* 0x002fe20008000f00 */
[----:B------:R-:W-:Y:S01]  /*6da0*/  IMAD.U32 R4, RZ, RZ, UR8 ;  /* 0x00000008ff047e24 */ /* 0x000fe2000f8e00ff */
[----:B----4-:R-:W-:Y:S01]  /*6db0*/  MOV R7, UR7 ;  /* 0x0000000700077c02 */ /* 0x010fe20008000f00 */
[----:B------:R-:W-:Y:S01]  /*6dc0*/  IMAD.U32 R6, RZ, RZ, UR6 ;  /* 0x00000006ff067e24 */ /* 0x000fe2000f8e00ff */
[----:B--2---:R-:W-:Y:S01]  /*6dd0*/  MOV R11, UR5 ;  /* 0x00000005000b7c02 */ /* 0x004fe20008000f00 */
[----:B------:R-:W-:Y:S02]  /*6de0*/  IMAD.U32 R10, RZ, RZ, UR4 ;  /* 0x00000004ff0a7e24 */ /* 0x000fe4000f8e00ff */
[----:B------:R-:W-:Y:S07]  /*6df0*/  LEPC R20, `(.L_x_120) ;  /* 0x000000001014794e */ /* 0x000fee0000000000 */
[----:B---3-5:R-:W-:Y:S05]  /*6e00*/  CALL.ABS.NOINC R14 ;  /* 0x000000000e007343 */ /* 0x028fea0003c00000 */
.L_x_120:
[----:B------:R-:W1:Y:S01]  /*6e10*/  LDCU.64 UR8, c[0x4][0x80] ;  /* 0x01001000ff0877ac */ /* 0x000e620008000a00 */
[----:B------:R-:W2:Y:S01]  /*6e20*/  LDC.64 R2, c[0x4][R2] ;  /* 0x0100000002027b82 */ /* 0x000ea20000000a00 */
[----:B------:R-:W-:Y:S02]  /*6e30*/  HFMA2 R12, -RZ, RZ, 0, 5.9604644775390625e-08 ;  /* 0x00000001ff0c7431 */ /* 0x000fe400000001ff */
[----:B------:R-:W-:Y:S02]  /*6e40*/  IMAD.MOV.U32 R8, RZ, RZ, 0x70 ;  /* 0x00000070ff087424 */ /* 0x000fe400078e00ff */
[----:B------:R-:W-:Y:S01]  /*6e50*/  IMAD.MOV.U32 R13, RZ, RZ, RZ ;  /* 0x000000ffff0d7224 */ /* 0x000fe200078e00ff */
[----:B------:R-:W3:Y:S01]  /*6e60*/  LDCU.64 UR6, c[0x4][0x88] ;  /* 0x01001100ff0677ac */ /* 0x000ee20008000a00 */
[----:B------:R-:W4:Y:S01]  /*6e70*/  LDCU.64 UR4, c[0x4][0x8] ;  /* 0x01000100ff0477ac */ /* 0x000f220008000a00 */
[----:B-1----:R-:W-:Y:S02]  /*6e80*/  MOV R4, UR8 ;  /* 0x0000000800047c02 */ /* 0x002fe40008000f00 */
[----:B------:R-:W-:Y:S02]  /*6e90*/  MOV R5, UR9 ;  /* 0x0000000900057c02 */ /* 0x000fe40008000f00 */
[----:B---3--:R-:W-:Y:S01]  /*6ea0*/  MOV R7, UR7 ;  /* 0x0000000700077c02 */ /* 0x008fe20008000f00 */
[----:B------:R-:W-:Y:S01]  /*6eb0*/  IMAD.U32 R6, RZ, RZ, UR6 ;  /* 0x00000006ff067e24 */ /* 0x000fe2000f8e00ff */
[----:B----4-:R-:W-:Y:S01]  /*6ec0*/  MOV R11, UR5 ;  /* 0x00000005000b7c02 */ /* 0x010fe20008000f00 */
[----:B------:R-:W-:Y:S02]  /*6ed0*/  IMAD.U32 R10, RZ, RZ, UR4 ;  /* 0x00000004ff0a7e24 */ /* 0x000fe4000f8e00ff */
[----:B------:R-:W-:Y:S07]  /*6ee0*/  LEPC R20, `(.L_x_119) ;  /* 0x000000001014794e */ /* 0x000fee0000000000 */
[----:B--2---:R-:W-:Y:S05]  /*6ef0*/  CALL.ABS.NOINC R2 ;  /* 0x0000000002007343 */ /* 0x004fea0003c00000 */
.L_x_119:
[----:B------:R-:W-:Y:S05]  /*6f00*/  BSYNC.RECONVERGENT B6 ;  /* 0x0000000000067941 */ /* 0x000fea0003800200 */
.L_x_118:
[----:B------:R-:W-:Y:S01]  /*6f10*/  ISETP.NE.U32.AND P4, PT, R82, RZ, PT ;  /* 0x000000ff5200720c */ /* 0x000fe20003f85070 */
[----:B------:R-:W-:Y:S01]  /*6f20*/  UISETP.NE.AND UP2, UPT, UR36, URZ, UPT ;  /* 0x000000ff2400728c */ /* 0x000fe2000bf45270 */
[----:B------:R-:W-:Y:S01]  /*6f30*/  ISETP.NE.U32.AND P2, PT, RZ, UR48, PT ;  /* 0x00000030ff007c0c */ /* 0x000fe2000bf45070 */
[----:B------:R-:W-:Y:S01]  /*6f40*/  UISETP.NE.U32.AND UP1, UPT, UR50, URZ, UPT ;  /* 0x000000ff3200728c */ /* 0x000fe2000bf25070 */
[----:B------:R-:W-:Y:S01]  /*6f50*/  ISETP.NE.AND.EX P4, PT, R83, RZ, PT, P4 ;  /* 0x000000ff5300720c */ /* 0x000fe20003f85340 */
[----:B------:R-:W-:Y:S01]  /*6f60*/  UPLOP3.LUT UP0, UPT, UPT, UPT, UPT, 0x40, 0x4 ;  /* 0x000000000004789c */ /* 0x000fe20003f0e870 */
[----:B------:R-:W-:Y:S01]  /*6f70*/  ISETP.NE.AND.EX P2, PT, RZ, UR49, PT, P2 ;  /* 0x00000031ff007c0c */ /* 0x000fe2000bf45320 */
[----:B------:R-:W-:Y:S01]  /*6f80*/  UISETP.NE.AND.EX UP1, UPT, UR51, URZ, UPT, UP1 ;  /* 0x000000ff3300728c */ /* 0x000fe2000bf25310 */
[----:B------:R-:W-:Y:S04]  /*6f90*/  PLOP3.LUT P1, PT, PT, PT, UP2, 0x80, 0x8 ;  /* 0x000000000008781c */ /* 0x000fe80003f2f028 */
[----:B------:R-:W-:Y:S06]  /*6fa0*/  @UP2 UPLOP3.LUT UP0, UPT, UPT, UPT, UP1, 0x80, 0x8 ;  /* 0x000000000008289c */ /* 0x000fec0003f0f010 */
[----:B------:R-:W-:Y:S01]  /*6fb0*/  PLOP3.LUT P0, PT, PT, PT, UP0, 0x80, 0x8 ;  /* 0x000000000008781c */ /* 0x000fe20003f0f008 */
[----:B------:R-:W-:Y:S01]  /*6fc0*/  @!UPT UIADD3 URZ, UPT, UPT, URZ, URZ, URZ ;  /* 0x000000fffffff290 */ /* 0x000fe2000fffe0ff */
[----:B------:R-:W-:Y:S11]  /*6fd0*/  BRA.U !UP1, `(.L_x_121) ;  /* 0x0000000109387547 */ /* 0x000ff6000b800000 */
[----:B------:R-:W-:Y:S01]  /*6fe0*/  UISETP.NE.U32.AND UP0, UPT, UR48, URZ, UPT ;  /* 0x000000ff3000728c */ /* 0x000fe2000bf05070 */
[----:B------:R-:W-:Y:S02]  /*6ff0*/  HFMA2 R0, -RZ, RZ, 0, 5.9604644775390625e-08 ;  /* 0x00000001ff007431 */ /* 0x000fe400000001ff */
[----:B------:R-:W-:Y:S01]  /*7000*/  IMAD.MOV.U32 R86, RZ, RZ, 0x1 ;  /* 0x00000001ff567424 */ /* 0x000fe200078e00ff */
[----:B------:R-:W-:Y:S06]  /*7010*/  UISETP.NE.AND.EX UP0, UPT, UR49, URZ, UPT, UP0 ;  /* 0x000000ff3100728c */ /* 0x000fec000bf05300 */
        /* <DEDUP_REMOVED lines=9> */
[----:B-12---:R-:W-:Y:S02]  /*70b0*/  @!P3 IMAD.U32 R53, RZ, RZ, UR4 ;  /* 0x00000004ff35be24 */ /* 0x006fe4000f8e00ff */
.L_x_121:
[----:B------:R-:W-:Y:S05]  /*70c0*/  @!P4 BRA `(.L_x_122) ;  /* 0x000000000020c947 */ /* 0x000fea0003800000 */
[----:B------:R-:W-:Y:S04]  /*70d0*/  ISETP.NE.U32.AND P3, PT, R80, RZ, PT ;  /* 0x000000ff5000720c */ /* 0x000fe80003f65070 */
[----:B------:R-:W-:Y:S11]  /*70e0*/  ISETP.NE.AND.EX P3, PT, R81, RZ, PT, P3 ;  /* 0x000000ff5100720c */ /* 0x000ff60003f65330 */
[----:B------:R-:W-:Y:S02]  /*70f0*/  @!UPT UIADD3 URZ, UPT, UPT, URZ, URZ, URZ ;  /* 0x000000fffffff290 */ /* 0x000fe4000fffe0ff */
[----:B------:R-:W1:Y:S01]  /*7100*/  @P3 LDC.64 R2, c[0x0][0xca8] ;  /* 0x00032a00ff023b82 */ /* 0x000e620000000a00 */
[----:B------:R-:W-:Y:S04]  /*7110*/  @P3 IMAD R0, R82, UR44, RZ ;  /* 0x0000002c52003c24 */ /* 0x000fe8000f8e02ff */
[----:B-1----:R-:W-:Y:S05]  /*7120*/  @P3 IMAD.WIDE R2, R0, 0x4, R2 ;  /* 0x0000000400023825 */ /* 0x002fea00078e0202 */
[----:B-----5:R1:W5:Y:S02]  /*7130*/  @P3 LDG.E R52, desc[UR46][R2.64] ;  /* 0x0000002e02343981 */ /* 0x020364000c1e1900 */
[----:B-1----:R-:W2:Y:S02]  /*7140*/  @!P3 LDC R52, c[0x0][0xca0] ;  /* 0x00032800ff34bb82 */ /* 0x002ea40000000800 */
.L_x_122:
[----:B-----5:R-:W-:Y:S01]  /*7150*/  FSETP.NEU.AND P3, PT, R53, RZ, PT ;  /* 0x000000ff3500720b */ /* 0x020fe20003f6d000 */
[----:B------:R-:W-:Y:S01]  /*7160*/  IMAD.MOV.U32 R69, RZ, RZ, 0x10 ;  /* 0x00000010ff457424 */ /* 0x000fe200078e00ff */
[----:B------:R-:W-:Y:S01]  /*7170*/  SEL R2, RZ, 0xffffffff, P2 ;  /* 0xffffffffff027807 */ /* 0x000fe20001000000 */
[----:B------:R-:W-:Y:S01]  /*7180*/  IMAD R59, R94, 0x80, R95 ;  /* 0x000000805e3b7824 */ /* 0x000fe200078e025f */
[----:B------:R-:W-:Y:S01]  /*7190*/  @P1 LOP3.LUT P2, RZ, R86, 0xff, RZ, 0xc0, !PT ;  /* 0x000000ff56ff1812 */ /* 0x000fe2000784c0ff */
[----:B------:R-:W-:Y:S01]  /*71a0*/  IMAD.SHL.U32 R104, R96, 0x2, RZ ;  /* 0x0000000260687824 */ /* 0x000fe200078e00ff */
[----:B------:R-:W-:Y:S01]  /*71b0*/  @P1 SEL R0, RZ, 0xffffffff, P3 ;  /* 0xffffffffff001807 */ /* 0x000fe20001800000 */
[----:B------:R-:W-:Y:S01]  /*71c0*/  BSSY B1, `(.L_x_123) ;  /* 0x0000039000017945 */ /* 0x000fe20003800000 */
[----:B------:R-:W-:Y:S01]  /*71d0*/  LEA R58, R94, UR45, 0x3 ;  /* 0x0000002d5e3a7c11 */ /* 0x000fe2000f8e18ff */
[----:B------:R-:W-:Y:S01]  /*71e0*/  VIADD R103, R104, UR45 ;  /* 0x0000002d68677c36 */ /* 0x000fe20008000000 */
[----:B------:R-:W-:Y:S01]  /*71f0*/  @P0 SEL R0, R2, R0, !P2 ;  /* 0x0000000002000207 */ /* 0x000fe20005000000 */
[----:B------:R-:W-:Y:S01]  /*7200*/  IMAD.MOV.U32 R70, RZ, RZ, 0x1 ;  /* 0x00000001ff467424 */ /* 0x000fe200078e00ff */
[----:B------:R-:W-:Y:S01]  /*7210*/  SHF.L.U32 R3, R93, 0x1f, RZ ;  /* 0x0000001f5d037819 */ /* 0x000fe200000006ff */
[----:B------:R-:W-:Y:S01]  /*7220*/  IMAD.MOV.U32 R68, RZ, RZ, RZ ;  /* 0x000000ffff447224 */ /* 0x000fe200078e00ff */
[----:B------:R-:W-:Y:S02]  /*7230*/  @P1 LOP3.LUT R0, R0, 0x1, RZ, 0xc0, !PT ;  /* 0x0000000100001812 */ /* 0x000fe400078ec0ff */
[----:B------:R-:W-:Y:S02]  /*7240*/  CS2R R78, SRZ ;  /* 0x00000000004e7805 */ /* 0x000fe4000001ff00 */
[----:B------:R-:W-:Y:S02]  /*7250*/  PLOP3.LUT P2, PT, PT, PT, UP1, 0x80, 0x8 ;  /* 0x000000000008781c */ /* 0x000fe40003f4f018 */
[----:B------:R-:W-:Y:S02]  /*7260*/  CS2R R76, SRZ ;  /* 0x00000000004c7805 */ /* 0x000fe4000001ff00 */
[----:B------:R-:W-:Y:S02]  /*7270*/  ISETP.NE.U32.OR P4, PT, R0, 0x1, !P1 ;  /* 0x000000010000780c */ /* 0x000fe40004f85470 */
[----:B------:R-:W-:Y:S02]  /*7280*/  CS2R R74, SRZ ;  /* 0x00000000004a7805 */ /* 0x000fe4000001ff00 */
[----:B------:R-:W-:Y:S02]  /*7290*/  LOP3.LUT P5, RZ, R97, 0x40, RZ, 0xc0, !PT ;  /* 0x0000004061ff7812 */ /* 0x000fe400078ac0ff */
[----:B------:R-:W-:Y:S02]  /*72a0*/  CS2R R72, SRZ ;  /* 0x0000000000487805 */ /* 0x000fe4000001ff00 */
[----:B------:R-:W-:Y:S02]  /*72b0*/  P2R R105, PR, RZ, 0x10 ;  /* 0x00000010ff697803 */ /* 0x000fe40000000000 */
[----:B------:R-:W-:Y:S02]  /*72c0*/  CS2R R66, SRZ ;  /* 0x0000000000427805 */ /* 0x000fe4000001ff00 */
[----:B------:R-:W-:Y:S02]  /*72d0*/  SEL R69, R69, 0xfffffff0, !P5 ;  /* 0xfffffff045457807 */ /* 0x000fe40006800000 */
[----:B------:R-:W-:Y:S02]  /*72e0*/  CS2R R64, SRZ ;  /* 0x0000000000407805 */ /* 0x000fe4000001ff00 */
[----:B------:R-:W-:Y:S02]  /*72f0*/  CS2R R62, SRZ ;  /* 0x00000000003e7805 */ /* 0x000fe4000001ff00 */
[----:B------:R-:W-:Y:S01]  /*7300*/  CS2R R60, SRZ ;  /* 0x00000000003c7805 */ /* 0x000fe2000001ff00 */
[----:B------:R-:W-:Y:S01]  /*7310*/  IMAD.IADD R103, R103, 0x1, R69 ;  /* 0x0000000167677824 */ /* 0x000fe200078e0245 */
[----:B------:R-:W-:Y:S04]  /*7320*/  @P4 SHF.L.U32 R0, RZ, 0x1f, RZ ;  /* 0x0000001fff004819 */ /* 0x000fe800000006ff */
[----:B------:R1:W3:Y:S01]  /*7330*/  @P4 SYNCS.PHASECHK.TRANS64.TRYWAIT P1, [UR45+0x170], R0 ;  /* 0x00017000ff0045a7 */ /* 0x0002e2000802112d */
[----:B------:R4:W2:Y:S01]  /*7340*/  SYNCS.PHASECHK.TRANS64.TRYWAIT P0, [R58+URZ+0x1e0], R3 ;  /* 0x0001e0033a0075a7 */ /* 0x0008a200080011ff */
[----:B-1----:R-:W-:Y:S02]  /*7350*/  SEL R0, RZ, 0xffffffff, P3 ;  /* 0xffffffffff007807 */ /* 0x002fe40001800000 */
[----:B------:R-:W-:Y:S04]  /*7360*/  LOP3.LUT P3, R101, R86, 0xff, RZ, 0xc0, !PT ;  /* 0x000000ff56657812 */ /* 0x000fe8000786c0ff */
[----:B------:R-:W-:Y:S04]  /*7370*/  @P2 SEL R0, R2, R0, !P3 ;  /* 0x0000000002002207 */ /* 0x000fe80005800000 */
[----:B------:R-:W-:Y:S04]  /*7380*/  LOP3.LUT R0, R0, 0x1, RZ, 0xc0, !PT ;  /* 0x0000000100007812 */ /* 0x000fe800078ec0ff */
[----:B------:R-:W-:Y:S02]  /*7390*/  ISETP.NE.U32.AND P2, PT, R0, 0x1, PT ;  /* 0x000000010000780c */ /* 0x000fe40003f45070 */
[----:B------:R-:W-:Y:S02]  /*73a0*/  SHF.R.U32.HI R0, RZ, 0x15, R59 ;  /* 0x00000015ff007819 */ /* 0x000fe4000001163b */
[----:B------:R-:W-:Y:S02]  /*73b0*/  P2R R71, PR, RZ, 0x4 ;  /* 0x00000004ff477803 */ /* 0x000fe40000000000 */
[----:B------:R-:W-:Y:S02]  /*73c0*/  LOP3.LUT R2, R0, 0x3, RZ, 0xc0, !PT ;  /* 0x0000000300027812 */ /* 0x000fe400078ec0ff */
[----:B---3--:R-:W-:Y:S01]  /*73d0*/  @P4 SEL R70, RZ, 0x1, !P1 ;  /* 0x00000001ff464807 */ /* 0x008fe20004800000 */
[----:B--2-4-:R-:W-:Y:S06]  /*73e0*/  @!P4 BRA `(.L_x_124) ;  /* 0x000000000058c947 */ /* 0x014fec0003800000 */
[----:B------:R-:W-:Y:S01]  /*73f0*/  IMAD.MOV.U32 R79, RZ, RZ, RZ ;  /* 0x000000ffff4f7224 */ /* 0x000fe200078e00ff */
[----:B------:R-:W-:Y:S01]  /*7400*/  ISETP.NE.AND P1, PT, R70, RZ, PT ;  /* 0x000000ff4600720c */ /* 0x000fe20003f25270 */
[----:B------:R-:W-:Y:S01]  /*7410*/  BSSY B0, `(.L_x_125) ;  /* 0x000000c000007945 */ /* 0x000fe20003800000 */
[----:B------:R-:W-:Y:S02]  /*7420*/  CS2R R62, SRZ ;  /* 0x00000000003e7805 */ /* 0x000fe4000001ff00 */
[----:B------:R-:W-:Y:S02]  /*7430*/  CS2R R60, SRZ ;  /* 0x00000000003c7805 */ /* 0x000fe4000001ff00 */
[----:B------:R-:W-:Y:S02]  /*7440*/  CS2R R66, SRZ ;  /* 0x0000000000427805 */ /* 0x000fe4000001ff00 */
[----:B------:R-:W-:Y:S02]  /*7450*/  CS2R R64, SRZ ;  /* 0x0000000000407805 */ /* 0x000fe4000001ff00 */
[----:B------:R-:W-:Y:S02]  /*7460*/  CS2R R74, SRZ ;  /* 0x00000000004a7805 */ /* 0x000fe4000001ff00 */
[----:B------:R-:W-:Y:S02]  /*7470*/  CS2R R72, SRZ ;  /* 0x0000000000487805 */ /* 0x000fe4000001ff00 */
[----:B------:R-:W-:Y:S01]  /*7480*/  CS2R R76, SRZ ;  /* 0x00000000004c7805 */ /* 0x000fe2000001ff00 */
[----:B------:R-:W-:Y:S06]  /*7490*/  @P1 BRA `(.L_x_126) ;  /* 0x00000000000c1947 */ /* 0x000fec0003800000 */
[----:B------:R-:W-:Y:S04]  /*74a0*/  SHF.L.U32 R5, RZ, 0x1f, RZ ;  /* 0x0000001fff057819 */ /* 0x000fe800000006ff */
[----:B------:R-:W1:Y:S02]  /*74b0*/  SYNCS.PHASECHK.TRANS64.TRYWAIT P1, [UR45+0x170], R5 ;  /* 0x00017005ff0075a7 */ /* 0x000e64000802112d */
[----:B-1----:R-:W-:Y:S05]  /*74c0*/  @!P1 BRA `(.L_x_127) ;  /* 0x00000088007c9947 */ /* 0x002fea0003800000 */
.L_x_126:
[----:B------:R-:W-:Y:S05]  /*74d0*/  BSYNC B0 ;  /* 0x0000000000007941 */ /* 0x000fea0003800000 */
.L_x_125:
[----:B------:R-:W-:Y:S01]  /*74e0*/  ISETP.NE.AND P1, PT, R71, RZ, PT ;  /* 0x000000ff4700720c */ /* 0x000fe20003f25270 */
[----:B------:R-:W-:Y:S11]  /*74f0*/  HFMA2 R68, -RZ, RZ, 0, 5.9604644775390625e-08 ;  /* 0x00000001ff447431 */ /* 0x000ff600000001ff */
[----:B------:R-:W-:Y:S01]  /*7500*/  @!UPT UIADD3 URZ, UPT, UPT, URZ, URZ, URZ ;  /* 0x000000fffffff290 */ /* 0x000fe2000fffe0ff */
[----:B------:R2:W3:Y:S04]  /*7510*/  @P1 LDS.128 R60, [R104+UR45+0x300] ;  /* 0x0003002d683c1984 */ /* 0x0004e80008000c00 */
[----:B------:R2:W4:Y:S04]  /*7520*/  @P1 LDS.128 R64, [R103+0x300] ;  /* 0x0003000067401984 */ /* 0x0005280000000c00 */
[----:B------:R2:W1:Y:S04]  /*7530*/  @P1 LDS.128 R72, [R104+UR45+0xb00] ;  /* 0x000b002d68481984 */ /* 0x0004680008000c00 */
[----:B------:R2:W1:Y:S02]  /*7540*/  @P1 LDS.128 R76, [R103+0xb00] ;  /* 0x000b0000674c1984 */ /* 0x0004640000000c00 */
.L_x_124:
[----:B------:R-:W-:Y:S05]  /*7550*/  BSYNC B1 ;  /* 0x0000000000017941 */ /* 0x000fea0003800000 */
.L_x_123:
[----:B------:R-:W-:Y:S02]  /*7560*/  ISETP.NE.AND P1, PT, R98, R2, PT ;  /* 0x000000026200720c */ /* 0x000fe40003f25270 */
[----:B------:R-:W-:Y:S01]  /*7570*/  MOV R39, RZ ;  /* 0x000000ff00277202 */ /* 0x000fe20000000f00 */
[----:B------:R-:W-:Y:S10]  /*7580*/  @P0 BRA `(.L_x_128) ;  /* 0x0000000000080947 */ /* 0x000ff40003800000 */
[----:B------:R-:W5:Y:S02]  /*7590*/  SYNCS.PHASECHK.TRANS64.TRYWAIT P0, [R58+URZ+0x1e0], R3 ;  /* 0x0001e0033a0075a7 */ /* 0x000f6400080011ff */
[----:B-----5:R-:W-:Y:S05]  /*75a0*/  @!P0 BRA `(.L_x_129) ;  /* 0x00000088005c8947 */ /* 0x020fea0003800000 */
.L_x_128:
[----:B------:R-:W-:Y:S01]  /*75b0*/  IMAD.MOV.U32 R38, RZ, RZ, RZ ;  /* 0x000000ffff267224 */ /* 0x000fe200078e00ff */
[----:B------:R-:W-:Y:S02]  /*75c0*/  CS2R R36, SRZ ;  /* 0x0000000000247805 */ /* 0x000fe4000001ff00 */
        /* <DEDUP_REMOVED lines=13> */
[----:B-1----:R-:W-:Y:S01]  /*76a0*/  CS2R R4, SRZ ;  /* 0x0000000000047805 */ /* 0x002fe2000001ff00 */
[----:B------:R-:W-:Y:S06]  /*76b0*/  @P1 BRA `(.L_x_130) ;  /* 0x0000000000bc1947 */ /* 0x000fec0003800000 */
[----:B------:R-:W-:Y:S11]  /*76c0*/  LOP3.LUT P0, RZ, R0, 0x3, R99, 0x48, !PT ;  /* 0x0000000300ff7812 */ /* 0x000ff60007804863 */
[----:B------:R-:W-:Y:S02]  /*76d0*/  @!UPT UIADD3 URZ, UPT, UPT, URZ, URZ, URZ ;  /* 0x000000fffffff290 */ /* 0x000fe4000fffe0ff */
[----:B------:R-:W-:Y:S05]  /*76e0*/  @!P0 BRA `(.L_x_131) ;  /* 0x0000000000408947 */ /* 0x000fea0003800000 */
[----:B------:R-:W1:Y:S01]  /*76f0*/  LDCU.64 UR8, c[0x4][0x70] ;  /* 0x01000e00ff0877ac */ /* 0x000e620008000a00 */
[----:B------:R-:W-:Y:S01]  /*7700*/  MOV R15, 0x0 ;  /* 0x00000000000f7802 */ /* 0x000fe20000000f00 */
[----:B------:R-:W-:Y:S02]  /*7710*/  HFMA2 R12, -RZ, RZ, 0, 5.9604644775390625e-08 ;  /* 0x00000001ff0c7431 */ /* 0x000fe400000001ff */
[----:B------:R-:W-:Y:S02]  /*7720*/  IMAD.MOV.U32 R8, RZ, RZ, 0x192 ;  /* 0x00000192ff087424 */ /* 0x000fe400078e00ff */
[----:B------:R-:W-:Y:S01]  /*7730*/  IMAD.MOV.U32 R13, RZ, RZ, RZ ;  /* 0x000000ffff0d7224 */ /* 0x000fe200078e00ff */
[----:B------:R-:W5:Y:S01]  /*7740*/  LDCU.64 UR6, c[0x4][0x78] ;  /* 0x01000f00ff0677ac */ /* 0x000f620008000a00 */
[----:B------:R-:W2:Y:S01]  /*7750*/  LDC.64 R14, c[0x4][R15] ;  /* 0x010000000f0e7b82 */ /* 0x000ea20000000a00 */
[----:B------:R-:W3:Y:S01]  /*7760*/  LDCU.64 UR4, c[0x4][0x10] ;  /* 0x01000200ff0477ac */ /* 0x000ee20008000a00 */
[----:B-1----:R-:W-:Y:S01]  /*7770*/  MOV R5, UR9 ;  /* 0x0000000900057c02 */ /* 0x002fe20008000f00 */
[----:B------:R-:W-:Y:S01]  /*7780*/  IMAD.U32 R4, RZ, RZ, UR8 ;  /* 0x00000008ff047e24 */ /* 0x000fe2000f8e00ff */
[----:B-----5:R-:W-:Y:S01]  /*7790*/  MOV R7, UR7 ;  /* 0x0000000700077c02 */ /* 0x020fe20008000f00 */
[----:B------:R-:W-:Y:S01]  /*77a0*/  IMAD.U32 R6, RZ, RZ, UR6 ;  /* 0x00000006ff067e24 */ /* 0x000fe2000f8e00ff */
[----:B---3--:R-:W-:Y:S01]  /*77b0*/  MOV R11, UR5 ;  /* 0x00000005000b7c02 */ /* 0x008fe20008000f00 */
[----:B------:R-:W-:Y:S02]  /*77c0*/  IMAD.U32 R10, RZ, RZ, UR4 ;  /* 0x00000004ff0a7e24 */ /* 0x000fe4000f8e00ff */
[----:B------:R-:W-:Y:S07]  /*77d0*/  LEPC R20, `(.L_x_131) ;  /* 0x000000001014794e */ /* 0x000fee0000000000 */
[----:B--2-4-:R-:W-:Y:S05]  /*77e0*/  CALL.ABS.NOINC R14 ;  /* 0x000000000e007343 */ /* 0x014fea0003c00000 */
.L_x_131:
[----:B------:R-:W-:Y:S05]  /*77f0*/  WARPSYNC.ALL ;  /* 0x0000000000007948 */ /* 0x000fea0003800000 */
[C---:B------:R-:W-:Y:S01]  /*7800*/  R2UR UR4, R59.reuse ;  /* 0x000000003b0472ca */ /* 0x040fe200000e0000 */
[----:B------:R-:W-:Y:S05]  /*7810*/  VIADD R0, R59, 0x40 ;  /* 0x000000403b007836 */ /* 0x000fea0000000000 */
[----:B------:R-:W-:Y:S04]  /*7820*/  SHF.R.U32.HI R0, RZ, 0x15, R0 ;  /* 0x00000015ff007819 */ /* 0x000fe80000011600 */
[----:B------:R-:W-:Y:S03]  /*7830*/  LOP3.LUT P0, RZ, R0, 0x3, R99, 0x48, !PT ;  /* 0x0000000300ff7812 */ /* 0x000fe60007804863 */
[----:B------:R-:W1:Y:S10]  /*7840*/  LDTM.x16 R24, tmem[UR4] ;  /* 0x00000004001879ee */ /* 0x000e740008240000 */
[----:B-1----:R-:W-:Y:S05]  /*7850*/  @!P0 BRA `(.L_x_132) ;  /* 0x0000000000408947 */ /* 0x002fea0003800000 */
        /* <DEDUP_REMOVED lines=16> */
.L_x_132:
[----:B------:R-:W-:Y:S05]  /*7960*/  WARPSYNC.ALL ;  /* 0x0000000000007948 */ /* 0x000fea0003800000 */
[----:B------:R-:W-:Y:S11]  /*7970*/  R2UR UR4, R59 ;  /* 0x000000003b0472ca */ /* 0x000ff600000e0000 */
[----:B------:R-:W-:Y:S02]  /*7980*/  @!UPT UIADD3 URZ, UPT, UPT, URZ, URZ, URZ ;  /* 0x000000fffffff290 */ /* 0x000fe4000fffe0ff */
[----:B------:R-:W1:Y:S02]  /*7990*/  LDTM.x16 R4, tmem[UR4+0x40] ;  /* 0x00004004000479ee */ /* 0x000e640008240000 */
[----:B-1----:R-:W-:Y:S01]  /*79a0*/  NOP ;  /* 0x0000000000007918 */ /* 0x002fe20000000000 */
.L_x_130:
[----:B---3--:R-:W-:Y:S01]  /*79b0*/  SHF.L.U32 R20, R60, 0x10, RZ ;  /* 0x000000103c147819 */ /* 0x008fe200000006ff */
[----:B------:R-:W-:Y:S01]  /*79c0*/  FMUL R0, R52, R24 ;  /* 0x0000001834007220 */ /* 0x000fe20000400000 */
[----:B------:R-:W-:Y:S01]  /*79d0*/  ISETP.NE.AND P0, PT, R98, R2, PT ;  /* 0x000000026200720c */ /* 0x000fe20003f05270 */
[----:B------:R-:W-:Y:S01]  /*79e0*/  FMUL R2, R52, R25 ;  /* 0x0000001934027220 */ /* 0x000fe20000400000 */
[----:B------:R-:W-:Y:S01]  /*79f0*/  LOP3.LUT R21, R60, 0xffff0000, RZ, 0xc0, !PT ;  /* 0xffff00003c157812 */ /* 0x000fe200078ec0ff */
[----:B------:R-:W-:Y:S01]  /*7a00*/  FFMA R0, R53, R20, R0 ;  /* 0x0000001435007223 */ /* 0x000fe20000000000 */
[C---:B------:R-:W-:Y:S01]  /*7a10*/  SHF.L.U32 R22, R61.reuse, 0x10, RZ ;  /* 0x000000103d167819 */ /* 0x040fe200000006ff */
[----:B------:R-:W-:Y:S01]  /*7a20*/  FMUL R3, R52, R26 ;  /* 0x0000001a34037220 */ /* 0x000fe20000400000 */
[----:B------:R-:W-:Y:S01]  /*7a30*/  LOP3.LUT R23, R61, 0xffff0000, RZ, 0xc0, !PT ;  /* 0xffff00003d177812 */ /* 0x000fe200078ec0ff */
[C---:B------:R-:W-:Y:S01]  /*7a40*/  FFMA R2, R53.reuse, R21, R2 ;  /* 0x0000001535027223 */ /* 0x040fe20000000002 */
[----:B------:R-:W-:Y:S01]  /*7a50*/  SHF.L.U32 R40, R62, 0x10, RZ ;  /* 0x000000103e287819 */ /* 0x000fe200000006ff */
[----:B------:R-:W-:Y:S01]  /*7a60*/  FMUL R20, R52, R27 ;  /* 0x0000001b34147220 */ /* 0x000fe20000400000 */
[----:B------:R-:W-:Y:S01]  /*7a70*/  LOP3.LUT R41, R62, 0xffff0000, RZ, 0xc0, !PT ;  /* 0xffff00003e297812 */ /* 0x000fe200078ec0ff */
[----:B------:R-:W-:Y:S01]  /*7a80*/  FFMA R3, R53, R22, R3 ;  /* 0x0000001635037223 */ /* 0x000fe20000000003 */
[----:B------:R-:W-:Y:S01]  /*7a90*/  F2FP.BF16.F32.PACK_AB R108, R2, R0 ;  /* 0x00000000026c723e */ /* 0x000fe200000010ff */
[C---:B------:R-:W-:Y:S01]  /*7aa0*/  FMUL R21, R52.reuse, R28 ;  /* 0x0000001c34157220 */ /* 0x040fe20000400000 */
[----:B------:R-:W-:Y:S01]  /*7ab0*/  LOP3.LUT R42, R77, 0xffff0000, RZ, 0xc0, !PT ;  /* 0xffff00004d2a7812 */ /* 0x000fe200078ec0ff */
[----:B------:R-:W-:Y:S01]  /*7ac0*/  FMUL R22, R52, R29 ;  /* 0x0000001d34167220 */ /* 0x000fe20000400000 */
[----:B------:R-:W-:Y:S01]  /*7ad0*/  SHF.L.U32 R54, R78, 0x10, RZ ;  /* 0x000000104e367819 */ /* 0x000fe200000006ff */
[----:B------:R-:W-:Y:S01]  /*7ae0*/  FFMA R20, R53, R23, R20 ;  /* 0x0000001735147223 */ /* 0x000fe20000000014 */
[----:B------:R-:W-:Y:S01]  /*7af0*/  SHF.L.U32 R23, R63, 0x10, RZ ;  /* 0x000000103f177819 */ /* 0x000fe200000006ff */
[----:B------:R-:W-:Y:S01]  /*7b00*/  FFMA R21, R53, R40, R21 ;  /* 0x0000002835157223 */ /* 0x000fe20000000015 */
[----:B------:R-:W-:Y:S01]  /*7b10*/  LOP3.LUT R40, R63, 0xffff0000, RZ, 0xc0, !PT ;  /* 0xffff00003f287812 */ /* 0x000fe200078ec0ff */
[C---:B------:R-:W-:Y:S01]  /*7b20*/  FFMA R22, R53.reuse, R41, R22 ;  /* 0x0000002935167223 */ /* 0x040fe20000000016 */
[----:B------:R-:W-:Y:S01]  /*7b30*/  F2FP.BF16.F32.PACK_AB R109, R20, R3 ;  /* 0x00000003146d723e */ /* 0x000fe200000010ff */
[----:B------:R-:W-:Y:S01]  /*7b40*/  FMUL R0, R52, R30 ;  /* 0x0000001e34007220 */ /* 0x000fe20000400000 */
[----:B----4-:R-:W-:Y:S01]  /*7b50*/  LOP3.LUT R41, R66, 0xffff0000, RZ, 0xc0, !PT ;  /* 0xffff000042297812 */ /* 0x010fe200078ec0ff */
[----:B------:R-:W-:Y:S01]  /*7b60*/  FMUL R2, R52, R31 ;  /* 0x0000001f34027220 */ /* 0x000fe20000400000 */
[----:B------:R-:W-:Y:S01]  /*7b70*/  F2FP.BF16.F32.PACK_AB R110, R22, R21 ;  /* 0x00000015166e723e */ /* 0x000fe200000010ff */
[C---:B------:R-:W-:Y:S01]  /*7b80*/  FFMA R0, R53.reuse, R23, R0 ;  /* 0x0000001735007223 */ /* 0x040fe20000000000 */
[C---:B------:R-:W-:Y:S01]  /*7b90*/  SHF.L.U32 R22, R64.reuse, 0x10, RZ ;  /* 0x0000001040167819 */ /* 0x040fe200000006ff */
[----:B------:R-:W-:Y:S01]  /*7ba0*/  FFMA R2, R53, R40, R2 ;  /* 0x0000002835027223 */ /* 0x000fe20000000002 */
[----:B------:R-:W-:Y:S01]  /*7bb0*/  LOP3.LUT R23, R64, 0xffff0000, RZ, 0xc0, !PT ;  /* 0xffff000040177812 */ /* 0x000fe200078ec0ff */
[C---:B------:R-:W-:Y:S01]  /*7bc0*/  FMUL R3, R52.reuse, R32 ;  /* 0x0000002034037220 */ /* 0x040fe20000400000 */
[----:B------:R-:W-:Y:S01]  /*7bd0*/  SHF.L.U32 R40, R65, 0x10, RZ ;  /* 0x0000001041287819 */ /* 0x000fe200000006ff */
[----:B------:R-:W-:Y:S01]  /*7be0*/  FMUL R20, R52, R33 ;  /* 0x0000002134147220 */ /* 0x000fe20000400000 */
[----:B------:R-:W-:Y:S01]  /*7bf0*/  F2FP.BF16.F32.PACK_AB R111, R2, R0 ;  /* 0x00000000026f723e */ /* 0x000fe200000010ff */
[----:B------:R-:W-:Y:S01]  /*7c00*/  FMUL R21, R52, R34 ;  /* 0x0000002234157220 */ /* 0x000fe20000400000 */
[----:B------:R-:W-:Y:S01]  /*7c10*/  LOP3.LUT R55, R78, 0xffff0000, RZ, 0xc0, !PT ;  /* 0xffff00004e377812 */ /* 0x000fe200078ec0ff */
[----:B------:R-:W-:Y:S01]  /*7c20*/  FFMA R3, R53, R22, R3 ;  /* 0x0000001635037223 */ /* 0x000fe20000000003 */
[----:B------:R-:W-:Y:S01]  /*7c30*/  SHF.L.U32 R56, R79, 0x10, RZ ;  /* 0x000000104f387819 */ /* 0x000fe200000006ff */
[----:B------:R-:W-:Y:S01]  /*7c40*/  FFMA R20, R53, R23, R20 ;  /* 0x0000001735147223 */ /* 0x000fe20000000014 */
[----:B------:R-:W-:Y:S01]  /*7c50*/  LOP3.LUT R23, R65, 0xffff0000, RZ, 0xc0, !PT ;  /* 0xffff000041177812 */ /* 0x000fe200078ec0ff */
[----:B------:R-:W-:Y:S01]  /*7c60*/  FFMA R21, R53, R40, R21 ;  /* 0x0000002835157223 */ /* 0x000fe20000000015 */
[----:B------:R-:W-:Y:S01]  /*7c70*/  SHF.L.U32 R40, R66, 0x10, RZ ;  /* 0x0000001042287819 */ /* 0x000fe200000006ff */
[----:B------:R-:W-:Y:S01]  /*7c80*/  FMUL R0, R52, R35 ;  /* 0x0000002334007220 */ /* 0x000fe20000400000 */
[----:B------:R-:W-:Y:S01]  /*7c90*/  F2FP.BF16.F32.PACK_AB R112, R20, R3 ;  /* 0x000000031470723e */ /* 0x000fe200000010ff */
[C---:B------:R-:W-:Y:S01]  /*7ca0*/  FMUL R2, R52.reuse, R36 ;  /* 0x0000002434027220 */ /* 0x040fe20000400000 */
[----:B------:R-:W-:Y:S01]  /*7cb0*/  LOP3.LUT R57, R79, 0xffff0000, RZ, 0xc0, !PT ;  /* 0xffff00004f397812 */ /* 0x000fe200078ec0ff */
[----:B------:R-:W-:Y:S01]  /*7cc0*/  FMUL R22, R52, R37 ;  /* 0x0000002534167220 */ /* 0x000fe20000400000 */
[----:B------:R-:W-:Y:S01]  /*7cd0*/  ISETP.NE.AND P1, PT, R98, RZ, PT ;  /* 0x000000ff6200720c */ /* 0x000fe20003f25270 */
[----:B------:R-:W-:Y:S01]  /*7ce0*/  FFMA R0, R53, R23, R0 ;  /* 0x0000001735007223 */ /* 0x000fe20000000000 */
[----:B------:R-:W-:Y:S01]  /*7cf0*/  SHF.L.U32 R23, R67, 0x10, RZ ;  /* 0x0000001043177819 */ /* 0x000fe200000006ff */
[----:B------:R-:W-:Y:S01]  /*7d00*/  FFMA R2, R53, R40, R2 ;  /* 0x0000002835027223 */ /* 0x000fe20000000002 */
[----:B------:R-:W-:Y:S01]  /*7d10*/  LOP3.LUT R40, R67, 0xffff0000, RZ, 0xc0, !PT ;  /* 0xffff000043287812 */ /* 0x000fe200078ec0ff */
[----:B------:R1:W-:Y:S01]  /*7d20*/  @!P0 STS.128 [R104+UR45+0x300], R108 ;  /* 0x0003006c68008988 */ /* 0x0003e20008000c2d */
[----:B------:R-:W-:Y:S01]  /*7d30*/  F2FP.BF16.F32.PACK_AB R113, R0, R21 ;  /* 0x000000150071723e */ /* 0x000fe200000010ff */
[C---:B------:R-:W-:Y:S01]  /*7d40*/  FFMA R22, R53.reuse, R41, R22 ;  /* 0x0000002935167223 */ /* 0x040fe20000000016 */
[----:B------:R-:W-:Y:S01]  /*7d50*/  LOP3.LUT R41, R74, 0xffff0000, RZ, 0xc0, !PT ;  /* 0xffff00004a297812 */ /* 0x000fe200078ec0ff */
[C---:B------:R-:W-:Y:S01]  /*7d60*/  FMUL R3, R52.reuse, R38 ;  /* 0x0000002634037220 */ /* 0x040fe20000400000 */
[C---:B------:R-:W-:Y:S01]  /*7d70*/  FMUL R20, R52.reuse, R39 ;  /* 0x0000002734147220 */ /* 0x040fe20000400000 */
        /* <DEDUP_REMOVED lines=9> */
[C---:B------:R-:W-:Y:S01]  /*7e10*/  FFMA R0, R53.reuse, R22, R0 ;  /* 0x0000001635007223 */ /* 0x040fe20000000000 */
[C---:B------:R-:W-:Y:S01]  /*7e20*/  FFMA R2, R53.reuse, R23, R2 ;  /* 0x0000001735027223 */ /* 0x040fe20000000002 */
[----:B------:R-:W-:Y:S01]  /*7e30*/  F2FP.BF16.F32.PACK_AB R115, R20, R3 ;  /* 0x000000031473723e */ /* 0x000fe200000010ff */
[----:B------:R-:W-:Y:S01]  /*7e40*/  FFMA R21, R53, R40, R21 ;  /* 0x0000002835157223 */ /* 0x000fe20000000015 */
[----:B------:R-:W-:Y:S01]  /*7e50*/  LOP3.LUT R23, R73, 0xffff0000, RZ, 0xc0, !PT ;  /* 0xffff000049177812 */ /* 0x000fe200078ec0ff */
[----:B------:R-:W-:Y:S01]  /*7e60*/  FMUL R3, R52, R7 ;  /* 0x0000000734037220 */ /* 0x000fe20000400000 */
[----:B------:R-:W-:Y:S01]  /*7e70*/  SHF.L.U32 R40, R74, 0x10, RZ ;  /* 0x000000104a287819 */ /* 0x000fe200000006ff */
[----:B------:R1:W-:Y:S01]  /*7e80*/  @!P0 STS.128 [R103+0x300], R112 ;  /* 0x0003007067008388 */ /* 0x0003e20000000c00 */
[C---:B------:R-:W-:Y:S01]  /*7e90*/  FMUL R20, R52.reuse, R8 ;  /* 0x0000000834147220 */ /* 0x040fe20000400000 */
[----:B------:R-:W-:Y:S01]  /*7ea0*/  FMUL R22, R52, R9 ;  /* 0x0000000934167220 */ /* 0x000fe20000400000 */
[C---:B------:R-:W-:Y:S01]  /*7eb0*/  FFMA R3, R53.reuse, R23, R3 ;  /* 0x0000001735037223 */ /* 0x040fe20000000003 */
[----:B------:R-:W-:Y:S01]  /*7ec0*/  F2FP.BF16.F32.PACK_AB R116, R2, R0 ;  /* 0x000000000274723e */ /* 0x000fe200000010ff */
[----:B------:R-:W-:Y:S01]  /*7ed0*/  FFMA R20, R53, R40, R20 ;  /* 0x0000002835147223 */ /* 0x000fe20000000014 */
[C---:B------:R-:W-:Y:S01]  /*7ee0*/  SHF.L.U32 R23, R75.reuse, 0x10, RZ ;  /* 0x000000104b177819 */ /* 0x040fe200000006ff */
[C---:B------:R-:W-:Y:S01]  /*7ef0*/  FMUL R0, R52.reuse, R10 ;  /* 0x0000000a34007220 */ /* 0x040fe20000400000 */
[----:B------:R-:W-:Y:S01]  /*7f00*/  LOP3.LUT R40, R75, 0xffff0000, RZ, 0xc0, !PT ;  /* 0xffff00004b287812 */ /* 0x000fe200078ec0ff */
[C---:B------:R-:W-:Y:S01]  /*7f10*/  FFMA R22, R53.reuse, R41, R22 ;  /* 0x0000002935167223 */ /* 0x040fe20000000016 */
[C---:B------:R-:W-:Y:S01]  /*7f20*/  FMUL R2, R52.reuse, R11 ;  /* 0x0000000b34027220 */ /* 0x040fe20000400000 */
[----:B------:R-:W-:Y:S01]  /*7f30*/  FFMA R0, R53, R23, R0 ;  /* 0x0000001735007223 */ /* 0x000fe20000000000 */
[----:B------:R-:W-:Y:S01]  /*7f40*/  F2FP.BF16.F32.PACK_AB R117, R3, R21 ;  /* 0x000000150375723e */ /* 0x000fe200000010ff */
[----:B------:R-:W-:Y:S01]  /*7f50*/  FMUL R3, R52, R12 ;  /* 0x0000000c34037220 */ /* 0x000fe20000400000 */
[----:B------:R-:W-:Y:S01]  /*7f60*/  FFMA R2, R53, R40, R2 ;  /* 0x0000002835027223 */ /* 0x000fe20000000002 */
[----:B------:R-:W-:Y:S01]  /*7f70*/  SHF.L.U32 R23, R76, 0x10, RZ ;  /* 0x000000104c177819 */ /* 0x000fe200000006ff */
[----:B------:R-:W-:Y:S01]  /*7f80*/  FMUL R21, R52, R14 ;  /* 0x0000000e34157220 */ /* 0x000fe20000400000 */
[----:B------:R-:W-:Y:S01]  /*7f90*/  F2FP.BF16.F32.PACK_AB R118, R22, R20 ;  /* 0x000000141676723e */ /* 0x000fe200000010ff */
[----:B------:R-:W-:Y:S01]  /*7fa0*/  FMUL R20, R52, R13 ;  /* 0x0000000d34147220 */ /* 0x000fe20000400000 */
[----:B------:R-:W-:Y:S01]  /*7fb0*/  LOP3.LUT R40, R76, 0xffff0000, RZ, 0xc0, !PT ;  /* 0xffff00004c287812 */ /* 0x000fe200078ec0ff */
[C---:B------:R-:W-:Y:S01]  /*7fc0*/  FMUL R22, R52.reuse, R15 ;  /* 0x0000000f34167220 */ /* 0x040fe20000400000 */
[----:B------:R-:W-:Y:S01]  /*7fd0*/  SHF.L.U32 R41, R77, 0x10, RZ ;  /* 0x000000104d297819 */ /* 0x000fe200000006ff */
[C---:B------:R-:W-:Y:S01]  /*7fe0*/  FFMA R3, R53.reuse, R23, R3 ;  /* 0x0000001735037223 */ /* 0x040fe20000000003 */
[C---:B------:R-:W-:Y:S01]  /*7ff0*/  FMUL R23, R52.reuse, R16 ;  /* 0x0000001034177220 */ /* 0x040fe20000400000 */
[C---:B------:R-:W-:Y:S01]  /*8000*/  FFMA R20, R53.reuse, R40, R20 ;  /* 0x0000002835147223 */ /* 0x040fe20000000014 */
[C---:B------:R-:W-:Y:S01]  /*8010*/  FMUL R40, R52.reuse, R17 ;  /* 0x0000001134287220 */ /* 0x040fe20000400000 */
[C---:B------:R-:W-:Y:S01]  /*8020*/  FFMA R21, R53.reuse, R41, R21 ;  /* 0x0000002935157223 */ /* 0x040fe20000000015 */
[C---:B------:R-:W-:Y:S01]  /*8030*/  FFMA R22, R53.reuse, R42, R22 ;  /* 0x0000002a35167223 */ /* 0x040fe20000000016 */
[C---:B------:R-:W-:Y:S01]  /*8040*/  FMUL R41, R52.reuse, R18 ;  /* 0x0000001234297220 */ /* 0x040fe20000400000 */
[----:B------:R-:W-:Y:S01]  /*8050*/  FMUL R42, R52, R19 ;  /* 0x00000013342a7220 */ /* 0x000fe20000400000 */
[----:B------:R-:W-:Y:S01]  /*8060*/  F2FP.BF16.F32.PACK_AB R119, R2, R0 ;  /* 0x000000000277723e */ /* 0x000fe200000010ff */
[C---:B------:R-:W-:Y:S01]  /*8070*/  FFMA R23, R53.reuse, R54, R23 ;  /* 0x0000003635177223 */ /* 0x040fe20000000017 */
[C---:B------:R-:W-:Y:S01]  /*8080*/  FFMA R40, R53.reuse, R55, R40 ;  /* 0x0000003735287223 */ /* 0x040fe20000000028 */
[C---:B------:R-:W-:Y:S01]  /*8090*/  FFMA R41, R53.reuse, R56, R41 ;  /* 0x0000003835297223 */ /* 0x040fe20000000029 */
[----:B------:R-:W-:Y:S01]  /*80a0*/  FFMA R42, R53, R57, R42 ;  /* 0x00000039352a7223 */ /* 0x000fe2000000002a */
[----:B------:R1:W-:Y:S01]  /*80b0*/  @!P0 STS.128 [R104+UR45+0xb00], R116 ;  /* 0x000b007468008988 */ /* 0x0003e20008000c2d */
[----:B------:R-:W-:Y:S02]  /*80c0*/  F2FP.BF16.F32.PACK_AB R21, R22, R21 ;  /* 0x000000151615723e */ /* 0x000fe400000010ff */
[----:B------:R-:W-:Y:S02]  /*80d0*/  F2FP.BF16.F32.PACK_AB R22, R40, R23 ;  /* 0x000000172816723e */ /* 0x000fe400000010ff */
[----:B------:R-:W-:Y:S02]  /*80e0*/  F2FP.BF16.F32.PACK_AB R20, R20, R3 ;  /* 0x000000031414723e */ /* 0x000fe400000010ff */
[----:B------:R-:W-:Y:S05]  /*80f0*/  F2FP.BF16.F32.PACK_AB R23, R42, R41 ;  /* 0x000000292a17723e */ /* 0x000fea00000010ff */
[----:B------:R1:W-:Y:S01]  /*8100*/  @!P0 STS.128 [R103+0xb00], R20 ;  /* 0x000b001467008388 */ /* 0x0003e20000000c00 */
[----:B------:R-:W-:Y:S01]  /*8110*/  @!PT LDS RZ, [RZ] ;  /* 0x00000000fffff984 */ /* 0x000fe20000000800 */
[----:B------:R-:W-:Y:S01]  /*8120*/  @!PT LDS RZ, [RZ] ;  /* 0x00000000fffff984 */ /* 0x000fe20000000800 */
[----:B------:R-:W-:Y:S01]  /*8130*/  @!PT LDS RZ, [RZ] ;  /* 0x00000000fffff984 */ /* 0x000fe20000000800 */
[----:B------:R-:W-:Y:S01]  /*8140*/  @!PT LDS RZ, [RZ] ;  /* 0x00000000fffff984 */ /* 0x000fe20000000800 */
[----:B------:R3:W-:Y:S07]  /*8150*/  MEMBAR.ALL.CTA ;  /* 0x0000000000007992 */ /* 0x0007ee0000008000 */
[----:B---3--:R-:W3:Y:S01]  /*8160*/  FENCE.VIEW.ASYNC.S ;  /* 0x00000000000073c6 */ /* 0x008ee20000000000 */
[----:B------:R-:W-:Y:S05]  /*8170*/  WARPSYNC.ALL ;  /* 0x0000000000007948 */ /* 0x000fea0003800000 */
[----:B------:R-:W-:Y:S01]  /*8180*/  BSSY.RECONVERGENT B0, `(.L_x_133) ;  /* 0x0000011000007945 */ /* 0x000fe20003800200 */
[----:B---3--:R-:W-:Y:S06]  /*8190*/  BAR.SYNC.DEFER_BLOCKING 0x1, 0x80 ;  /* 0x0042000000007b1d */ /* 0x008fec0000010000 */
[----:B------:R-:W-:Y:S05]  /*81a0*/  @P1 BRA `(.L_x_134) ;  /* 0x0000000000381947 */ /* 0x000fea0003800000 */
[----:B------:R-:W-:Y:S02]  /*81b0*/  UIADD3 UR4, UPT, UPT, UR45, 0x300, URZ ;  /* 0x000003002d047890 */ /* 0x000fe4000fffe0ff */
[----:B------:R-:W-:Y:S01]  /*81c0*/  UIADD3 UR8, UP0, UPT, UR58, 0xa80, URZ ;  /* 0x00000a803a087890 */ /* 0x000fe2000ff1e0ff */
[----:B------:R-:W-:Y:S01]  /*81d0*/  UMOV UR43, UR44 ;  /* 0x0000002c002b7c82 */ /* 0x000fe20008000000 */
[----:B------:R-:W-:Y:S02]  /*81e0*/  UIADD3 UR5, UPT, UPT, UR41, 0x40, URZ ;  /* 0x0000004029057890 */ /* 0x000fe4000fffe0ff */
[----:B------:R-:W-:Y:S01]  /*81f0*/  MOV R88, UR4 ;  /* 0x0000000400587c02 */ /* 0x000fe20008000f00 */
[----:B------:R-:W-:Y:S02]  /*8200*/  UIADD3.X UR9, UPT, UPT, URZ, UR59, URZ, UP0, !UPT ;  /* 0x0000003bff097290 */ /* 0x000fe400087fe4ff */
[----:B------:R-:W-:Y:S01]  /*8210*/  UIADD3 UR4, UPT, UPT, UR45, 0xb00, URZ ;  /* 0x00000b002d047890 */ /* 0x000fe2000fffe0ff */
[----:B------:R-:W-:Y:S01]  /*8220*/  R2UR UR40, R88 ;  /* 0x00000000582872ca */ /* 0x000fe200000e0000 */
[----:B------:R-:W-:Y:S01]  /*8230*/  UMOV UR6, UR42 ;  /* 0x0000002a00067c82 */ /* 0x000fe20008000000 */
[----:B------:R-:W-:Y:S11]  /*8240*/  UMOV UR7, UR44 ;  /* 0x0000002c00077c82 */ /* 0x000ff60008000000 */
[----:B------:R3:W-:Y:S01]  /*8250*/  UTMASTG.3D [UR40], [UR8] ;  /* 0x00000028080073b5 */ /* 0x0007e20008010000 */
[----:B------:R3:W-:Y:S01]  /*8260*/  UTMASTG.3D [UR4], [UR8] ;  /* 0x00000004080073b5 */ /* 0x0007e20008010000 */
[----:B------:R0:W-:Y:S01]  /*8270*/  UTMACMDFLUSH ;  /* 0x00000000000079b7 */ /* 0x0001e20000000000 */
[----:B---3--:R-:W-:Y:S04]  /*8280*/  DEPBAR.LE SB0, 0x1 ;  /* 0x000080400000791a */ /* 0x008fe80000000000 */
.L_x_134:
[----:B------:R-:W-:Y:S05]  /*8290*/  BSYNC.RECONVERGENT B0 ;  /* 0x0000000000007941 */ /* 0x000fea0003800200 */
.L_x_133:
[----:B------:R-:W-:Y:S01]  /*82a0*/  BAR.SYNC.DEFER_BLOCKING 0x1, 0x80 ;  /* 0x0042000000007b1d */ /* 0x000fe20000010000 */
[----:B------:R-:W-:Y:S01]  /*82b0*/  ISETP.NE.AND P1, PT, R105, RZ, PT ;  /* 0x000000ff6900720c */ /* 0x000fe20003f25270 */
[----:B------:R-:W-:Y:S01]  /*82c0*/  UISETP.NE.AND UP0, UPT, UR56, URZ, UPT ;  /* 0x000000ff3800728c */ /* 0x000fe2000bf05270 */
[----:B------:R-:W-:Y:S11]  /*82d0*/  LEA R2, R68, UR45, 0x3 ;  /* 0x0000002d44027c11 */ /* 0x000ff6000f8e18ff */
[----:B------:R-:W-:Y:S01]  /*82e0*/  @P1 SHF.L.U32 R3, RZ, 0x1f, RZ ;  /* 0x0000001fff031819 */ /* 0x000fe200000006ff */
[----:B------:R-:W-:Y:S06]  /*82f0*/  BRA.U !UP0, `(.L_x_135) ;  /* 0x0000000108247547 */ /* 0x000fec000b800000 */
[----:B-1----:R-:W-:Y:S01]  /*8300*/  IMAD.U32 R20, RZ, RZ, UR57 ;  /* 0x00000039ff147e24 */ /* 0x002fe2000f8e00ff */
[----:B------:R-:W-:Y:S01]  /*8310*/  MOV R0, UR37 ;  /* 0x0000002500007c02 */ /* 0x000fe20008000f00 */
[----:B------:R-:W-:Y:S03]  /*8320*/  UIADD3 UR57, UPT, UPT, UR57, 0x1, URZ ;  /* 0x0000000139397890 */ /* 0x000fe6000fffe0ff */
[----:B------:R-:W-:Y:S01]  /*8330*/  @P1 LEA R20, R20, UR45, 0x3 ;  /* 0x0000002d14141c11 */ /* 0x000fe2000f8e18ff */
[----:B------:R-:W-:Y:S04]  /*8340*/  UISETP.NE.AND UP0, UPT, UR57, 0x4, UPT ;  /* 0x000000043900788c */ /* 0x000fe8000bf05270 */
[----:B------:R-:W-:Y:S01]  /*8350*/  @P1 VIADD R20, R20, 0x190 ;  /* 0x0000019014141836 */ /* 0x000fe20000000000 */
[----:B------:R-:W-:Y:S04]  /*8360*/  USEL UR57, UR57, URZ, UP0 ;  /* 0x000000ff39397287 */ /* 0x000fe80008000000 */
[----:B------:R-:W-:Y:S04]  /*8370*/  @P1 PRMT R0, R0, 0x654, R20 ;  /* 0x0000065400001816 */ /* 0x000fe80000000014 */
[----:B------:R3:W-:Y:S04]  /*8380*/  @P1 SYNCS.ARRIVE.TRANS64.RED.A1T0 RZ, [R0+URZ], RZ ;  /* 0x000000ff00ff19a7 */ /* 0x0007e800081004ff */
.L_x_135:
[----:B------:R-:W4:Y:S01]  /*8390*/  @P1 SYNCS.PHASECHK.TRANS64.TRYWAIT P0, [R2+URZ+0x170], R3 ;  /* 0x00017003020015a7 */ /* 0x000f2200080011ff */
[----:B------:R-:W-:Y:S01]  /*83a0*/  BSSY B1, `(.L_x_136) ;  /* 0x0000014000017945 */ /* 0x000fe20003800000 */
[----:B----4-:R-:W-:Y:S03]  /*83b0*/  @P1 SEL R70, RZ, 0x1, !P0 ;  /* 0x00000001ff461807 */ /* 0x010fe60004000000 */
[----:B------:R-:W-:Y:S05]  /*83c0*/  @!P1 BRA `(.L_x_137) ;  /* 0x0000000000449947 */ /* 0x000fea0003800000 */
[----:B------:R-:W-:Y:S01]  /*83d0*/  ISETP.NE.AND P1, PT, R71, RZ, PT ;  /* 0x000000ff4700720c */ /* 0x000fe20003f25270 */
[----:B------:R-:W-:Y:S01]  /*83e0*/  BSSY B0, `(.L_x_138) ;  /* 0x0000009000007945 */ /* 0x000fe20003800000 */
[----:B------:R-:W-:Y:S11]  /*83f0*/  ISETP.NE.AND P0, PT, R70, RZ, PT ;  /* 0x000000ff4600720c */ /* 0x000ff60003f05270 */
[----:B-1----:R-:W-:Y:S05]  /*8400*/  @P1 IMAD R20, R68, 0x1000, R104 ;  /* 0x0000100044141824 */ /* 0x002fea00078e0268 */
[----:B------:R-:W-:Y:S05]  /*8410*/  @P1 IADD3 R3, PT, PT, R20, UR45, RZ ;  /* 0x0000002d14031c10 */ /* 0x000fea000fffe0ff */
[----:B------:R-:W-:Y:S01]  /*8420*/  @P1 IMAD.IADD R3, R69, 0x1, R3 ;  /* 0x0000000145031824 */ /* 0x000fe200078e0203 */
[----:B------:R-:W-:Y:S06]  /*8430*/  @P0 BRA `(.L_x_139) ;  /* 0x00000000000c0947 */ /* 0x000fec0003800000 */
[----:B---3--:R-:W-:Y:S04]  /*8440*/  SHF.L.U32 R0, RZ, 0x1f, RZ ;  /* 0x0000001fff007819 */ /* 0x008fe800000006ff */
[----:B------:R-:W1:Y:S02]  /*8450*/  SYNCS.PHASECHK.TRANS64.TRYWAIT P0, [R2+URZ+0x170], R0 ;  /* 0x00017000020075a7 */ /* 0x000e6400080011ff */
[----:B-1----:R-:W-:Y:S05]  /*8460*/  @!P0 BRA `(.L_x_140) ;  /* 0x0000007800c08947 */ /* 0x002fea0003800000 */
.L_x_139:
[----:B------:R-:W-:Y:S05]  /*8470*/  BSYNC B0 ;  /* 0x0000000000007941 */ /* 0x000fea0003800000 */
.L_x_138:
[----:B------:R-:W-:Y:S02]  /*8480*/  ISETP.NE.AND P0, PT, R71, RZ, PT ;  /* 0x000000ff4700720c */ /* 0x000fe40003f05270 */
[----:B------:R-:W-:Y:S11]  /*8490*/  IADD3 R68, PT, PT, R68, 0x1, RZ ;  /* 0x0000000144447810 */ /* 0x000ff60007ffe0ff */
[----:B------:R4:W1:Y:S04]  /*84a0*/  @P0 LDS.128 R60, [R20+UR45+0x300] ;  /* 0x0003002d143c0984 */ /* 0x0008680008000c00 */
[----:B------:R4:W1:Y:S04]  /*84b0*/  @P0 LDS.128 R72, [R20+UR45+0xb00] ;  /* 0x000b002d14480984 */ /* 0x0008680008000c00 */
[----:B------:R4:W1:Y:S04]  /*84c0*/  @P0 LDS.128 R64, [R3+0x300] ;  /* 0x0003000003400984 */ /* 0x0008680000000c00 */
[----:B------:R4:W1:Y:S02]  /*84d0*/  @P0 LDS.128 R76, [R3+0xb00] ;  /* 0x000b0000034c0984 */ /* 0x0008640000000c00 */
.L_x_137:
[----:B------:R-:W-:Y:S05]  /*84e0*/  BSYNC B1 ;  /* 0x0000000000017941 */ /* 0x000fea0003800000 */
.L_x_136:
[----:B----4-:R-:W-:Y:S05]  /*84f0*/  VIADD R3, R59, 0x400000 ;  /* 0x004000003b037836 */ /* 0x010fea0000000000 */
[----:B-1-3--:R-:W-:Y:S04]  /*8500*/  SHF.R.U32.HI R0, RZ, 0x15, R3 ;  /* 0x00000015ff007819 */ /* 0x00afe80000011603 */
[----:B------:R-:W-:Y:S04]  /*8510*/  LOP3.LUT R22, R0, 0x3, RZ, 0xc0, !PT ;  /* 0x0000000300167812 */ /* 0x000fe800078ec0ff */
[----:B------:R-:W-:Y:S11]  /*8520*/  ISETP.NE.AND P0, PT, R98, R22, PT ;  /* 0x000000166200720c */ /* 0x000ff60003f05270 */
[----:B------:R-:W-:Y:S02]  /*8530*/  @!UPT UIADD3 URZ, UPT, UPT, URZ, URZ, URZ ;  /* 0x000000fffffff290 */ /* 0x000fe4000fffe0ff */
[----:B------:R-:W-:Y:S05]  /*8540*/  @P0 BRA `(.L_x_141) ;  /* 0x0000000000bc0947 */ /* 0x000fea0003800000 */
[----:B------:R-:W-:Y:S02]  /*8550*/  LOP3.LUT P0, RZ, R0, 0x3, R99, 0x48, !PT ;  /* 0x0000000300ff7812 */ /* 0x000fe40007804863 */
[----:B------:R-:W-:Y:S11]  /*8560*/  MOV R2, R3 ;  /* 0x0000000300027202 */ /* 0x000ff60000000f00 */
[----:B------:R-:W-:Y:S05]  /*8570*/  @!P0 BRA `(.L_x_142) ;  /* 0x0000000000408947 */ /* 0x000fea0003800000 */
[----:B------:R-:W1:Y:S01]  /*8580*/  LDCU.64 UR8, c[0x4][0x70] ;  /* 0x01000e00ff0877ac */ /* 0x000e620008000a00 */
[----:B------:R-:W-:Y:S01]  /*8590*/  MOV R15, 0x0 ;  /* 0x00000000000f7802 */ /* 0x000fe20000000f00 */
[----:B------:R-:W-:Y:S02]  /*85a0*/  HFMA2 R12, -RZ, RZ, 0, 5.9604644775390625e-08 ;  /* 0x00000001ff0c7431 */ /* 0x000fe400000001ff */
[----:B------:R-:W-:Y:S02]  /*85b0*/  IMAD.MOV.U32 R8, RZ, RZ, 0x192 ;  /* 0x00000192ff087424 */ /* 0x000fe400078e00ff */
[----:B------:R-:W-:Y:S01]  /*85c0*/  IMAD.MOV.U32 R13, RZ, RZ, RZ ;  /* 0x000000ffff0d7224 */ /* 0x000fe200078e00ff */
[----:B------:R-:W3:Y:S01]  /*85d0*/  LDCU.64 UR6, c[0x4][0x78] ;  /* 0x01000f00ff0677ac */ /* 0x000ee20008000a00 */
[----:B------:R-:W4:Y:S01]  /*85e0*/  LDC.64 R14, c[0x4][R15] ;  /* 0x010000000f0e7b82 */ /* 0x000f220000000a00 */
[----:B------:R-:W5:Y:S01]  /*85f0*/  LDCU.64 UR4, c[0x4][0x10] ;  /* 0x01000200ff0477ac */ /* 0x000f620008000a00 */
[----:B-1----:R-:W-:Y:S01]  /*8600*/  MOV R5, UR9 ;  /* 0x0000000900057c02 */ /* 0x002fe20008000f00 */
[----:B------:R-:W-:Y:S01]  /*8610*/  IMAD.U32 R4, RZ, RZ, UR8 ;  /* 0x00000008ff047e24 */ /* 0x000fe2000f8e00ff */
[----:B---3--:R-:W-:Y:S01]  /*8620*/  MOV R7, UR7 ;  /* 0x0000000700077c02 */ /* 0x008fe20008000f00 */
[----:B------:R-:W-:Y:S01]  /*8630*/  IMAD.U32 R6, RZ, RZ, UR6 ;  /* 0x00000006ff067e24 */ /* 0x000fe2000f8e00ff */
[----:B-----5:R-:W-:Y:S01]  /*8640*/  MOV R11, UR5 ;  /* 0x00000005000b7c02 */ /* 0x020fe20008000f00 */
[----:B------:R-:W-:Y:S02]  /*8650*/  IMAD.U32 R10, RZ, RZ, UR4 ;  /* 0x00000004ff0a7e24 */ /* 0x000fe4000f8e00ff */
[----:B------:R-:W-:Y:S07]  /*8660*/  LEPC R20, `(.L_x_142) ;  /* 0x000000001014794e */ /* 0x000fee0000000000 */
[----:B--2-4-:R-:W-:Y:S05]  /*8670*/  CALL.ABS.NOINC R14 ;  /* 0x000000000e007343 */ /* 0x014fea0003c00000 */
.L_x_142:
        /* <DEDUP_REMOVED lines=23> */
.L_x_143:
[----:B------:R-:W-:Y:S05]  /*87f0*/  WARPSYNC.ALL ;  /* 0x0000000000007948 */ /* 0x000fea0003800000 */
[----:B------:R-:W-:Y:S11]  /*8800*/  R2UR UR4, R2 ;  /* 0x00000000020472ca */ /* 0x000ff600000e0000 */
[----:B------:R-:W-:Y:S02]  /*8810*/  @!UPT UIADD3 URZ, UPT, UPT, URZ, URZ, URZ ;  /* 0x000000fffffff290 */ /* 0x000fe4000fffe0ff */
[----:B------:R-:W1:Y:S02]  /*8820*/  LDTM.x16 R4, tmem[UR4+0x40] ;  /* 0x00004004000479ee */ /* 0x000e640008240000 */
[----:B-1----:R-:W-:Y:S01]  /*8830*/  NOP ;  /* 0x0000000000007918 */ /* 0x002fe20000000000 */
.L_x_141:
[----:B------:R-:W-:Y:S01]  /*8840*/  ISETP.NE.AND P2, PT, R105, RZ, PT ;  /* 0x000000ff6900720c */ /* 0x000fe20003f45270 */
[----:B------:R-:W-:Y:S01]  /*8850*/  FMUL R0, R52, R24 ;  /* 0x0000001834007220 */ /* 0x000fe20000400000 */
[----:B------:R-:W-:Y:S01]  /*8860*/  SHF.L.U32 R3, R60, 0x10, RZ ;  /* 0x000000103c037819 */ /* 0x000fe200000006ff */
[----:B------:R-:W-:Y:S01]  /*8870*/  FMUL R2, R52, R25 ;  /* 0x0000001934027220 */ /* 0x000fe20000400000 */
[----:B------:R-:W-:Y:S02]  /*8880*/  LOP3.LUT R20, R60, 0xffff0000, RZ, 0xc0, !PT ;  /* 0xffff00003c147812 */ /* 0x000fe400078ec0ff */
[----:B------:R-:W-:Y:S01]  /*8890*/  SHF.L.U32 R21, R61, 0x10, RZ ;  /* 0x000000103d157819 */ /* 0x000fe200000006ff */
[C---:B------:R-:W-:Y:S01]  /*88a0*/  FFMA R0, R53.reuse, R3, R0 ;  /* 0x0000000335007223 */ /* 0x040fe20000000000 */
[----:B------:R-:W-:Y:S01]  /*88b0*/  ISETP.NE.AND P1, PT, R98, R22, PT ;  /* 0x000000166200720c */ /* 0x000fe20003f25270 */
[C---:B------:R-:W-:Y:S01]  /*88c0*/  FFMA R2, R53.reuse, R20, R2 ;  /* 0x0000001435027223 */ /* 0x040fe20000000002 */
[----:B------:R-:W-:Y:S01]  /*88d0*/  MOV R20, UR57 ;  /* 0x0000003900147c02 */ /* 0x000fe20008000f00 */
[----:B------:R-:W-:Y:S01]  /*88e0*/  FMUL R3, R52, R26 ;  /* 0x0000001a34037220 */ /* 0x000fe20000400000 */
[----:B------:R-:W-:Y:S02]  /*88f0*/  SHF.L.U32 R22, R62, 0x10, RZ ;  /* 0x000000103e167819 */ /* 0x000fe400000006ff */
[----:B------:R-:W-:Y:S01]  /*8900*/  @P2 LEA R20, R20, UR45, 0x3 ;  /* 0x0000002d14142c11 */ /* 0x000fe2000f8e18ff */
[----:B------:R-:W-:Y:S01]  /*8910*/  FFMA R3, R53, R21, R3 ;  /* 0x0000001535037223 */ /* 0x000fe20000000003 */
[----:B------:R-:W-:Y:S01]  /*8920*/  F2FP.BF16.F32.PACK_AB R108, R2, R0 ;  /* 0x00000000026c723e */ /* 0x000fe200000010ff */
[C---:B------:R-:W-:Y:S01]  /*8930*/  FMUL R0, R52.reuse, R27 ;  /* 0x0000001b34007220 */ /* 0x040fe20000400000 */
[----:B------:R-:W-:Y:S01]  /*8940*/  LOP3.LUT R21, R61, 0xffff0000, RZ, 0xc0, !PT ;  /* 0xffff00003d157812 */ /* 0x000fe200078ec0ff */
[----:B------:R-:W-:Y:S01]  /*8950*/  FMUL R2, R52, R28 ;  /* 0x0000001c34027220 */ /* 0x000fe20000400000 */
[----:B------:R-:W-:Y:S01]  /*8960*/  @P2 IADD3 R40, PT, PT, R20, 0x190, RZ ;  /* 0x0000019014282810 */ /* 0x000fe20007ffe0ff */
[----:B------:R-:W-:Y:S01]  /*8970*/  FMUL R20, R52, R29 ;  /* 0x0000001d34147220 */ /* 0x000fe20000400000 */
[----:B------:R-:W-:Y:S01]  /*8980*/  LOP3.LUT R23, R62, 0xffff0000, RZ, 0xc0, !PT ;  /* 0xffff00003e177812 */ /* 0x000fe200078ec0ff */
[C---:B------:R-:W-:Y:S01]  /*8990*/  FFMA R0, R53.reuse, R21, R0 ;  /* 0x0000001535007223 */ /* 0x040fe20000000000 */
[----:B------:R-:W-:Y:S01]  /*89a0*/  MOV R106, UR37 ;  /* 0x00000025006a7c02 */ /* 0x000fe20008000f00 */
[C---:B------:R-:W-:Y:S01]  /*89b0*/  FFMA R2, R53.reuse, R22, R2 ;  /* 0x0000001635027223 */ /* 0x040fe20000000002 */
[----:B------:R-:W-:Y:S01]  /*89c0*/  LOP3.LUT R41, R66, 0xffff0000, RZ, 0xc0, !PT ;  /* 0xffff000042297812 */ /* 0x000fe200078ec0ff */
[----:B------:R-:W-:Y:S01]  /*89d0*/  FFMA R20, R53, R23, R20 ;  /* 0x0000001735147223 */ /* 0x000fe20000000014 */
[----:B------:R-:W-:Y:S01]  /*89e0*/  @P2 PRMT R106, R106, 0x654, R40 ;  /* 0x000006546a6a2816 */ /* 0x000fe20000000028 */
[C---:B------:R-:W-:Y:S01]  /*89f0*/  FMUL R21, R52.reuse, R30 ;  /* 0x0000001e34157220 */ /* 0x040fe20000400000 */
[C---:B------:R-:W-:Y:S01]  /*8a00*/  SHF.L.U32 R23, R63.reuse, 0x10, RZ ;  /* 0x000000103f177819 */ /* 0x040fe200000006ff */
[----:B------:R-:W-:Y:S01]  /*8a10*/  FMUL R22, R52, R31 ;  /* 0x0000001f34167220 */ /* 0x000fe20000400000 */
[----:B------:R-:W-:Y:S02]  /*8a20*/  LOP3.LUT R40, R63, 0xffff0000, RZ, 0xc0, !PT ;  /* 0xffff00003f287812 */ /* 0x000fe400078ec0ff */
[----:B------:R-:W-:Y:S01]  /*8a30*/  F2FP.BF16.F32.PACK_AB R110, R20, R2 ;  /* 0x00000002146e723e */ /* 0x000fe200000010ff */
[C---:B------:R-:W-:Y:S01]  /*8a40*/  FFMA R21, R53.reuse, R23, R21 ;  /* 0x0000001735157223 */ /* 0x040fe20000000015 */
[----:B------:R-:W-:Y:S01]  /*8a50*/  F2FP.BF16.F32.PACK_AB R109, R0, R3 ;  /* 0x00000003006d723e */ /* 0x000fe200000010ff */
[----:B------:R-:W-:Y:S01]  /*8a60*/  FFMA R22, R53, R40, R22 ;  /* 0x0000002835167223 */ /* 0x000fe20000000016 */
[----:B------:R-:W-:Y:S01]  /*8a70*/  SHF.L.U32 R20, R64, 0x10, RZ ;  /* 0x0000001040147819 */ /* 0x000fe200000006ff */
[----:B------:R-:W-:Y:S01]  /*8a80*/  FMUL R0, R52, R32 ;  /* 0x0000002034007220 */ /* 0x000fe20000400000 */
[----:B------:R-:W-:Y:S01]  /*8a90*/  LOP3.LUT R23, R64, 0xffff0000, RZ, 0xc0, !PT ;  /* 0xffff000040177812 */ /* 0x000fe200078ec0ff */
[C---:B------:R-:W-:Y:S01]  /*8aa0*/  FMUL R2, R52.reuse, R33 ;  /* 0x0000002134027220 */ /* 0x040fe20000400000 */
[----:B------:R-:W-:Y:S01]  /*8ab0*/  SHF.L.U32 R40, R65, 0x10, RZ ;  /* 0x0000001041287819 */ /* 0x000fe200000006ff */
[----:B------:R-:W-:Y:S01]  /*8ac0*/  FMUL R3, R52, R34 ;  /* 0x0000002234037220 */ /* 0x000fe20000400000 */
[----:B------:R-:W-:Y:S01]  /*8ad0*/  F2FP.BF16.F32.PACK_AB R111, R22, R21 ;  /* 0x00000015166f723e */ /* 0x000fe200000010ff */
[----:B------:R-:W-:Y:S01]  /*8ae0*/  FFMA R0, R53, R20, R0 ;  /* 0x0000001435007223 */ /* 0x000fe20000000000 */
[----:B------:R-:W-:Y:S01]  /*8af0*/  LOP3.LUT R42, R77, 0xffff0000, RZ, 0xc0, !PT ;  /* 0xffff00004d2a7812 */ /* 0x000fe200078ec0ff */
[----:B------:R-:W-:Y:S01]  /*8b00*/  FFMA R2, R53, R23, R2 ;  /* 0x0000001735027223 */ /* 0x000fe20000000002 */
[----:B------:R-:W-:Y:S01]  /*8b10*/  LOP3.LUT R23, R65, 0xffff0000, RZ, 0xc0, !PT ;  /* 0xffff000041177812 */ /* 0x000fe200078ec0ff */
[C---:B------:R-:W-:Y:S01]  /*8b20*/  FFMA R3, R53.reuse, R40, R3 ;  /* 0x0000002835037223 */ /* 0x040fe20000000003 */
[----:B------:R-:W-:Y:S01]  /*8b30*/  SHF.L.U32 R40, R66, 0x10, RZ ;  /* 0x0000001042287819 */ /* 0x000fe200000006ff */
[----:B------:R-:W-:Y:S01]  /*8b40*/  FMUL R20, R52, R35 ;  /* 0x0000002334147220 */ /* 0x000fe20000400000 */
[----:B------:R-:W-:Y:S01]  /*8b50*/  F2FP.BF16.F32.PACK_AB R112, R2, R0 ;  /* 0x000000000270723e */ /* 0x000fe200000010ff */
[----:B------:R-:W-:Y:S01]  /*8b60*/  FMUL R21, R52, R36 ;  /* 0x0000002434157220 */ /* 0x000fe20000400000 */
[----:B------:R-:W-:Y:S01]  /*8b70*/  SHF.L.U32 R54, R78, 0x10, RZ ;  /* 0x000000104e367819 */ /* 0x000fe200000006ff */
[----:B------:R-:W-:Y:S01]  /*8b80*/  FMUL R22, R52, R37 ;  /* 0x0000002534167220 */ /* 0x000fe20000400000 */
[----:B------:R-:W-:Y:S01]  /*8b90*/  LOP3.LUT R55, R78, 0xffff0000, RZ, 0xc0, !PT ;  /* 0xffff00004e377812 */ /* 0x000fe200078ec0ff */
[----:B------:R-:W-:Y:S01]  /*8ba0*/  FFMA R20, R53, R23, R20 ;  /* 0x0000001735147223 */ /* 0x000fe20000000014 */
[----:B------:R-:W-:Y:S01]  /*8bb0*/  SHF.L.U32 R23, R67, 0x10, RZ ;  /* 0x0000001043177819 */ /* 0x000fe200000006ff */
[----:B------:R-:W-:Y:S01]  /*8bc0*/  FFMA R21, R53, R40, R21 ;  /* 0x0000002835157223 */ /* 0x000fe20000000015 */
[----:B------:R-:W-:Y:S01]  /*8bd0*/  LOP3.LUT R40, R67, 0xffff0000, RZ, 0xc0, !PT ;  /* 0xffff000043287812 */ /* 0x000fe200078ec0ff */
[C---:B------:R-:W-:Y:S01]  /*8be0*/  FFMA R22, R53.reuse, R41, R22 ;  /* 0x0000002935167223 */ /* 0x040fe20000000016 */
[----:B------:R-:W-:Y:S01]  /*8bf0*/  F2FP.BF16.F32.PACK_AB R113, R20, R3 ;  /* 0x000000031471723e */ /* 0x000fe200000010ff */
[----:B------:R-:W-:Y:S01]  /*8c00*/  FMUL R0, R52, R38 ;  /* 0x0000002634007220 */ /* 0x000fe20000400000 */
[----:B------:R-:W-:Y:S01]  /*8c10*/  LOP3.LUT R41, R74, 0xffff0000, RZ, 0xc0, !PT ;  /* 0xffff00004a297812 */ /* 0x000fe200078ec0ff */
[----:B------:R-:W-:Y:S01]  /*8c20*/  FMUL R2, R52, R39 ;  /* 0x0000002734027220 */ /* 0x000fe20000400000 */
[----:B------:R-:W-:Y:S01]  /*8c30*/  F2FP.BF16.F32.PACK_AB R114, R22, R21 ;  /* 0x000000151672723e */ /* 0x000fe200000010ff */
[----:B------:R1:W-:Y:S01]  /*8c40*/  @!P1 STS.128 [R104+UR45+0x1300], R108 ;  /* 0x0013006c68009988 */ /* 0x0003e20008000c2d */
[C---:B------:R-:W-:Y:S01]  /*8c50*/  SHF.L.U32 R22, R72.reuse, 0x10, RZ ;  /* 0x0000001048167819 */ /* 0x040fe200000006ff */
[C---:B------:R-:W-:Y:S01]  /*8c60*/  FFMA R0, R53.reuse, R23, R0 ;  /* 0x0000001735007223 */ /* 0x040fe20000000000 */
[----:B------:R-:W-:Y:S01]  /*8c70*/  LOP3.LUT R23, R72, 0xffff0000, RZ, 0xc0, !PT ;  /* 0xffff000048177812 */ /* 0x000fe200078ec0ff */
[----:B------:R-:W-:Y:S01]  /*8c80*/  FFMA R2, R53, R40, R2 ;  /* 0x0000002835027223 */ /* 0x000fe20000000002 */
[----:B------:R-:W-:Y:S01]  /*8c90*/  SHF.L.U32 R40, R73, 0x10, RZ ;  /* 0x0000001049287819 */ /* 0x000fe200000006ff */
[C---:B------:R-:W-:Y:S01]  /*8ca0*/  FMUL R3, R52.reuse, R4 ;  /* 0x0000000434037220 */ /* 0x040fe20000400000 */
[C---:B------:R-:W-:Y:S01]  /*8cb0*/  SHF.L.U32 R56, R79.reuse, 0x10, RZ ;  /* 0x000000104f387819 */ /* 0x040fe200000006ff */
[----:B------:R-:W-:Y:S01]  /*8cc0*/  FMUL R20, R52, R5 ;  /* 0x0000000534147220 */ /* 0x000fe20000400000 */
[----:B------:R-:W-:Y:S01]  /*8cd0*/  F2FP.BF16.F32.PACK_AB R115, R2, R0 ;  /* 0x000000000273723e */ /* 0x000fe200000010ff */
[----:B------:R-:W-:Y:S01]  /*8ce0*/  FMUL R21, R52, R6 ;  /* 0x0000000634157220 */ /* 0x000fe20000400000 */
[----:B------:R-:W-:Y:S01]  /*8cf0*/  LOP3.LUT R57, R79, 0xffff0000, RZ, 0xc0, !PT ;  /* 0xffff00004f397812 */ /* 0x000fe200078ec0ff */
[C---:B------:R-:W-:Y:S01]  /*8d00*/  FFMA R3, R53.reuse, R22, R3 ;  /* 0x0000001635037223 */ /* 0x040fe20000000003 */
[----:B------:R-:W-:Y:S01]  /*8d10*/  FFMA R20, R53, R23, R20 ;  /* 0x0000001735147223 */ /* 0x000fe20000000014 */
[----:B------:R1:W-:Y:S01]  /*8d20*/  @!P1 STS.128 [R103+0x1300], R112 ;  /* 0x0013007067009388 */ /* 0x0003e20000000c00 */
[----:B------:R-:W-:Y:S01]  /*8d30*/  LOP3.LUT R23, R73, 0xffff0000, RZ, 0xc0, !PT ;  /* 0xffff000049177812 */ /* 0x000fe200078ec0ff */
[C---:B------:R-:W-:Y:S01]  /*8d40*/  FFMA R21, R53.reuse, R40, R21 ;  /* 0x0000002835157223 */ /* 0x040fe20000000015 */
[----:B------:R-:W-:Y:S01]  /*8d50*/  SHF.L.U32 R40, R74, 0x10, RZ ;  /* 0x000000104a287819 */ /* 0x000fe200000006ff */
[----:B------:R-:W-:Y:S01]  /*8d60*/  FMUL R0, R52, R7 ;  /* 0x0000000734007220 */ /* 0x000fe20000400000 */
[----:B------:R-:W-:Y:S01]  /*8d70*/  F2FP.BF16.F32.PACK_AB R116, R20, R3 ;  /* 0x000000031474723e */ /* 0x000fe200000010ff */
[----:B------:R-:W-:Y:S01]  /*8d80*/  FMUL R2, R52, R8 ;  /* 0x0000000834027220 */ /* 0x000fe20000400000 */
[----:B------:R-:W-:Y:S01]  /*8d90*/  ISETP.NE.AND P0, PT, R98, RZ, PT ;  /* 0x000000ff6200720c */ /* 0x000fe20003f05270 */
[C---:B------:R-:W-:Y:S01]  /*8da0*/  FMUL R22, R52.reuse, R9 ;  /* 0x0000000934167220 */ /* 0x040fe20000400000 */
[C---:B------:R-:W-:Y:S01]  /*8db0*/  FFMA R0, R53.reuse, R23, R0 ;  /* 0x0000001735007223 */ /* 0x040fe20000000000 */
[----:B------:R-:W-:Y:S01]  /*8dc0*/  FFMA R2, R53, R40, R2 ;  /* 0x0000002835027223 */ /* 0x000fe20000000002 */
[C---:B------:R-:W-:Y:S01]  /*8dd0*/  SHF.L.U32 R23, R75.reuse, 0x10, RZ ;  /* 0x000000104b177819 */ /* 0x040fe200000006ff */
[C---:B------:R-:W-:Y:S01]  /*8de0*/  FMUL R3, R52.reuse, R10 ;  /* 0x0000000a34037220 */ /* 0x040fe20000400000 */
[----:B------:R-:W-:Y:S01]  /*8df0*/  LOP3.LUT R40, R75, 0xffff0000, RZ, 0xc0, !PT ;  /* 0xffff00004b287812 */ /* 0x000fe200078ec0ff */
[C---:B------:R-:W-:Y:S01]  /*8e00*/  FFMA R22, R53.reuse, R41, R22 ;  /* 0x0000002935167223 */ /* 0x040fe20000000016 */
[----:B------:R-:W-:Y:S01]  /*8e10*/  FMUL R20, R52, R11 ;  /* 0x0000000b34147220 */ /* 0x000fe20000400000 */
[C---:B------:R-:W-:Y:S01]  /*8e20*/  FFMA R3, R53.reuse, R23, R3 ;  /* 0x0000001735037223 */ /* 0x040fe20000000003 */
        /* <DEDUP_REMOVED lines=27> */
[----:B------:R-:W-:Y:S02]  /*8fe0*/  F2FP.BF16.F32.PACK_AB R23, R42, R41 ;  /* 0x000000292a17723e */ /* 0x000fe400000010ff */
[----:B------:R-:W-:Y:S02]  /*8ff0*/  LEA R0, R68, UR45, 0x3 ;  /* 0x0000002d44007c11 */ /* 0x000fe4000f8e18ff */
[----:B------:R-:W-:Y:S01]  /*9000*/  @P2 SHF.L.U32 R2, RZ, 0x1f, RZ ;  /* 0x0000001fff022819 */ /* 0x000fe200000006ff */
[----:B------:R1:W-:Y:S01]  /*9010*/  @!P1 STS.128 [R103+0x1b00], R20 ;  /* 0x001b001467009388 */ /* 0x0003e20000000c00 */
[----:B------:R-:W-:Y:S01]  /*9020*/  @!PT LDS RZ, [RZ] ;  /* 0x00000000fffff984 */ /* 0x000fe20000000800 */
[----:B------:R-:W-:Y:S01]  /*9030*/  @!PT LDS RZ, [RZ] ;  /* 0x00000000fffff984 */ /* 0x000fe20000000800 */
[----:B------:R-:W-:Y:S01]  /*9040*/  @!PT LDS RZ, [RZ] ;  /* 0x00000000fffff984 */ /* 0x000fe20000000800 */
[----:B------:R-:W-:Y:S01]  /*9050*/  @!PT LDS RZ, [RZ] ;  /* 0x00000000fffff984 */ /* 0x000fe20000000800 */
[----:B------:R3:W-:Y:S07]  /*9060*/  MEMBAR.ALL.CTA ;  /* 0x0000000000007992 */ /* 0x0007ee0000008000 */
[----:B---3--:R-:W3:Y:S02]  /*9070*/  FENCE.VIEW.ASYNC.S ;  /* 0x00000000000073c6 */ /* 0x008ee40000000000 */
[----:B------:R-:W-:Y:S05]  /*9080*/  WARPSYNC.ALL ;  /* 0x0000000000007948 */ /* 0x000fea0003800000 */
[----:B------:R-:W-:Y:S01]  /*9090*/  BSSY.RECONVERGENT B0, `(.L_x_144) ;  /* 0x0000011000007945 */ /* 0x000fe20003800200 */
[----:B---3--:R-:W-:Y:S06]  /*90a0*/  BAR.SYNC.DEFER_BLOCKING 0x1, 0x80 ;  /* 0x0042000000007b1d */ /* 0x008fec0000010000 */
[----:B------:R-:W-:Y:S05]  /*90b0*/  @P0 BRA `(.L_x_145) ;  /* 0x0000000000380947 */ /* 0x000fea0003800000 */
[----:B------:R-:W-:Y:S02]  /*90c0*/  UIADD3 UR12, UP0, UPT, UR58, 0xa80, URZ ;  /* 0x00000a803a0c7890 */ /* 0x000fe4000ff1e0ff */
[----:B------:R-:W-:Y:S02]  /*90d0*/  UIADD3 UR10, UPT, UPT, UR42, 0x40, URZ ;  /* 0x000000402a0a7890 */ /* 0x000fe4000fffe0ff */
[----:B------:R-:W-:Y:S02]  /*90e0*/  UIADD3 UR8, UPT, UPT, UR45, 0x1300, URZ ;  /* 0x000013002d087890 */ /* 0x000fe4000fffe0ff */
[----:B------:R-:W-:Y:S01]  /*90f0*/  UIADD3.X UR13, UPT, UPT, URZ, UR59, URZ, UP0, !UPT ;  /* 0x0000003bff0d7290 */ /* 0x000fe200087fe4ff */
[----:B------:R-:W-:Y:S01]  /*9100*/  UMOV UR9, UR41 ;  /* 0x0000002900097c82 */ /* 0x000fe20008000000 */
[----:B------:R-:W-:Y:S01]  /*9110*/  UMOV UR11, UR44 ;  /* 0x0000002c000b7c82 */ /* 0x000fe20008000000 */
[----:B------:R-:W-:Y:S02]  /*9120*/  UIADD3 UR5, UPT, UPT, UR41, 0x40, URZ ;  /* 0x0000004029057890 */ /* 0x000fe4000fffe0ff */
[----:B------:R-:W-:Y:S01]  /*9130*/  UIADD3 UR4, UPT, UPT, UR45, 0x1b00, URZ ;  /* 0x00001b002d047890 */ /* 0x000fe2000fffe0ff */
[----:B------:R-:W-:Y:S03]  /*9140*/  UMOV UR7, UR44 ;  /* 0x0000002c00077c82 */ /* 0x000fe60008000000 */
[----:B------:R3:W-:Y:S01]  /*9150*/  UTMASTG.3D [UR8], [UR12] ;  /* 0x000000080c0073b5 */ /* 0x0007e20008010000 */
[----:B------:R-:W-:Y:S04]  /*9160*/  UMOV UR6, UR10 ;  /* 0x0000000a00067c82 */ /* 0x000fe80008000000 */
[----:B------:R3:W-:Y:S01]  /*9170*/  UTMASTG.3D [UR4], [UR12] ;  /* 0x000000040c0073b5 */ /* 0x0007e20008010000 */
[----:B------:R0:W-:Y:S01]  /*9180*/  UTMACMDFLUSH ;  /* 0x00000000000079b7 */ /* 0x0001e20000000000 */
[----:B---3--:R-:W-:Y:S04]  /*9190*/  DEPBAR.LE SB0, 0x1 ;  /* 0x000080400000791a */ /* 0x008fe80000000000 */
.L_x_145:
[----:B------:R-:W-:Y:S05]  /*91a0*/  BSYNC.RECONVERGENT B0 ;  /* 0x0000000000007941 */ /* 0x000fea0003800200 */
.L_x_144:
[----:B------:R-:W-:Y:S01]  /*91b0*/  BAR.SYNC.DEFER_BLOCKING 0x1, 0x80 ;  /* 0x0042000000007b1d */ /* 0x000fe20000010000 */
[----:B------:R-:W-:Y:S01]  /*91c0*/  UIADD3 UR43, UPT, UPT, UR57, 0x1, URZ ;  /* 0x00000001392b7890 */ /* 0x000fe2000fffe0ff */
[----:B-1----:R-:W-:Y:S01]  /*91d0*/  VIADD R23, R59, 0x10 ;  /* 0x000000103b177836 */ /* 0x002fe20000000000 */
[----:B------:R-:W-:Y:S02]  /*91e0*/  UIADD3 UR53, UPT, UPT, UR41, 0x10, URZ ;  /* 0x0000001029357890 */ /* 0x000fe4000fffe0ff */
[----:B------:R-:W-:Y:S02]  /*91f0*/  UISETP.NE.AND UP0, UPT, UR43, 0x4, UPT ;  /* 0x000000042b00788c */ /* 0x000fe4000bf05270 */
[----:B------:R-:W-:Y:S02]  /*9200*/  SHF.R.U32.HI R21, RZ, 0x15, R23 ;  /* 0x00000015ff157819 */ /* 0x000fe40000011617 */
[----:B------:R-:W-:Y:S02]  /*9210*/  USEL UR43, UR43, URZ, UP0 ;  /* 0x000000ff2b2b7287 */ /* 0x000fe40008000000 */
[----:B------:R-:W-:Y:S01]  /*9220*/  LOP3.LUT R22, R21, 0x3, RZ, 0xc0, !PT ;  /* 0x0000000315167812 */ /* 0x000fe200078ec0ff */
[----:B------:R1:W-:Y:S01]  /*9230*/  @P2 SYNCS.ARRIVE.TRANS64.RED.A1T0 RZ, [R106+URZ], RZ ;  /* 0x000000ff6aff29a7 */ /* 0x0003e200081004ff */
[----:B------:R-:W-:Y:S01]  /*9240*/  BSSY B1, `(.L_x_146) ;  /* 0x0000015000017945 */ /* 0x000fe20003800000 */
[----:B------:R-:W3:Y:S02]  /*9250*/  @P2 SYNCS.PHASECHK.TRANS64.TRYWAIT P0, [R0+URZ+0x170], R2 ;  /* 0x00017002000025a7 */ /* 0x000ee400080011ff */
[----:B---3--:R-:W-:Y:S01]  /*9260*/  @P2 SEL R70, RZ, 0x1, !P0 ;  /* 0x00000001ff462807 */ /* 0x008fe20004000000 */
[----:B-1----:R-:W-:Y:S06]  /*9270*/  @!P2 BRA `(.L_x_147) ;  /* 0x000000000044a947 */ /* 0x002fec0003800000 */
[----:B------:R-:W-:Y:S01]  /*9280*/  ISETP.NE.AND P1, PT, R71, RZ, PT ;  /* 0x000000ff4700720c */ /* 0x000fe20003f25270 */
[----:B------:R-:W-:Y:S01]  /*9290*/  BSSY B0, `(.L_x_148) ;  /* 0x0000009000007945 */ /* 0x000fe20003800000 */
[----:B------:R-:W-:Y:S11]  /*92a0*/  ISETP.NE.AND P0, PT, R70, RZ, PT ;  /* 0x000000ff4600720c */ /* 0x000ff60003f05270 */
[----:B------:R-:W-:Y:S05]  /*92b0*/  @P1 IMAD R3, R68, 0x1000, R104 ;  /* 0x0000100044031824 */ /* 0x000fea00078e0268 */
[----:B------:R-:W-:Y:S05]  /*92c0*/  @P1 IADD3 R2, PT, PT, R3, UR45, RZ ;  /* 0x0000002d03021c10 */ /* 0x000fea000fffe0ff */
[----:B------:R-:W-:Y:S01]  /*92d0*/  @P1 IMAD.IADD R2, R69, 0x1, R2 ;  /* 0x0000000145021824 */ /* 0x000fe200078e0202 */
[----:B------:R-:W-:Y:S06]  /*92e0*/  @P0 BRA `(.L_x_149) ;  /* 0x00000000000c0947 */ /* 0x000fec0003800000 */
[----:B------:R-:W-:Y:S04]  /*92f0*/  SHF.L.U32 R20, RZ, 0x1f, RZ ;  /* 0x0000001fff147819 */ /* 0x000fe800000006ff */
[----:B------:R-:W1:Y:S02]  /*9300*/  SYNCS.PHASECHK.TRANS64.TRYWAIT P0, [R0+URZ+0x170], R20 ;  /* 0x00017014000075a7 */ /* 0x000e6400080011ff */
[----:B-1----:R-:W-:Y:S05]  /*9310*/  @!P0 BRA `(.L_x_150) ;  /* 0x0000006c00288947 */ /* 0x002fea0003800000 */
.L_x_149:
[----:B------:R-:W-:Y:S05]  /*9320*/  BSYNC B0 ;  /* 0x0000000000007941 */ /* 0x000fea0003800000 */
.L_x_148:
[----:B------:R-:W-:Y:S02]  /*9330*/  ISETP.NE.AND P0, PT, R71, RZ, PT ;  /* 0x000000ff4700720c */ /* 0x000fe40003f05270 */
[----:B------:R-:W-:Y:S11]  /*9340*/  IADD3 R68, PT, PT, R68, 0x1, RZ ;  /* 0x0000000144447810 */ /* 0x000ff60007ffe0ff */
[----:B------:R3:W4:Y:S04]  /*9350*/  @P0 LDS.128 R60, [R3+UR45+0x300] ;  /* 0x0003002d033c0984 */ /* 0x0007280008000c00 */
[----:B------:R3:W1:Y:S04]  /*9360*/  @P0 LDS.128 R72, [R3+UR45+0xb00] ;  /* 0x000b002d03480984 */ /* 0x0006680008000c00 */
[----:B------:R3:W1:Y:S04]  /*9370*/  @P0 LDS.128 R64, [R2+0x300] ;  /* 0x0003000002400984 */ /* 0x0006680000000c00 */
[----:B------:R3:W1:Y:S02]  /*9380*/  @P0 LDS.128 R76, [R2+0xb00] ;  /* 0x000b0000024c0984 */ /* 0x0006640000000c00 */
.L_x_147:
[----:B------:R-:W-:Y:S05]  /*9390*/  BSYNC B1 ;  /* 0x0000000000017941 */ /* 0x000fea0003800000 */
.L_x_146:
[----:B------:R-:W-:Y:S11]  /*93a0*/  ISETP.NE.AND P0, PT, R98, R22, PT ;  /* 0x000000166200720c */ /* 0x000ff60003f05270 */
[----:B------:R-:W-:Y:S02]  /*93b0*/  @!UPT UIADD3 URZ, UPT, UPT, URZ, URZ, URZ ;  /* 0x000000fffffff290 */ /* 0x000fe4000fffe0ff */
[----:B------:R-:W-:Y:S05]  /*93c0*/  @P0 BRA `(.L_x_151) ;  /* 0x0000000000bc0947 */ /* 0x000fea0003800000 */
[----:B------:R-:W-:Y:S11]  /*93d0*/  LOP3.LUT P0, RZ, R21, 0x3, R99, 0x48, !PT ;  /* 0x0000000315ff7812 */ /* 0x000ff60007804863 */
[----:B------:R-:W-:Y:S02]  /*93e0*/  @!UPT UIADD3 URZ, UPT, UPT, URZ, URZ, URZ ;  /* 0x000000fffffff290 */ /* 0x000fe4000fffe0ff */
[----:B------:R-:W-:Y:S05]  /*93f0*/  @!P0 BRA `(.L_x_152) ;  /* 0x0000000000408947 */ /* 0x000fea0003800000 */
[----:B------:R-:W5:Y:S01]  /*9400*/  LDCU.64 UR8, c[0x4][0x70] ;  /* 0x01000e00ff0877ac */ /* 0x000f620008000a00 */
[----:B---3--:R-:W-:Y:S01]  /*9410*/  MOV R3, 0x0 ;  /* 0x0000000000037802 */ /* 0x008fe20000000f00 */
[----:B------:R-:W-:Y:S02]  /*9420*/  HFMA2 R12, -RZ, RZ, 0, 5.9604644775390625e-08 ;  /* 0x00000001ff0c7431 */ /* 0x000fe400000001ff */
[----:B------:R-:W-:Y:S02]  /*9430*/  IMAD.MOV.U32 R8, RZ, RZ, 0x192 ;  /* 0x00000192ff087424 */ /* 0x000fe400078e00ff */
[----:B------:R-:W-:Y:S01]  /*9440*/  IMAD.MOV.U32 R13, RZ, RZ, RZ ;  /* 0x000000ffff0d7224 */ /* 0x000fe200078e00ff */
[----:B------:R-:W3:Y:S01]  /*9450*/  LDCU.64 UR6, c[0x4][0x78] ;  /* 0x01000f00ff0677ac */ /* 0x000ee20008000a00 */
[----:B------:R-:W1:Y:S01]  /*9460*/  LDC.64 R2, c[0x4][R3] ;  /* 0x0100000003027b82 */ /* 0x000e620000000a00 */
[----:B------:R-:W2:Y:S01]  /*9470*/  LDCU.64 UR4, c[0x4][0x10] ;  /* 0x01000200ff0477ac */ /* 0x000ea20008000a00 */
[----:B-----5:R-:W-:Y:S01]  /*9480*/  MOV R5, UR9 ;  /* 0x0000000900057c02 */ /* 0x020fe20008000f00 */
[----:B------:R-:W-:Y:S01]  /*9490*/  IMAD.U32 R4, RZ, RZ, UR8 ;  /* 0x00000008ff047e24 */ /* 0x000fe2000f8e00ff */
[----:B---3--:R-:W-:Y:S01]  /*94a0*/  MOV R7, UR7 ;  /* 0x0000000700077c02 */ /* 0x008fe20008000f00 */
[----:B------:R-:W-:Y:S01]  /*94b0*/  IMAD.U32 R6, RZ, RZ, UR6 ;  /* 0x00000006ff067e24 */ /* 0x000fe2000f8e00ff */
[----:B--2---:R-:W-:Y:S01]  /*94c0*/  MOV R11, UR5 ;  /* 0x00000005000b7c02 */ /* 0x004fe20008000f00 */
[----:B------:R-:W-:Y:S02]  /*94d0*/  IMAD.U32 R10, RZ, RZ, UR4 ;  /* 0x00000004ff0a7e24 */ /* 0x000fe4000f8e00ff */
[----:B-1----:R-:W-:Y:S07]  /*94e0*/  LEPC R20, `(.L_x_152) ;  /* 0x000000001014794e */ /* 0x002fee0000000000 */
[----:B----4-:R-:W-:Y:S05]  /*94f0*/  CALL.ABS.NOINC R2 ;  /* 0x0000000002007343 */ /* 0x010fea0003c00000 */
.L_x_152:
[----:B------:R-:W-:Y:S05]  /*9500*/  WARPSYNC.ALL ;  /* 0x0000000000007948 */ /* 0x000fea0003800000 */
[C---:B------:R-:W-:Y:S01]  /*9510*/  R2UR UR4, R23.reuse ;  /* 0x00000000170472ca */ /* 0x040fe200000e0000 */
[----:B-1----:R-:W-:Y:S05]  /*9520*/  VIADD R0, R23, 0x40 ;  /* 0x0000004017007836 */ /* 0x002fea0000000000 */
[----:B------:R-:W-:Y:S04]  /*9530*/  SHF.R.U32.HI R0, RZ, 0x15, R0 ;  /* 0x00000015ff007819 */ /* 0x000fe80000011600 */
[----:B------:R-:W-:Y:S03]  /*9540*/  LOP3.LUT P0, RZ, R0, 0x3, R99, 0x48, !PT ;  /* 0x0000000300ff7812 */ /* 0x000fe60007804863 */
[----:B------:R-:W1:Y:S10]  /*9550*/  LDTM.x16 R24, tmem[UR4] ;  /* 0x00000004001879ee */ /* 0x000e740008240000 */
[----:B-1----:R-:W-:Y:S05]  /*9560*/  @!P0 BRA `(.L_x_153) ;  /* 0x0000000000408947 */ /* 0x002fea0003800000 */
[----:B------:R-:W1:Y:S01]  /*9570*/  LDCU.64 UR8, c[0x4][0x70] ;  /* 0x01000e00ff0877ac */ /* 0x000e620008000a00 */
[----:B---3--:R-:W-:Y:S01]  /*9580*/  MOV R3, 0x0 ;  /* 0x0000000000037802 */ /* 0x008fe20000000f00 */
[----:B------:R-:W-:Y:S02]  /*9590*/  HFMA2 R12, -RZ, RZ, 0, 5.9604644775390625e-08 ;  /* 0x00000001ff0c7431 */ /* 0x000fe400000001ff */
[----:B------:R-:W-:Y:S02]  /*95a0*/  IMAD.MOV.U32 R8, RZ, RZ, 0x192 ;  /* 0x00000192ff087424 */ /* 0x000fe400078e00ff */
[----:B------:R-:W-:Y:S01]  /*95b0*/  IMAD.MOV.U32 R13, RZ, RZ, RZ ;  /* 0x000000ffff0d7224 */ /* 0x000fe200078e00ff */
[----:B------:R-:W3:Y:S01]  /*95c0*/  LDCU.64 UR6, c[0x4][0x78] ;  /* 0x01000f00ff0677ac */ /* 0x000ee20008000a00 */
[----:B------:R-:W2:Y:S01]  /*95d0*/  LDC.64 R2, c[0x4][R3] ;  /* 0x0100000003027b82 */ /* 0x000ea20000000a00 */
        /* <DEDUP_REMOVED lines=9> */
.L_x_153:
[----:B------:R-:W-:Y:S05]  /*9670*/  WARPSYNC.ALL ;  /* 0x0000000000007948 */ /* 0x000fea0003800000 */
[----:B------:R-:W-:Y:S11]  /*9680*/  R2UR UR4, R23 ;  /* 0x00000000170472ca */ /* 0x000ff600000e0000 */
[----:B------:R-:W-:Y:S02]  /*9690*/  @!UPT UIADD3 URZ, UPT, UPT, URZ, URZ, URZ ;  /* 0x000000fffffff290 */ /* 0x000fe4000fffe0ff */
[----:B------:R-:W1:Y:S02]  /*96a0*/  LDTM.x16 R4, tmem[UR4+0x40] ;  /* 0x00004004000479ee */ /* 0x000e640008240000 */
[----:B-1----:R-:W-:Y:S01]  /*96b0*/  NOP ;  /* 0x0000000000007918 */ /* 0x002fe20000000000 */
.L_x_151:
[----:B------:R-:W-:Y:S01]  /*96c0*/  ISETP.NE.AND P2, PT, R105, RZ, PT ;  /* 0x000000ff6900720c */ /* 0x000fe20003f45270 */
[----:B-1----:R-:W-:Y:S01]  /*96d0*/  FMUL R0, R52, R24 ;  /* 0x0000001834007220 */ /* 0x002fe20000400000 */
[----:B---34-:R-:W-:Y:S01]  /*96e0*/  SHF.L.U32 R3, R60, 0x10, RZ ;  /* 0x000000103c037819 */ /* 0x018fe200000006ff */
        /* <DEDUP_REMOVED lines=146> */
.L_x_155:
[----:B------:R-:W-:Y:S05]  /*a010*/  BSYNC.RECONVERGENT B0 ;  /* 0x0000000000007941 */ /* 0x000fea0003800200 */
.L_x_154:
[----:B------:R-:W-:Y:S01]  /*a020*/  BAR.SYNC.DEFER_BLOCKING 0x1, 0x80 ;  /* 0x0042000000007b1d */ /* 0x000fe20000010000 */
[----:B------:R-:W-:Y:S04]  /*a030*/  UIADD3 UR40, UPT, UPT, UR43, 0x1, URZ ;  /* 0x000000012b287890 */ /* 0x000fe8000fffe0ff */
[----:B------:R-:W-:Y:S04]  /*a040*/  UISETP.NE.AND UP0, UPT, UR40, 0x4, UPT ;  /* 0x000000042800788c */ /* 0x000fe8000bf05270 */
[----:B------:R-:W-:Y:S01]  /*a050*/  USEL UR40, UR40, URZ, UP0 ;  /* 0x000000ff28287287 */ /* 0x000fe20008000000 */
[----:B------:R3:W-:Y:S01]  /*a060*/  @P2 SYNCS.ARRIVE.TRANS64.RED.A1T0 RZ, [R106+URZ], RZ ;  /* 0x000000ff6aff29a7 */ /* 0x0007e200081004ff */
[----:B------:R-:W-:Y:S01]  /*a070*/  BSSY B1, `(.L_x_156) ;  /* 0x000001a000017945 */ /* 0x000fe20003800000 */
[----:B------:R-:W4:Y:S01]  /*a080*/  @P2 SYNCS.PHASECHK.TRANS64.TRYWAIT P0, [R0+URZ+0x170], R2 ;  /* 0x00017002000025a7 */ /* 0x000f2200080011ff */
[----:B---3--:R-:W-:Y:S01]  /*a090*/  HFMA2 R106, -RZ, RZ, 0, 0 ;  /* 0x00000000ff6a7431 */ /* 0x008fe200000001ff */
[----:B----4-:R-:W-:Y:S01]  /*a0a0*/  @P2 SEL R70, RZ, 0x1, !P0 ;  /* 0x00000001ff462807 */ /* 0x010fe20004000000 */
[----:B------:R-:W-:Y:S06]  /*a0b0*/  @!P2 BRA `(.L_x_157) ;  /* 0x000000000054a947 */ /* 0x000fec0003800000 */
[----:B------:R-:W-:Y:S01]  /*a0c0*/  ISETP.NE.AND P1, PT, R71, RZ, PT ;  /* 0x000000ff4700720c */ /* 0x000fe20003f25270 */
[----:B------:R-:W-:Y:S01]  /*a0d0*/  BSSY B0, `(.L_x_158) ;  /* 0x0000009000007945 */ /* 0x000fe20003800000 */
[----:B------:R-:W-:Y:S11]  /*a0e0*/  ISETP.NE.AND P0, PT, R70, RZ, PT ;  /* 0x000000ff4600720c */ /* 0x000ff60003f05270 */
[----:B------:R-:W-:Y:S05]  /*a0f0*/  @P1 IMAD R3, R68, 0x1000, R104 ;  /* 0x0000100044031824 */ /* 0x000fea00078e0268 */
[----:B------:R-:W-:Y:S05]  /*a100*/  @P1 IADD3 R2, PT, PT, R3, UR45, RZ ;  /* 0x0000002d03021c10 */ /* 0x000fea000fffe0ff */
[----:B------:R-:W-:Y:S01]  /*a110*/  @P1 IMAD.IADD R2, R69, 0x1, R2 ;  /* 0x0000000145021824 */ /* 0x000fe200078e0202 */
[----:B------:R-:W-:Y:S06]  /*a120*/  @P0 BRA `(.L_x_159) ;  /* 0x00000000000c0947 */ /* 0x000fec0003800000 */
[----:B-1----:R-:W-:Y:S04]  /*a130*/  SHF.L.U32 R20, RZ, 0x1f, RZ ;  /* 0x0000001fff147819 */ /* 0x002fe800000006ff */
[----:B------:R-:W1:Y:S02]  /*a140*/  SYNCS.PHASECHK.TRANS64.TRYWAIT P0, [R0+URZ+0x170], R20 ;  /* 0x00017014000075a7 */ /* 0x000e6400080011ff */
[----:B-1----:R-:W-:Y:S05]  /*a150*/  @!P0 BRA `(.L_x_160) ;  /* 0x0000005c00ac8947 */ /* 0x002fea0003800000 */
.L_x_159:
[----:B------:R-:W-:Y:S05]  /*a160*/  BSYNC B0 ;  /* 0x0000000000007941 */ /* 0x000fea0003800000 */
.L_x_158:
[----:B------:R-:W-:Y:S01]  /*a170*/  ISETP.NE.AND P0, PT, R71, RZ, PT ;  /* 0x000000ff4700720c */ /* 0x000fe20003f05270 */
[----:B------:R-:W-:Y:S11]  /*a180*/  VIADD R68, R68, 0x1 ;  /* 0x0000000144447836 */ /* 0x000ff60000000000 */
[----:B------:R-:W-:Y:S01]  /*a190*/  @!UPT UIADD3 URZ, UPT, UPT, URZ, URZ, URZ ;  /* 0x000000fffffff290 */ /* 0x000fe2000fffe0ff */
[----:B------:R3:W4:Y:S04]  /*a1a0*/  @P0 LDS.128 R60, [R3+UR45+0x300] ;  /* 0x0003002d033c0984 */ /* 0x0007280008000c00 */
[----:B------:R3:W1:Y:S04]  /*a1b0*/  @P0 LDS.128 R72, [R3+UR45+0xb00] ;  /* 0x000b002d03480984 */ /* 0x0006680008000c00 */
[----:B------:R3:W1:Y:S04]  /*a1c0*/  @P0 LDS.128 R64, [R2+0x300] ;  /* 0x0003000002400984 */ /* 0x0006680000000c00 */
[----:B------:R3:W1:Y:S01]  /*a1d0*/  @P0 LDS.128 R76, [R2+0xb00] ;  /* 0x000b0000024c0984 */ /* 0x0006620000000c00 */
[C---:B------:R-:W-:Y:S04]  /*a1e0*/  ISETP.NE.AND P0, PT, R68.reuse, 0x4, PT ;  /* 0x000000044400780c */ /* 0x040fe80003f05270 */
[----:B------:R-:W-:Y:S02]  /*a1f0*/  SEL R68, R68, RZ, P0 ;  /* 0x000000ff44447207 */ /* 0x000fe40000000000 */
[----:B------:R-:W-:Y:S02]  /*a200*/  SEL R106, RZ, 0x1, P0 ;  /* 0x00000001ff6a7807 */ /* 0x000fe40000000000 */
.L_x_157:
[----:B------:R-:W-:Y:S05]  /*a210*/  BSYNC B1 ;  /* 0x0000000000017941 */ /* 0x000fea0003800000 */
.L_x_156:
[----:B---3--:R-:W-:Y:S05]  /*a220*/  VIADD R3, R59, 0x400010 ;  /* 0x004000103b037836 */ /* 0x008fea0000000000 */
[----:B-1----:R-:W-:Y:S04]  /*a230*/  SHF.R.U32.HI R0, RZ, 0x15, R3 ;  /* 0x00000015ff007819 */ /* 0x002fe80000011603 */
        /* <DEDUP_REMOVED lines=23> */
.L_x_162:
        /* <DEDUP_REMOVED lines=23> */
.L_x_163:
[----:B------:R-:W-:Y:S05]  /*a520*/  WARPSYNC.ALL ;  /* 0x0000000000007948 */ /* 0x000fea0003800000 */
[----:B------:R-:W-:Y:S11]  /*a530*/  R2UR UR4, R2 ;  /* 0x00000000020472ca */ /* 0x000ff600000e0000 */
[----:B------:R-:W-:Y:S02]  /*a540*/  @!UPT UIADD3 URZ, UPT, UPT, URZ, URZ, URZ ;  /* 0x000000fffffff290 */ /* 0x000fe4000fffe0ff */
[----:B------:R-:W1:Y:S02]  /*a550*/  LDTM.x16 R4, tmem[UR4+0x40] ;  /* 0x00004004000479ee */ /* 0x000e640008240000 */
[----:B-1----:R-:W-:Y:S01]  /*a560*/  NOP ;  /* 0x0000000000007918 */ /* 0x002fe20000000000 */
.L_x_161:
[----:B------:R-:W-:Y:S01]  /*a570*/  ISETP.NE.AND P2, PT, R105, RZ, PT ;  /* 0x000000ff6900720c */ /* 0x000fe20003f45270 */
[----:B------:R-:W-:Y:S01]  /*a580*/  FMUL R0, R52, R24 ;  /* 0x0000001834007220 */ /* 0x000fe20000400000 */
[----:B----4-:R-:W-:Y:S01]  /*a590*/  SHF.L.U32 R3, R60, 0x10, RZ ;  /* 0x000000103c037819 */ /* 0x010fe200000006ff */
        /* <DEDUP_REMOVED lines=121> */
[----:B------:R-:W-:Y:S01]  /*ad30*/  @P2 SHF.L.U32 R2, R106, 0x1f, RZ ;  /* 0x0000001f6a022819 */ /* 0x000fe200000006ff */
        /* <DEDUP_REMOVED lines=16> */
[----:B------:R-:W-:Y:S02]  /*ae40*/  UIADD3 UR5, UPT, UPT, UR41, 0x50, URZ ;  /* 0x0000005029057890 */ /* 0x000fe4000fffe0ff */
[----:B------:R-:W-:Y:S01]  /*ae50*/  UIADD3 UR4, UPT, UPT, UR45, 0x3b00, URZ ;  /* 0x00003b002d047890 */ /* 0x000fe2000fffe0ff */
[----:B------:R-:W-:Y:S01]  /*ae60*/  UMOV UR7, UR44 ;  /* 0x0000002c00077c82 */ /* 0x000fe20008000000 */
[----:B------:R-:W-:Y:S03]  /*ae70*/  UMOV UR6, UR54 ;  /* 0x0000003600067c82 */ /* 0x000fe60008000000 */
[----:B------:R3:W-:Y:S04]  /*ae80*/  UTMASTG.3D [UR52], [UR8] ;  /* 0x00000034080073b5 */ /* 0x0007e80008010000 */
[----:B------:R3:W-:Y:S01]  /*ae90*/  UTMASTG.3D [UR4], [UR8] ;  /* 0x00000004080073b5 */ /* 0x0007e20008010000 */
[----:B------:R0:W-:Y:S01]  /*aea0*/  UTMACMDFLUSH ;  /* 0x00000000000079b7 */ /* 0x0001e20000000000 */
[----:B---3--:R-:W-:Y:S04]  /*aeb0*/  DEPBAR.LE SB0, 0x1 ;  /* 0x000080400000791a */ /* 0x008fe80000000000 */
.L_x_165:
[----:B------:R-:W-:Y:S05]  /*aec0*/  BSYNC.RECONVERGENT B0 ;  /* 0x0000000000007941 */ /* 0x000fea0003800200 */
.L_x_164:
        /* <DEDUP_REMOVED lines=20> */
[----:B------:R-:W-:Y:S04]  /*b010*/  SHF.L.U32 R20, R106, 0x1f, RZ ;  /* 0x0000001f6a147819 */ /* 0x000fe800000006ff */
[----:B------:R-:W1:Y:S02]  /*b020*/  SYNCS.PHASECHK.TRANS64.TRYWAIT P0, [R0+URZ+0x170], R20 ;  /* 0x00017014000075a7 */ /* 0x000e6400080011ff */
[----:B-1----:R-:W-:Y:S05]  /*b030*/  @!P0 BRA `(.L_x_170) ;  /* 0x0000005000088947 */ /* 0x002fea0003800000 */
.L_x_169:
[----:B------:R-:W-:Y:S05]  /*b040*/  BSYNC B0 ;  /* 0x0000000000007941 */ /* 0x000fea0003800000 */
.L_x_168:
[----:B------:R-:W-:Y:S01]  /*b050*/  ISETP.NE.AND P0, PT, R71, RZ, PT ;  /* 0x000000ff4700720c */ /* 0x000fe20003f05270 */
[----:B------:R-:W-:Y:S11]  /*b060*/  VIADD R68, R68, 0x1 ;  /* 0x0000000144447836 */ /* 0x000ff60000000000 */
[----:B------:R-:W-:Y:S01]  /*b070*/  @!UPT UIADD3 URZ, UPT, UPT, URZ, URZ, URZ ;  /* 0x000000fffffff290 */ /* 0x000fe2000fffe0ff */
[----:B------:R3:W4:Y:S04]  /*b080*/  @P0 LDS.128 R60, [R3+UR45+0x300] ;  /* 0x0003002d033c0984 */ /* 0x0007280008000c00 */
[----:B------:R3:W2:Y:S04]  /*b090*/  @P0 LDS.128 R72, [R3+UR45+0xb00] ;  /* 0x000b002d03480984 */ /* 0x0006a80008000c00 */
[----:B------:R3:W2:Y:S04]  /*b0a0*/  @P0 LDS.128 R64, [R2+0x300] ;  /* 0x0003000002400984 */ /* 0x0006a80000000c00 */
[----:B------:R3:W2:Y:S01]  /*b0b0*/  @P0 LDS.128 R76, [R2+0xb00] ;  /* 0x000b0000024c0984 */ /* 0x0006a20000000c00 */
[C---:B------:R-:W-:Y:S04]  /*b0c0*/  ISETP.NE.AND P0, PT, R68.reuse, 0x4, PT ;  /* 0x000000044400780c */ /* 0x040fe80003f05270 */
[----:B-1----:R-:W-:Y:S02]  /*b0d0*/  SEL R0, RZ, 0x1, P0 ;  /* 0x00000001ff007807 */ /* 0x002fe40000000000 */
[----:B------:R-:W-:Y:S02]  /*b0e0*/  SEL R68, R68, RZ, P0 ;  /* 0x000000ff44447207 */ /* 0x000fe40000000000 */
[----:B------:R-:W-:Y:S02]  /*b0f0*/  LOP3.LUT R106, R106, R0, RZ, 0x3c, !PT ;  /* 0x000000006a6a7212 */ /* 0x000fe400078e3cff */
.L_x_167:
[----:B------:R-:W-:Y:S05]  /*b100*/  BSYNC B1 ;  /* 0x0000000000017941 */ /* 0x000fea0003800000 */
.L_x_166:
[----:B------:R-:W-:Y:S11]  /*b110*/  ISETP.NE.AND P0, PT, R98, R22, PT ;  /* 0x000000166200720c */ /* 0x000ff60003f05270 */
[----:B------:R-:W-:Y:S02]  /*b120*/  @!UPT UIADD3 URZ, UPT, UPT, URZ, URZ, URZ ;  /* 0x000000fffffff290 */ /* 0x000fe4000fffe0ff */
[----:B------:R-:W-:Y:S05]  /*b130*/  @P0 BRA `(.L_x_171) ;  /* 0x0000000000bc0947 */ /* 0x000fea0003800000 */
[----:B------:R-:W-:Y:S11]  /*b140*/  LOP3.LUT P0, RZ, R21, 0x3, R99, 0x48, !PT ;  /* 0x0000000315ff7812 */ /* 0x000ff60007804863 */
[----:B------:R-:W-:Y:S02]  /*b150*/  @!UPT UIADD3 URZ, UPT, UPT, URZ, URZ, URZ ;  /* 0x000000fffffff290 */ /* 0x000fe4000fffe0ff */
[----:B------:R-:W-:Y:S05]  /*b160*/  @!P0 BRA `(.L_x_172) ;  /* 0x0000000000408947 */ /* 0x000fea0003800000 */
        /* <DEDUP_REMOVED lines=16> */
.L_x_172:
        /* <DEDUP_REMOVED lines=23> */
.L_x_173:
[----:B------:R-:W-:Y:S05]  /*b3e0*/  WARPSYNC.ALL ;  /* 0x0000000000007948 */ /* 0x000fea0003800000 */
[----:B------:R-:W-:Y:S11]  /*b3f0*/  R2UR UR4, R23 ;  /* 0x00000000170472ca */ /* 0x000ff600000e0000 */
[----:B------:R-:W-:Y:S02]  /*b400*/  @!UPT UIADD3 URZ, UPT, UPT, URZ, URZ, URZ ;  /* 0x000000fffffff290 */ /* 0x000fe4000fffe0ff */
[----:B------:R-:W1:Y:S02]  /*b410*/  LDTM.x16 R4, tmem[UR4+0x40] ;  /* 0x00004004000479ee */ /* 0x000e640008240000 */
[----:B-1----:R-:W-:Y:S01]  /*b420*/  NOP ;  /* 0x0000000000007918 */ /* 0x002fe20000000000 */
.L_x_171:
[----:B------:R-:W-:Y:S01]  /*b430*/  ISETP.NE.AND P2, PT, R105, RZ, PT ;  /* 0x000000ff6900720c */ /* 0x000fe20003f45270 */
[----:B------:R-:W-:Y:S01]  /*b440*/  FMUL R0, R52, R24 ;  /* 0x0000001834007220 */ /* 0x000fe20000400000 */
        /* <DEDUP_REMOVED lines=22> */
[----:B--2---:R-:W-:Y:S01]  /*b5b0*/  LOP3.LUT R41, R66, 0xffff0000, RZ, 0xc0, !PT ;  /* 0xffff000042297812 */ /* 0x004fe200078ec0ff */
        /* <DEDUP_REMOVED lines=106> */
[----:B--2---:R-:W2:Y:S02]  /*bc60*/  FENCE.VIEW.ASYNC.S ;  /* 0x00000000000073c6 */ /* 0x004ea40000000000 */
[----:B------:R-:W-:Y:S05]  /*bc70*/  WARPSYNC.ALL ;  /* 0x0000000000007948 */ /* 0x000fea0003800000 */
[----:B------:R-:W-:Y:S01]  /*bc80*/  BSSY.RECONVERGENT B0, `(.L_x_174) ;  /* 0x0000012000007945 */ /* 0x000fe20003800200 */
[----:B--2---:R-:W-:Y:S06]  /*bc90*/  BAR.SYNC.DEFER_BLOCKING 0x1, 0x80 ;  /* 0x0042000000007b1d */ /* 0x004fec0000010000 */
[----:B------:R-:W-:Y:S05]  /*bca0*/  @P0 BRA `(.L_x_175) ;  /* 0x00000000003c0947 */ /* 0x000fea0003800000 */
[----:B------:R-:W-:Y:S02]  /*bcb0*/  UIADD3 UR4, UPT, UPT, UR45, 0x300, URZ ;  /* 0x000003002d047890 */ /* 0x000fe4000fffe0ff */
[----:B------:R-:W-:Y:S01]  /*bcc0*/  UIADD3 UR8, UP0, UPT, UR58, 0xa80, URZ ;  /* 0x00000a803a087890 */ /* 0x000fe2000ff1e0ff */
[----:B------:R-:W-:Y:S01]  /*bcd0*/  UMOV UR54, UR42 ;  /* 0x0000002a00367c82 */ /* 0x000fe20008000000 */
[----:B------:R-:W-:Y:S02]  /*bce0*/  UMOV UR55, UR44 ;  /* 0x0000002c00377c82 */ /* 0x000fe40008000000 */
[----:B------:R-:W-:Y:S01]  /*bcf0*/  MOV R88, UR4 ;  /* 0x0000000400587c02 */ /* 0x000fe20008000f00 */
[----:B------:R-:W-:Y:S02]  /*bd00*/  UIADD3.X UR9, UPT, UPT, URZ, UR59, URZ, UP0, !UPT ;  /* 0x0000003bff097290 */ /* 0x000fe400087fe4ff */
[----:B------:R-:W-:Y:S01]  /*bd10*/  UIADD3 UR5, UPT, UPT, UR41, 0x60, URZ ;  /* 0x0000006029057890 */ /* 0x000fe2000fffe0ff */
[----:B------:R-:W-:Y:S01]  /*bd20*/  R2UR UR52, R88 ;  /* 0x00000000583472ca */ /* 0x000fe200000e0000 */
[----:B------:R-:W-:Y:S01]  /*bd30*/  UIADD3 UR4, UPT, UPT, UR45, 0xb00, URZ ;  /* 0x00000b002d047890 */ /* 0x000fe2000fffe0ff */
[----:B------:R-:W-:Y:S01]  /*bd40*/  UMOV UR6, UR42 ;  /* 0x0000002a00067c82 */ /* 0x000fe20008000000 */
[----:B------:R-:W-:Y:S10]  /*bd50*/  UMOV UR7, UR44 ;  /* 0x0000002c00077c82 */ /* 0x000ff40008000000 */
[----:B------:R2:W-:Y:S01]  /*bd60*/  UTMASTG.3D [UR52], [UR8] ;  /* 0x00000034080073b5 */ /* 0x0005e20008010000 */
[----:B------:R2:W-:Y:S01]  /*bd70*/  UTMASTG.3D [UR4], [UR8] ;  /* 0x00000004080073b5 */ /* 0x0005e20008010000 */
[----:B------:R0:W-:Y:S01]  /*bd80*/  UTMACMDFLUSH ;  /* 0x00000000000079b7 */ /* 0x0001e20000000000 */
[----:B--2---:R-:W-:Y:S04]  /*bd90*/  DEPBAR.LE SB0, 0x1 ;  /* 0x000080400000791a */ /* 0x004fe80000000000 */
.L_x_175:
[----:B------:R-:W-:Y:S05]  /*bda0*/  BSYNC.RECONVERGENT B0 ;  /* 0x0000000000007941 */ /* 0x000fea0003800200 */
.L_x_174:
[----:B------:R-:W-:Y:S01]  /*bdb0*/  BAR.SYNC.DEFER_BLOCKING 0x1, 0x80 ;  /* 0x0042000000007b1d */ /* 0x000fe20000010000 */
[----:B------:R-:W-:Y:S04]  /*bdc0*/  UIADD3 UR40, UPT, UPT, UR43, 0x1, URZ ;  /* 0x000000012b287890 */ /* 0x000fe8000fffe0ff */
[----:B------:R-:W-:Y:S04]  /*bdd0*/  UISETP.NE.AND UP0, UPT, UR40, 0x4, UPT ;  /* 0x000000042800788c */ /* 0x000fe8000bf05270 */
[----:B------:R-:W-:Y:S01]  /*bde0*/  USEL UR40, UR40, URZ, UP0 ;  /* 0x000000ff28287287 */ /* 0x000fe20008000000 */
[----:B------:R2:W-:Y:S01]  /*bdf0*/  @P2 SYNCS.ARRIVE.TRANS64.RED.A1T0 RZ, [R107+URZ], RZ ;  /* 0x000000ff6bff29a7 */ /* 0x0005e200081004ff */
[----:B------:R-:W-:Y:S01]  /*be00*/  BSSY B1, `(.L_x_176) ;  /* 0x000001a000017945 */ /* 0x000fe20003800000 */
[----:B------:R-:W3:Y:S02]  /*be10*/  @P2 SYNCS.PHASECHK.TRANS64.TRYWAIT P0, [R0+URZ+0x170], R2 ;  /* 0x00017002000025a7 */ /* 0x000ee400080011ff */
[----:B---3--:R-:W-:Y:S01]  /*be20*/  @P2 SEL R70, RZ, 0x1, !P0 ;  /* 0x00000001ff462807 */ /* 0x008fe20004000000 */
[----:B--2---:R-:W-:Y:S06]  /*be30*/  @!P2 BRA `(.L_x_177) ;  /* 0x000000000058a947 */ /* 0x004fec0003800000 */
[----:B------:R-:W-:Y:S01]  /*be40*/  ISETP.NE.AND P1, PT, R71, RZ, PT ;  /* 0x000000ff4700720c */ /* 0x000fe20003f25270 */
[----:B------:R-:W-:Y:S01]  /*be50*/  BSSY B0, `(.L_x_178) ;  /* 0x0000009000007945 */ /* 0x000fe20003800000 */
[----:B------:R-:W-:Y:S11]  /*be60*/  ISETP.NE.AND P0, PT, R70, RZ, PT ;  /* 0x000000ff4600720c */ /* 0x000ff60003f05270 */
[----:B------:R-:W-:Y:S05]  /*be70*/  @P1 IMAD R3, R68, 0x1000, R104 ;  /* 0x0000100044031824 */ /* 0x000fea00078e0268 */
[----:B------:R-:W-:Y:S05]  /*be80*/  @P1 IADD3 R2, PT, PT, R3, UR45, RZ ;  /* 0x0000002d03021c10 */ /* 0x000fea000fffe0ff */
[----:B------:R-:W-:Y:S01]  /*be90*/  @P1 IMAD.IADD R2, R69, 0x1, R2 ;  /* 0x0000000145021824 */ /* 0x000fe200078e0202 */
[----:B------:R-:W-:Y:S06]  /*bea0*/  @P0 BRA `(.L_x_179) ;  /* 0x00000000000c0947 */ /* 0x000fec0003800000 */
[----:B-1----:R-:W-:Y:S04]  /*beb0*/  SHF.L.U32 R20, R106, 0x1f, RZ ;  /* 0x0000001f6a147819 */ /* 0x002fe800000006ff */
[----:B------:R-:W1:Y:S02]  /*bec0*/  SYNCS.PHASECHK.TRANS64.TRYWAIT P0, [R0+URZ+0x170], R20 ;  /* 0x00017014000075a7 */ /* 0x000e6400080011ff */
[----:B-1----:R-:W-:Y:S05]  /*bed0*/  @!P0 BRA `(.L_x_180) ;  /* 0x0000004000748947 */ /* 0x002fea0003800000 */
.L_x_179:
[----:B------:R-:W-:Y:S05]  /*bee0*/  BSYNC B0 ;  /* 0x0000000000007941 */ /* 0x000fea0003800000 */
.L_x_178:
[----:B------:R-:W-:Y:S01]  /*bef0*/  ISETP.NE.AND P0, PT, R71, RZ, PT ;  /* 0x000000ff4700720c */ /* 0x000fe20003f05270 */
[----:B------:R-:W-:Y:S11]  /*bf00*/  VIADD R68, R68, 0x1 ;  /* 0x0000000144447836 */ /* 0x000ff60000000000 */
[----:B------:R-:W-:Y:S01]  /*bf10*/  @!UPT UIADD3 URZ, UPT, UPT, URZ, URZ, URZ ;  /* 0x000000fffffff290 */ /* 0x000fe2000fffe0ff */
[----:B------:R2:W3:Y:S04]  /*bf20*/  @P0 LDS.128 R60, [R3+UR45+0x300] ;  /* 0x0003002d033c0984 */ /* 0x0004e80008000c00 */
[----:B------:R2:W4:Y:S04]  /*bf30*/  @P0 LDS.128 R72, [R3+UR45+0xb00] ;  /* 0x000b002d03480984 */ /* 0x0005280008000c00 */
[----:B------:R2:W2:Y:S04]  /*bf40*/  @P0 LDS.128 R64, [R2+0x300] ;  /* 0x0003000002400984 */ /* 0x0004a80000000c00 */
[----:B------:R2:W2:Y:S01]  /*bf50*/  @P0 LDS.128 R76, [R2+0xb00] ;  /* 0x000b0000024c0984 */ /* 0x0004a20000000c00 */
[C---:B------:R-:W-:Y:S04]  /*bf60*/  ISETP.NE.AND P0, PT, R68.reuse, 0x4, PT ;  /* 0x000000044400780c */ /* 0x040fe80003f05270 */
[----:B-1----:R-:W-:Y:S02]  /*bf70*/  SEL R0, RZ, 0x1, P0 ;  /* 0x00000001ff007807 */ /* 0x002fe40000000000 */
[----:B------:R-:W-:Y:S02]  /*bf80*/  SEL R68, R68, RZ, P0 ;  /* 0x000000ff44447207 */ /* 0x000fe40000000000 */
[----:B------:R-:W-:Y:S02]  /*bf90*/  LOP3.LUT R106, R106, R0, RZ, 0x3c, !PT ;  /* 0x000000006a6a7212 */ /* 0x000fe400078e3cff */
.L_x_177:
[----:B------:R-:W-:Y:S05]  /*bfa0*/  BSYNC B1 ;  /* 0x0000000000017941 */ /* 0x000fea0003800000 */
.L_x_176:
[----:B--2---:R-:W-:Y:S05]  /*bfb0*/  VIADD R3, R59, 0x400020 ;  /* 0x004000203b037836 */ /* 0x004fea0000000000 */
[----:B------:R-:W-:Y:S04]  /*bfc0*/  SHF.R.U32.HI R0, RZ, 0x15, R3 ;  /* 0x00000015ff007819 */ /* 0x000fe80000011603 */
[----:B-1----:R-:W-:Y:S04]  /*bfd0*/  LOP3.LUT R22, R0, 0x3, RZ, 0xc0, !PT ;  /* 0x0000000300167812 */ /* 0x002fe800078ec0ff */
        /* <DEDUP_REMOVED lines=11> */
[----:B------:R-:W2:Y:S01]  /*c090*/  LDCU.64 UR6, c[0x4][0x78] ;  /* 0x01000f00ff0677ac */ /* 0x000ea20008000a00 */
[----:B------:R-:W3:Y:S01]  /*c0a0*/  LDC.64 R14, c[0x4][R15] ;  /* 0x010000000f0e7b82 */ /* 0x000ee20000000a00 */
[----:B------:R-:W5:Y:S01]  /*c0b0*/  LDCU.64 UR4, c[0x4][0x10] ;  /* 0x01000200ff0477ac */ /* 0x000f620008000a00 */
[----:B-1----:R-:W-:Y:S01]  /*c0c0*/  MOV R5, UR9 ;  /* 0x0000000900057c02 */ /* 0x002fe20008000f00 */
[----:B------:R-:W-:Y:S01]  /*c0d0*/  IMAD.U32 R4, RZ, RZ, UR8 ;  /* 0x00000008ff047e24 */ /* 0x000fe2000f8e00ff */
[----:B--2---:R-:W-:Y:S01]  /*c0e0*/  MOV R7, UR7 ;  /* 0x0000000700077c02 */ /* 0x004fe20008000f00 */
[----:B------:R-:W-:Y:S01]  /*c0f0*/  IMAD.U32 R6, RZ, RZ, UR6 ;  /* 0x00000006ff067e24 */ /* 0x000fe2000f8e00ff */
[----:B-----5:R-:W-:Y:S01]  /*c100*/  MOV R11, UR5 ;  /* 0x00000005000b7c02 */ /* 0x020fe20008000f00 */
[----:B------:R-:W-:Y:S02]  /*c110*/  IMAD.U32 R10, RZ, RZ, UR4 ;  /* 0x00000004ff0a7e24 */ /* 0x000fe4000f8e00ff */
[----:B------:R-:W-:Y:S07]  /*c120*/  LEPC R20, `(.L_x_182) ;  /* 0x000000001014794e */ /* 0x000fee0000000000 */
[----:B---34-:R-:W-:Y:S05]  /*c130*/  CALL.ABS.NOINC R14 ;  /* 0x000000000e007343 */ /* 0x018fea0003c00000 */
.L_x_182:
        /* <DEDUP_REMOVED lines=23> */
.L_x_183:
[----:B------:R-:W-:Y:S05]  /*c2b0*/  WARPSYNC.ALL ;  /* 0x0000000000007948 */ /* 0x000fea0003800000 */
[----:B------:R-:W-:Y:S11]  /*c2c0*/  R2UR UR4, R2 ;  /* 0x00000000020472ca */ /* 0x000ff600000e0000 */
[----:B------:R-:W-:Y:S02]  /*c2d0*/  @!UPT UIADD3 URZ, UPT, UPT, URZ, URZ, URZ ;  /* 0x000000fffffff290 */ /* 0x000fe4000fffe0ff */
[----:B------:R-:W1:Y:S02]  /*c2e0*/  LDTM.x16 R4, tmem[UR4+0x40] ;  /* 0x00004004000479ee */ /* 0x000e640008240000 */
[----:B-1----:R-:W-:Y:S01]  /*c2f0*/  NOP ;  /* 0x0000000000007918 */ /* 0x002fe20000000000 */
.L_x_181:
[----:B------:R-:W-:Y:S01]  /*c300*/  ISETP.NE.AND P2, PT, R105, RZ, PT ;  /* 0x000000ff6900720c */ /* 0x000fe20003f45270 */
[----:B------:R-:W-:Y:S01]  /*c310*/  FMUL R0, R52, R24 ;  /* 0x0000001834007220 */ /* 0x000fe20000400000 */
[----:B---3--:R-:W-:Y:S01]  /*c320*/  SHF.L.U32 R3, R60, 0x10, RZ ;  /* 0x000000103c037819 */ /* 0x008fe200000006ff */
        /* <DEDUP_REMOVED lines=145> */
[----:B--2---:R-:W-:Y:S04]  /*cc40*/  DEPBAR.LE SB0, 0x1 ;  /* 0x000080400000791a */ /* 0x004fe80000000000 */
.L_x_185:
[----:B------:R-:W-:Y:S05]  /*cc50*/  BSYNC.RECONVERGENT B0 ;  /* 0x0000000000007941 */ /* 0x000fea0003800200 */
.L_x_184:
        /* <DEDUP_REMOVED lines=10> */
[----:B------:R-:W2:Y:S02]  /*cd00*/  @P2 SYNCS.PHASECHK.TRANS64.TRYWAIT P0, [R0+URZ+0x170], R2 ;  /* 0x00017002000025a7 */ /* 0x000ea400080011ff */
[----:B--2---:R-:W-:Y:S01]  /*cd10*/  @P2 SEL R70, RZ, 0x1, !P0 ;  /* 0x00000001ff462807 */ /* 0x004fe20004000000 */
        /* <DEDUP_REMOVED lines=11> */
.L_x_189:
[----:B------:R-:W-:Y:S05]  /*cdd0*/  BSYNC B0 ;  /* 0x0000000000007941 */ /* 0x000fea0003800000 */
.L_x_188:
        /* <DEDUP_REMOVED lines=11> */
.L_x_187:
[----:B------:R-:W-:Y:S05]  /*ce90*/  BSYNC B1 ;  /* 0x0000000000017941 */ /* 0x000fea0003800000 */
.L_x_186:
[----:B------:R-:W-:Y:S11]  /*cea0*/  ISETP.NE.AND P0, PT, R98, R22, PT ;  /* 0x000000166200720c */ /* 0x000ff60003f05270 */
[----:B------:R-:W-:Y:S02]  /*ceb0*/  @!UPT UIADD3 URZ, UPT, UPT, URZ, URZ, URZ ;  /* 0x000000fffffff290 */ /* 0x000fe4000fffe0ff */
[----:B------:R-:W-:Y:S05]  /*cec0*/  @P0 BRA `(.L_x_191) ;  /* 0x0000000000bc0947 */ /* 0x000fea0003800000 */
[----:B------:R-:W-:Y:S11]  /*ced0*/  LOP3.LUT P0, RZ, R21, 0x3, R99, 0x48, !PT ;  /* 0x0000000315ff7812 */ /* 0x000ff60007804863 */
[----:B------:R-:W-:Y:S02]  /*cee0*/  @!UPT UIADD3 URZ, UPT, UPT, URZ, URZ, URZ ;  /* 0x000000fffffff290 */ /* 0x000fe4000fffe0ff */
[----:B------:R-:W-:Y:S05]  /*cef0*/  @!P0 BRA `(.L_x_192) ;  /* 0x0000000000408947 */ /* 0x000fea0003800000 */
[----:B------:R-:W1:Y:S01]  /*cf00*/  LDCU.64 UR8, c[0x4][0x70] ;  /* 0x01000e00ff0877ac */ /* 0x000e620008000a00 */
[----:B--2---:R-:W-:Y:S01]  /*cf10*/  MOV R3, 0x0 ;  /* 0x0000000000037802 */ /* 0x004fe20000000f00 */
        /* <DEDUP_REMOVED lines=14> */
.L_x_192:
        /* <DEDUP_REMOVED lines=23> */
.L_x_193:
[----:B------:R-:W-:Y:S05]  /*d170*/  WARPSYNC.ALL ;  /* 0x0000000000007948 */ /* 0x000fea0003800000 */
[----:B------:R-:W-:Y:S11]  /*d180*/  R2UR UR4, R23 ;  /* 0x00000000170472ca */ /* 0x000ff600000e0000 */
[----:B------:R-:W-:Y:S02]  /*d190*/  @!UPT UIADD3 URZ, UPT, UPT, URZ, URZ, URZ ;  /* 0x000000fffffff290 */ /* 0x000fe4000fffe0ff */
[----:B------:R-:W1:Y:S02]  /*d1a0*/  LDTM.x16 R4, tmem[UR4+0x40] ;  /* 0x00004004000479ee */ /* 0x000e640008240000 */
[----:B-1----:R-:W-:Y:S01]  /*d1b0*/  NOP ;  /* 0x0000000000007918 */ /* 0x002fe20000000000 */
.L_x_191:
[----:B------:R-:W-:Y:S01]  /*d1c0*/  ISETP.NE.AND P2, PT, R105, RZ, PT ;  /* 0x000000ff6900720c */ /* 0x000fe20003f45270 */
[----:B------:R-:W-:Y:S01]  /*d1d0*/  FMUL R0, R52, R24 ;  /* 0x0000001834007220 */ /* 0x000fe20000400000 */
[----:B--23--:R-:W-:Y:S01]  /*d1e0*/  SHF.L.U32 R3, R60, 0x10, RZ ;  /* 0x000000103c037819 */ /* 0x00cfe200000006ff */
        /* <DEDUP_REMOVED lines=145> */
[----:B--2---:R-:W-:Y:S04]  /*db00*/  DEPBAR.LE SB0, 0x1 ;  /* 0x000080400000791a */ /* 0x004fe80000000000 */
.L_x_195:
[----:B------:R-:W-:Y:S05]  /*db10*/  BSYNC.RECONVERGENT B0 ;  /* 0x0000000000007941 */ /* 0x000fea0003800200 */
.L_x_194:
        /* <DEDUP_REMOVED lines=17> */
[----:B------:R-:W2:Y:S02]  /*dc30*/  SYNCS.PHASECHK.TRANS64.TRYWAIT P0, [R0+URZ+0x170], R106 ;  /* 0x0001706a000075a7 */ /* 0x000ea400080011ff */
[----:B--2---:R-:W-:Y:S05]  /*dc40*/  @!P0 BRA `(.L_x_200) ;  /* 0x0000002400408947 */ /* 0x004fea0003800000 */
.L_x_199:
[----:B------:R-:W-:Y:S05]  /*dc50*/  BSYNC B0 ;  /* 0x0000000000007941 */ /* 0x000fea0003800000 */
.L_x_198:
[----:B------:R-:W-:Y:S11]  /*dc60*/  ISETP.NE.AND P0, PT, R71, RZ, PT ;  /* 0x000000ff4700720c */ /* 0x000ff60003f05270 */
[----:B------:R-:W-:Y:S02]  /*dc70*/  @!UPT UIADD3 URZ, UPT, UPT, URZ, URZ, URZ ;  /* 0x000000fffffff290 */ /* 0x000fe4000fffe0ff */
[----:B------:R3:W4:Y:S04]  /*dc80*/  @P0 LDS.128 R60, [R68+UR45+0x300] ;  /* 0x0003002d443c0984 */ /* 0x0007280008000c00 */
[----:B------:R3:W1:Y:S04]  /*dc90*/  @P0 LDS.128 R72, [R68+UR45+0xb00] ;  /* 0x000b002d44480984 */ /* 0x0006680008000c00 */
[----:B------:R3:W1:Y:S04]  /*dca0*/  @P0 LDS.128 R64, [R2+0x300] ;  /* 0x0003000002400984 */ /* 0x0006680000000c00 */
[----:B------:R3:W1:Y:S02]  /*dcb0*/  @P0 LDS.128 R76, [R2+0xb00] ;  /* 0x000b0000024c0984 */ /* 0x0006640000000c00 */
.L_x_197:
[----:B------:R-:W-:Y:S05]  /*dcc0*/  BSYNC B1 ;  /* 0x0000000000017941 */ /* 0x000fea0003800000 */
.L_x_196:
[----:B------:R-:W-:Y:S05]  /*dcd0*/  VIADD R59, R59, 0x400030 ;  /* 0x004000303b3b7836 */ /* 0x000fea0000000000 */
[----:B--2---:R-:W-:Y:S04]  /*dce0*/  SHF.R.U32.HI R0, RZ, 0x15, R59 ;  /* 0x00000015ff007819 */ /* 0x004fe8000001163b */
[----:B---3--:R-:W-:Y:S04]  /*dcf0*/  LOP3.LUT R2, R0, 0x3, RZ, 0xc0, !PT ;  /* 0x0000000300027812 */ /* 0x008fe800078ec0ff */
[----:B------:R-:W-:Y:S11]  /*dd00*/  ISETP.NE.AND P0, PT, R98, R2, PT ;  /* 0x000000026200720c */ /* 0x000ff60003f05270 */
[----:B------:R-:W-:Y:S02]  /*dd10*/  @!UPT UIADD3 URZ, UPT, UPT, URZ, URZ, URZ ;  /* 0x000000fffffff290 */ /* 0x000fe4000fffe0ff */
[----:B------:R-:W-:Y:S05]  /*dd20*/  @P0 BRA `(.L_x_201) ;  /* 0x0000000000bc0947 */ /* 0x000fea0003800000 */
[----:B------:R-:W-:Y:S02]  /*dd30*/  LOP3.LUT P0, RZ, R0, 0x3, R99, 0x48, !PT ;  /* 0x0000000300ff7812 */ /* 0x000fe40007804863 */
[----:B------:R-:W-:Y:S11]  /*dd40*/  MOV R16, R59 ;  /* 0x0000003b00107202 */ /* 0x000ff60000000f00 */
[----:B------:R-:W-:Y:S05]  /*dd50*/  @!P0 BRA `(.L_x_202) ;  /* 0x0000000000408947 */ /* 0x000fea0003800000 */
[----:B------:R-:W2:Y:S01]  /*dd60*/  LDCU.64 UR8, c[0x4][0x70] ;  /* 0x01000e00ff0877ac */ /* 0x000ea20008000a00 */
[----:B------:R-:W-:Y:S01]  /*dd70*/  MOV R15, 0x0 ;  /* 0x00000000000f7802 */ /* 0x000fe20000000f00 */
[----:B------:R-:W-:Y:S02]  /*dd80*/  HFMA2 R12, -RZ, RZ, 0, 5.9604644775390625e-08 ;  /* 0x00000001ff0c7431 */ /* 0x000fe400000001ff */
[----:B------:R-:W-:Y:S02]  /*dd90*/  IMAD.MOV.U32 R8, RZ, RZ, 0x192 ;  /* 0x00000192ff087424 */ /* 0x000fe400078e00ff */
[----:B------:R-:W-:Y:S01]  /*dda0*/  IMAD.MOV.U32 R13, RZ, RZ, RZ ;  /* 0x000000ffff0d7224 */ /* 0x000fe200078e00ff */
[----:B------:R-:W3:Y:S01]  /*ddb0*/  LDCU.64 UR6, c[0x4][0x78] ;  /* 0x01000f00ff0677ac */ /* 0x000ee20008000a00 */
[----:B------:R-:W1:Y:S01]  /*ddc0*/  LDC.64 R14, c[0x4][R15] ;  /* 0x010000000f0e7b82 */ /* 0x000e620000000a00 */
[----:B------:R-:W5:Y:S01]  /*ddd0*/  LDCU.64 UR4, c[0x4][0x10] ;  /* 0x01000200ff0477ac */ /* 0x000f620008000a00 */
[----:B--2---:R-:W-:Y:S01]  /*dde0*/  MOV R5, UR9 ;  /* 0x0000000900057c02 */ /* 0x004fe20008000f00 */
[----:B------:R-:W-:Y:S01]  /*ddf0*/  IMAD.U32 R4, RZ, RZ, UR8 ;  /* 0x00000008ff047e24 */ /* 0x000fe2000f8e00ff */
[----:B---3--:R-:W-:Y:S01]  /*de00*/  MOV R7, UR7 ;  /* 0x0000000700077c02 */ /* 0x008fe20008000f00 */
[----:B------:R-:W-:Y:S01]  /*de10*/  IMAD.U32 R6, RZ, RZ, UR6 ;  /* 0x00000006ff067e24 */ /* 0x000fe2000f8e00ff */
[----:B-----5:R-:W-:Y:S01]  /*de20*/  MOV R11, UR5 ;  /* 0x00000005000b7c02 */ /* 0x020fe20008000f00 */
[----:B------:R-:W-:Y:S02]  /*de30*/  IMAD.U32 R10, RZ, RZ, UR4 ;  /* 0x00000004ff0a7e24 */ /* 0x000fe4000f8e00ff */
[----:B-1----:R-:W-:Y:S07]  /*de40*/  LEPC R20, `(.L_x_202) ;  /* 0x000000001014794e */ /* 0x002fee0000000000 */
[----:B----4-:R-:W-:Y:S05]  /*de50*/  CALL.ABS.NOINC R14 ;  /* 0x000000000e007343 */ /* 0x010fea0003c00000 */
.L_x_202:
[----:B------:R-:W-:Y:S05]  /*de60*/  WARPSYNC.ALL ;  /* 0x0000000000007948 */ /* 0x000fea0003800000 */
[C---:B------:R-:W-:Y:S01]  /*de70*/  R2UR UR4, R16.reuse ;  /* 0x00000000100472ca */ /* 0x040fe200000e0000 */
[----:B------:R-:W-:Y:S05]  /*de80*/  VIADD R0, R16, 0x40 ;  /* 0x0000004010007836 */ /* 0x000fea0000000000 */
[----:B------:R-:W-:Y:S04]  /*de90*/  SHF.R.U32.HI R0, RZ, 0x15, R0 ;  /* 0x00000015ff007819 */ /* 0x000fe80000011600 */
[----:B------:R-:W-:Y:S03]  /*dea0*/  LOP3.LUT P0, RZ, R0, 0x3, R99, 0x48, !PT ;  /* 0x0000000300ff7812 */ /* 0x000fe60007804863 */
[----:B------:R-:W2:Y:S10]  /*deb0*/  LDTM.x16 R24, tmem[UR4] ;  /* 0x00000004001879ee */ /* 0x000eb40008240000 */
[----:B--2---:R-:W-:Y:S05]  /*dec0*/  @!P0 BRA `(.L_x_203) ;  /* 0x0000000000408947 */ /* 0x004fea0003800000 */
        /* <DEDUP_REMOVED lines=16> */
.L_x_203:
[----:B------:R-:W-:Y:S05]  /*dfd0*/  WARPSYNC.ALL ;  /* 0x0000000000007948 */ /* 0x000fea0003800000 */
[----:B------:R-:W-:Y:S11]  /*dfe0*/  R2UR UR4, R16 ;  /* 0x00000000100472ca */ /* 0x000ff600000e0000 */
[----:B------:R-:W-:Y:S02]  /*dff0*/  @!UPT UIADD3 URZ, UPT, UPT, URZ, URZ, URZ ;  /* 0x000000fffffff290 */ /* 0x000fe4000fffe0ff */
[----:B------:R-:W2:Y:S02]  /*e000*/  LDTM.x16 R4, tmem[UR4+0x40] ;  /* 0x00004004000479ee */ /* 0x000ea40008240000 */
[----:B--2---:R-:W-:Y:S01]  /*e010*/  NOP ;  /* 0x0000000000007918 */ /* 0x004fe20000000000 */
.L_x_201:
[----:B------:R-:W-:Y:S01]  /*e020*/  ISETP.NE.AND P1, PT, R98, R2, PT ;  /* 0x000000026200720c */ /* 0x000fe20003f25270 */
[----:B------:R-:W-:Y:S05]  /*e030*/  WARPSYNC.ALL ;  /* 0x0000000000007948 */ /* 0x000fea0003800000 */
[C---:B----4-:R-:W-:Y:S01]  /*e040*/  SHF.L.U32 R3, R60.reuse, 0x10, RZ ;  /* 0x000000103c037819 */ /* 0x050fe200000006ff */
[----:B------:R-:W-:Y:S01]  /*e050*/  NOP ;  /* 0x0000000000007918 */ /* 0x000fe20000000000 */
[----:B------:R-:W-:Y:S01]  /*e060*/  LOP3.LUT R40, R60, 0xffff0000, RZ, 0xc0, !PT ;  /* 0xffff00003c287812 */ /* 0x000fe200078ec0ff */
[C---:B------:R-:W-:Y:S01]  /*e070*/  FMUL R0, R52.reuse, R24 ;  /* 0x0000001834007220 */ /* 0x040fe20000400000 */
[C---:B------:R-:W-:Y:S01]  /*e080*/  SHF.L.U32 R41, R61.reuse, 0x10, RZ ;  /* 0x000000103d297819 */ /* 0x040fe200000006ff */
[----:B------:R-:W-:Y:S01]  /*e090*/  FMUL R2, R52, R25 ;  /* 0x0000001934027220 */ /* 0x000fe20000400000 */
[----:B------:R-:W-:Y:S01]  /*e0a0*/  LOP3.LUT R42, R61, 0xffff0000, RZ, 0xc0, !PT ;  /* 0xffff00003d2a7812 */ /* 0x000fe200078ec0ff */
[C---:B------:R-:W-:Y:S01]  /*e0b0*/  FFMA R0, R53.reuse, R3, R0 ;  /* 0x0000000335007223 */ /* 0x040fe20000000000 */
[----:B------:R-:W-:Y:S01]  /*e0c0*/  R2UR UR4, R58 ;  /* 0x000000003a0472ca */ /* 0x000fe200000e0000 */
[----:B------:R-:W-:Y:S01]  /*e0d0*/  FFMA R2, R53, R40, R2 ;  /* 0x0000002835027223 */ /* 0x000fe20000000002 */
[----:B------:R-:W-:Y:S01]  /*e0e0*/  SHF.L.U32 R54, R62, 0x10, RZ ;  /* 0x000000103e367819 */ /* 0x000fe200000006ff */
[----:B-1----:R-:W-:Y:S01]  /*e0f0*/  FMUL R20, R52, R4 ;  /* 0x0000000434147220 */ /* 0x002fe20000400000 */
[----:B------:R-:W-:Y:S01]  /*e100*/  LOP3.LUT R55, R62, 0xffff0000, RZ, 0xc0, !PT ;  /* 0xffff00003e377812 */ /* 0x000fe200078ec0ff */
[----:B------:R-:W-:Y:S01]  /*e110*/  FMUL R3, R52, R26 ;  /* 0x0000001a34037220 */ /* 0x000fe20000400000 */
[----:B------:R-:W-:Y:S01]  /*e120*/  F2FP.BF16.F32.PACK_AB R108, R2, R0 ;  /* 0x00000000026c723e */ /* 0x000fe200000010ff */
[----:B------:R-:W-:Y:S01]  /*e130*/  FMUL R4, R52, R27 ;  /* 0x0000001b34047220 */ /* 0x000fe20000400000 */
[----:B------:R-:W-:Y:S01]  /*e140*/  SHF.L.U32 R56, R63, 0x10, RZ ;  /* 0x000000103f387819 */ /* 0x000fe200000006ff */
[----:B------:R-:W-:Y:S01]  /*e150*/  FFMA R3, R53, R41, R3 ;  /* 0x0000002935037223 */ /* 0x000fe20000000003 */
[----:B------:R-:W-:Y:S01]  /*e160*/  LOP3.LUT R57, R63, 0xffff0000, RZ, 0xc0, !PT ;  /* 0xffff00003f397812 */ /* 0x000fe200078ec0ff */
[----:B------:R-:W-:Y:S01]  /*e170*/  FFMA R4, R53, R42, R4 ;  /* 0x0000002a35047223 */ /* 0x000fe20000000004 */
[----:B------:R-:W-:Y:S01]  /*e180*/  SHF.L.U32 R58, R64, 0x10, RZ ;  /* 0x00000010403a7819 */ /* 0x000fe200000006ff */
[----:B------:R-:W-:Y:S01]  /*e190*/  FMUL R0, R52, R28 ;  /* 0x0000001c34007220 */ /* 0x000fe20000400000 */
[----:B------:R-:W-:Y:S01]  /*e1a0*/  LOP3.LUT R59, R64, 0xffff0000, RZ, 0xc0, !PT ;  /* 0xffff0000403b7812 */ /* 0x000fe200078ec0ff */
[----:B------:R-:W-:Y:S01]  /*e1b0*/  FMUL R2, R52, R29 ;  /* 0x0000001d34027220 */ /* 0x000fe20000400000 */
[----:B------:R-:W-:Y:S01]  /*e1c0*/  F2FP.BF16.F32.PACK_AB R109, R4, R3 ;  /* 0x00000003046d723e */ /* 0x000fe200000010ff */
[C---:B------:R-:W-:Y:S01]  /*e1d0*/  FMUL R21, R52.reuse, R5 ;  /* 0x0000000534157220 */ /* 0x040fe20000400000 */
[C---:B------:R-:W-:Y:S01]  /*e1e0*/  SHF.L.U32 R60, R65.reuse, 0x10, RZ ;  /* 0x00000010413c7819 */ /* 0x040fe200000006ff */
[C---:B------:R-:W-:Y:S01]  /*e1f0*/  FMUL R5, R52.reuse, R30 ;  /* 0x0000001e34057220 */ /* 0x040fe20000400000 */
[----:B------:R-:W-:Y:S01]  /*e200*/  LOP3.LUT R61, R65, 0xffff0000, RZ, 0xc0, !PT ;  /* 0xffff0000413d7812 */ /* 0x000fe200078ec0ff */
[----:B------:R-:W-:Y:S01]  /*e210*/  FMUL R22, R52, R6 ;  /* 0x0000000634167220 */ /* 0x000fe20000400000 */
[----:B------:R-:W-:Y:S01]  /*e220*/  SHF.L.U32 R62, R66, 0x10, RZ ;  /* 0x00000010423e7819 */ /* 0x000fe200000006ff */
        /* <DEDUP_REMOVED lines=10> */
[----:B------:R-:W-:Y:S01]  /*e2d0*/  FMUL R3, R52, R33 ;  /* 0x0000002134037220 */ /* 0x000fe20000400000 */
[----:B------:R-:W-:Y:S01]  /*e2e0*/  F2FP.BF16.F32.PACK_AB R110, R2, R0 ;  /* 0x00000000026e723e */ /* 0x000fe200000010ff */
[----:B------:R-:W-:Y:S01]  /*e2f0*/  FFMA R5, R53, R56, R5 ;  /* 0x0000003835057223 */ /* 0x000fe20000000005 */
[----:B------:R-:W-:Y:S01]  /*e300*/  SHF.L.U32 R68, R73, 0x10, RZ ;  /* 0x0000001049447819 */ /* 0x000fe200000006ff */
[----:B------:R-:W-:Y:S01]  /*e310*/  FFMA R6, R53, R57, R6 ;  /* 0x0000003935067223 */ /* 0x000fe20000000006 */
[----:B------:R-:W-:Y:S01]  /*e320*/  LOP3.LUT R69, R73, 0xffff0000, RZ, 0xc0, !PT ;  /* 0xffff000049457812 */ /* 0x000fe200078ec0ff */
[C---:B------:R-:W-:Y:S01]  /*e330*/  FFMA R7, R53.reuse, R58, R7 ;  /* 0x0000003a35077223 */ /* 0x040fe20000000007 */
[----:B------:R-:W-:Y:S01]  /*e340*/  SHF.L.U32 R70, R74, 0x10, RZ ;  /* 0x000000104a467819 */ /* 0x000fe200000006ff */
[----:B------:R-:W-:Y:S01]  /*e350*/  UIADD3 UR4, UPT, UPT, UR4, 0x1f0, URZ ;  /* 0x000001f004047890 */ /* 0x000fe2000fffe0ff */
[----:B------:R-:W-:Y:S01]  /*e360*/  F2FP.BF16.F32.PACK_AB R111, R6, R5 ;  /* 0x00000005066f723e */ /* 0x000fe200000010ff */
[----:B------:R-:W-:Y:S01]  /*e370*/  FFMA R3, R53, R59, R3 ;  /* 0x0000003b35037223 */ /* 0x000fe20000000003 */
[----:B------:R-:W-:Y:S01]  /*e380*/  LOP3.LUT R71, R74, 0xffff0000, RZ, 0xc0, !PT ;  /* 0xffff00004a477812 */ /* 0x000fe200078ec0ff */
[C---:B------:R-:W-:Y:S01]  /*e390*/  FMUL R0, R52.reuse, R34 ;  /* 0x0000002234007220 */ /* 0x040fe20000400000 */
[----:B------:R-:W-:Y:S01]  /*e3a0*/  SHF.L.U32 R72, R75, 0x10, RZ ;  /* 0x000000104b487819 */ /* 0x000fe200000006ff */
[C---:B------:R-:W-:Y:S01]  /*e3b0*/  FMUL R2, R52.reuse, R35 ;  /* 0x0000002334027220 */ /* 0x040fe20000400000 */
[----:B------:R-:W-:Y:S01]  /*e3c0*/  UPRMT UR4, UR37, 0x654, UR4 ;  /* 0x0000065425047896 */ /* 0x000fe20008000004 */
[C---:B------:R-:W-:Y:S01]  /*e3d0*/  FMUL R4, R52.reuse, R36 ;  /* 0x0000002434047220 */ /* 0x040fe20000400000 */
[C---:B------:R-:W-:Y:S01]  /*e3e0*/  FMUL R5, R52.reuse, R37 ;  /* 0x0000002534057220 */ /* 0x040fe20000400000 */
[----:B------:R-:W-:Y:S01]  /*e3f0*/  F2FP.BF16.F32.PACK_AB R28, R3, R7 ;  /* 0x00000007031c723e */ /* 0x000fe200000010ff */
[C---:B------:R-:W-:Y:S01]  /*e400*/  FFMA R0, R53.reuse, R60, R0 ;  /* 0x0000003c35007223 */ /* 0x040fe20000000000 */
[C---:B------:R-:W-:Y:S01]  /*e410*/  FMUL R6, R52.reuse, R38 ;  /* 0x0000002634067220 */ /* 0x040fe20000400000 */
[C---:B------:R-:W-:Y:S01]  /*e420*/  FFMA R2, R53.reuse, R61, R2 ;  /* 0x0000003d35027223 */ /* 0x040fe20000000002 */
[C---:B------:R-:W-:Y:S01]  /*e430*/  FMUL R3, R52.reuse, R39 ;  /* 0x0000002734037220 */ /* 0x040fe20000400000 */
[C---:B------:R-:W-:Y:S01]  /*e440*/  FFMA R4, R53.reuse, R62, R4 ;  /* 0x0000003e35047223 */ /* 0x040fe20000000004 */
[C---:B------:R-:W-:Y:S01]  /*e450*/  FFMA R5, R53.reuse, R63, R5 ;  /* 0x0000003f35057223 */ /* 0x040fe20000000005 */
[C---:B------:R-:W-:Y:S01]  /*e460*/  FFMA R6, R53.reuse, R64, R6 ;  /* 0x0000004035067223 */ /* 0x040fe20000000006 */
[C---:B------:R-:W-:Y:S01]  /*e470*/  FFMA R3, R53.reuse, R65, R3 ;  /* 0x0000004135037223 */ /* 0x040fe20000000003 */
[----:B------:R-:W-:Y:S01]  /*e480*/  FFMA R20, R53, R66, R20 ;  /* 0x0000004235147223 */ /* 0x000fe20000000014 */
[----:B------:R-:W-:Y:S01]  /*e490*/  FMUL R8, R52, R8 ;  /* 0x0000000834087220 */ /* 0x000fe20000400000 */
[----:B------:R-:W-:Y:S01]  /*e4a0*/  SYNCS.ARRIVE.TRANS64.RED.A1T0 RZ, [UR4], RZ ;  /* 0x000000ffffff79a7 */ /* 0x000fe20008100404 */
[----:B------:R1:W-:Y:S01]  /*e4b0*/  @!P1 STS.128 [R104+UR45+0x3300], R108 ;  /* 0x0033006c68009988 */ /* 0x0003e20008000c2d */
[----:B------:R-:W-:Y:S01]  /*e4c0*/  LOP3.LUT R73, R75, 0xffff0000, RZ, 0xc0, !PT ;  /* 0xffff00004b497812 */ /* 0x000fe200078ec0ff */
[C---:B------:R-:W-:Y:S01]  /*e4d0*/  FFMA R21, R53.reuse, R67, R21 ;  /* 0x0000004335157223 */ /* 0x040fe20000000015 */
[----:B------:R-:W-:Y:S01]  /*e4e0*/  SHF.L.U32 R24, R76, 0x10, RZ ;  /* 0x000000104c187819 */ /* 0x000fe200000006ff */
[----:B------:R-:W-:Y:S01]  /*e4f0*/  FMUL R9, R52, R9 ;  /* 0x0000000934097220 */ /* 0x000fe20000400000 */
[----:B------:R-:W-:Y:S01]  /*e500*/  LOP3.LUT R25, R76, 0xffff0000, RZ, 0xc0, !PT ;  /* 0xffff00004c197812 */ /* 0x000fe200078ec0ff */
[C---:B------:R-:W-:Y:S01]  /*e510*/  FFMA R22, R53.reuse, R68, R22 ;  /* 0x0000004435167223 */ /* 0x040fe20000000016 */
[C---:B------:R-:W-:Y:S01]  /*e520*/  FMUL R10, R52.reuse, R10 ;  /* 0x0000000a340a7220 */ /* 0x040fe20000400000 */
[C---:B------:R-:W-:Y:S01]  /*e530*/  FFMA R23, R53.reuse, R69, R23 ;  /* 0x0000004535177223 */ /* 0x040fe20000000017 */
[----:B------:R-:W-:Y:S01]  /*e540*/  FMUL R11, R52, R11 ;  /* 0x0000000b340b7220 */ /* 0x000fe20000400000 */
[----:B------:R-:W-:Y:S01]  /*e550*/  F2FP.BF16.F32.PACK_AB R29, R2, R0 ;  /* 0x00000000021d723e */ /* 0x000fe200000010ff */
[----:B------:R-:W-:Y:S01]  /*e560*/  FFMA R8, R53, R70, R8 ;  /* 0x0000004635087223 */ /* 0x000fe20000000008 */
[----:B------:R-:W-:Y:S01]  /*e570*/  F2FP.BF16.F32.PACK_AB R30, R5, R4 ;  /* 0x00000004051e723e */ /* 0x000fe200000010ff */
[C---:B------:R-:W-:Y:S01]  /*e580*/  FMUL R12, R52.reuse, R12 ;  /* 0x0000000c340c7220 */ /* 0x040fe20000400000 */
[----:B------:R-:W-:Y:S01]  /*e590*/  F2FP.BF16.F32.PACK_AB R31, R3, R6 ;  /* 0x00000006031f723e */ /* 0x000fe200000010ff */
[----:B------:R-:W-:Y:S01]  /*e5a0*/  FFMA R9, R53, R71, R9 ;  /* 0x0000004735097223 */ /* 0x000fe20000000009 */
[C---:B------:R-:W-:Y:S01]  /*e5b0*/  FMUL R13, R52.reuse, R13 ;  /* 0x0000000d340d7220 */ /* 0x040fe20000400000 */
[----:B------:R-:W-:Y:S01]  /*e5c0*/  SHF.L.U32 R26, R77, 0x10, RZ ;  /* 0x000000104d1a7819 */ /* 0x000fe200000006ff */
[----:B------:R-:W-:Y:S01]  /*e5d0*/  FFMA R10, R53, R72, R10 ;  /* 0x00000048350a7223 */ /* 0x000fe2000000000a */
[----:B------:R1:W-:Y:S01]  /*e5e0*/  @!P1 STS.128 [R103+0x3300], R28 ;  /* 0x0033001c67009388 */ /* 0x0003e20000000c00 */
[C---:B------:R-:W-:Y:S01]  /*e5f0*/  FMUL R14, R52.reuse, R14 ;  /* 0x0000000e340e7220 */ /* 0x040fe20000400000 */
[----:B------:R-:W-:Y:S01]  /*e600*/  LOP3.LUT R27, R77, 0xffff0000, RZ, 0xc0, !PT ;  /* 0xffff00004d1b7812 */ /* 0x000fe200078ec0ff */
[C---:B------:R-:W-:Y:S01]  /*e610*/  FFMA R11, R53.reuse, R73, R11 ;  /* 0x00000049350b7223 */ /* 0x040fe2000000000b */
[----:B------:R-:W-:Y:S01]  /*e620*/  FMUL R15, R52, R15 ;  /* 0x0000000f340f7220 */ /* 0x000fe20000400000 */
[----:B------:R-:W-:Y:S01]  /*e630*/  SHF.L.U32 R40, R78, 0x10, RZ ;  /* 0x000000104e287819 */ /* 0x000fe200000006ff */
[C---:B------:R-:W-:Y:S01]  /*e640*/  FFMA R12, R53.reuse, R24, R12 ;  /* 0x00000018350c7223 */ /* 0x040fe2000000000c */
[----:B------:R-:W-:Y:S01]  /*e650*/  FMUL R16, R52, R16 ;  /* 0x0000001034107220 */ /* 0x000fe20000400000 */
[----:B------:R-:W-:Y:S01]  /*e660*/  LOP3.LUT R74, R78, 0xffff0000, RZ, 0xc0, !PT ;  /* 0xffff00004e4a7812 */ /* 0x000fe200078ec0ff */
[----:B------:R-:W-:Y:S01]  /*e670*/  FFMA R13, R53, R25, R13 ;  /* 0x00000019350d7223 */ /* 0x000fe2000000000d */
[C---:B------:R-:W-:Y:S01]  /*e680*/  FMUL R17, R52.reuse, R17 ;  /* 0x0000001134117220 */ /* 0x040fe20000400000 */
[----:B------:R-:W-:Y:S01]  /*e690*/  SHF.L.U32 R75, R79, 0x10, RZ ;  /* 0x000000104f4b7819 */ /* 0x000fe200000006ff */
[----:B------:R-:W-:Y:S01]  /*e6a0*/  FFMA R14, R53, R26, R14 ;  /* 0x0000001a350e7223 */ /* 0x000fe2000000000e */
[----:B------:R-:W-:Y:S01]  /*e6b0*/  F2FP.BF16.F32.PACK_AB R20, R21, R20 ;  /* 0x000000141514723e */ /* 0x000fe200000010ff */
[C---:B------:R-:W-:Y:S01]  /*e6c0*/  FMUL R18, R52.reuse, R18 ;  /* 0x0000001234127220 */ /* 0x040fe20000400000 */
[----:B------:R-:W-:Y:S01]  /*e6d0*/  LOP3.LUT R76, R79, 0xffff0000, RZ, 0xc0, !PT ;  /* 0xffff00004f4c7812 */ /* 0x000fe200078ec0ff */
[----:B------:R-:W-:Y:S01]  /*e6e0*/  FFMA R15, R53, R27, R15 ;  /* 0x0000001b350f7223 */ /* 0x000fe2000000000f */
[----:B------:R-:W-:Y:S01]  /*e6f0*/  F2FP.BF16.F32.PACK_AB R21, R23, R22 ;  /* 0x000000161715723e */ /* 0x000fe200000010ff */
[----:B------:R-:W-:Y:S01]  /*e700*/  FMUL R19, R52, R19 ;  /* 0x0000001334137220 */ /* 0x000fe20000400000 */
[----:B------:R-:W-:Y:S01]  /*e710*/  F2FP.BF16.F32.PACK_AB R22, R9, R8 ;  /* 0x000000080916723e */ /* 0x000fe200000010ff */
[----:B------:R-:W-:Y:S01]  /*e720*/  FFMA R16, R53, R40, R16 ;  /* 0x0000002835107223 */ /* 0x000fe20000000010 */
[----:B------:R-:W-:Y:S01]  /*e730*/  F2FP.BF16.F32.PACK_AB R23, R11, R10 ;  /* 0x0000000a0b17723e */ /* 0x000fe200000010ff */
[C---:B------:R-:W-:Y:S01]  /*e740*/  FFMA R17, R53.reuse, R74, R17 ;  /* 0x0000004a35117223 */ /* 0x040fe20000000011 */
[C---:B------:R-:W-:Y:S01]  /*e750*/  FFMA R18, R53.reuse, R75, R18 ;  /* 0x0000004b35127223 */ /* 0x040fe20000000012 */
[----:B------:R-:W-:Y:S01]  /*e760*/  FFMA R19, R53, R76, R19 ;  /* 0x0000004c35137223 */ /* 0x000fe20000000013 */
[----:B------:R-:W-:Y:S01]  /*e770*/  F2FP.BF16.F32.PACK_AB R12, R13, R12 ;  /* 0x0000000c0d0c723e */ /* 0x000fe200000010ff */
[----:B------:R1:W-:Y:S01]  /*e780*/  @!P1 STS.128 [R104+UR45+0x3b00], R20 ;  /* 0x003b001468009988 */ /* 0x0003e20008000c2d */
[----:B------:R-:W-:Y:S01]  /*e790*/  F2FP.BF16.F32.PACK_AB R13, R15, R14 ;  /* 0x0000000e0f0d723e */ /* 0x000fe200000010ff */
[----:B------:R-:W-:Y:S01]  /*e7a0*/  BSSY.RECONVERGENT B0, `(.L_x_204) ;  /* 0x000001a000007945 */ /* 0x000fe20003800200 */
[----:B------:R-:W-:Y:S02]  /*e7b0*/  F2FP.BF16.F32.PACK_AB R14, R17, R16 ;  /* 0x00000010110e723e */ /* 0x000fe400000010ff */
[----:B------:R-:W-:Y:S02]  /*e7c0*/  F2FP.BF16.F32.PACK_AB R15, R19, R18 ;  /* 0x00000012130f723e */ /* 0x000fe400000010ff */
[----:B------:R-:W-:Y:S03]  /*e7d0*/  ISETP.NE.AND P0, PT, R98, RZ, PT ;  /* 0x000000ff6200720c */ /* 0x000fe60003f05270 */
[----:B------:R1:W-:Y:S01]  /*e7e0*/  @!P1 STS.128 [R103+0x3b00], R12 ;  /* 0x003b000c67009388 */ /* 0x0003e20000000c00 */
[----:B------:R-:W-:Y:S01]  /*e7f0*/  @!PT LDS RZ, [RZ] ;  /* 0x00000000fffff984 */ /* 0x000fe20000000800 */
[----:B------:R-:W-:Y:S01]  /*e800*/  @!PT LDS RZ, [RZ] ;  /* 0x00000000fffff984 */ /* 0x000fe20000000800 */
[----:B------:R-:W-:Y:S01]  /*e810*/  @!PT LDS RZ, [RZ] ;  /* 0x00000000fffff984 */ /* 0x000fe20000000800 */
[----:B------:R-:W-:Y:S01]  /*e820*/  @!PT LDS RZ, [RZ] ;  /* 0x00000000fffff984 */ /* 0x000fe20000000800 */
[----:B------:R2:W-:Y:S07]  /*e830*/  MEMBAR.ALL.CTA ;  /* 0x0000000000007992 */ /* 0x0005ee0000008000 */
[----:B--2---:R-:W2:Y:S02]  /*e840*/  FENCE.VIEW.ASYNC.S ;  /* 0x00000000000073c6 */ /* 0x004ea40000000000 */
        /* <DEDUP_REMOVED lines=15> */
.L_x_205:
[----:B------:R-:W-:Y:S05]  /*e940*/  BSYNC.RECONVERGENT B0 ;  /* 0x0000000000007941 */ /* 0x000fea0003800200 */
.L_x_204:
[----:B------:R-:W-:Y:S01]  /*e950*/  BAR.SYNC.DEFER_BLOCKING 0x1, 0x80 ;  /* 0x0042000000007b1d */ /* 0x000fe20000010000 */
[----:B------:R-:W-:Y:S01]  /*e960*/  UISETP.NE.AND UP0, UPT, UR56, -0x8, UPT ;  /* 0xfffffff83800788c */ /* 0x000fe2000bf05270 */
[----:B------:R-:W-:Y:S08]  /*e970*/  IADD3 R94, PT, PT, R94, 0x1, RZ ;  /* 0x000000015e5e7810 */ /* 0x000ff00007ffe0ff */
[----:B------:R-:W-:Y:S05]  /*e980*/  BRA.U !UP0, `(.L_x_206) ;  /* 0x0000000108287547 */ /* 0x000fea000b800000 */
[----:B------:R-:W-:Y:S01]  /*e990*/  ISETP.NE.AND P0, PT, R105, RZ, PT ;  /* 0x000000ff6900720c */ /* 0x000fe20003f05270 */
[----:B------:R-:W-:Y:S01]  /*e9a0*/  IMAD.U32 R2, RZ, RZ, UR57 ;  /* 0x00000039ff027e24 */ /* 0x000fe2000f8e00ff */
[----:B------:R-:W-:Y:S01]  /*e9b0*/  UIADD3 UR57, UPT, UPT, UR57, 0x1, URZ ;  /* 0x0000000139397890 */ /* 0x000fe2000fffe0ff */
[----:B------:R-:W-:Y:S03]  /*e9c0*/  IMAD.U32 R0, RZ, RZ, UR37 ;  /* 0x00000025ff007e24 */ /* 0x000fe6000f8e00ff */
[----:B------:R-:W-:Y:S04]  /*e9d0*/  UISETP.NE.AND UP0, UPT, UR57, 0x4, UPT ;  /* 0x000000043900788c */ /* 0x000fe8000bf05270 */
[----:B------:R-:W-:Y:S03]  /*e9e0*/  USEL UR57, UR57, URZ, UP0 ;  /* 0x000000ff39397287 */ /* 0x000fe60008000000 */
[----:B------:R-:W-:Y:S05]  /*e9f0*/  @P0 LEA R2, R2, UR45, 0x3 ;  /* 0x0000002d02020c11 */ /* 0x000fea000f8e18ff */
[----:B------:R-:W-:Y:S05]  /*ea00*/  @P0 VIADD R2, R2, 0x190 ;  /* 0x0000019002020836 */ /* 0x000fea0000000000 */
[----:B------:R-:W-:Y:S04]  /*ea10*/  @P0 PRMT R0, R0, 0x654, R2 ;  /* 0x0000065400000816 */ /* 0x000fe80000000002 */
[----:B------:R2:W-:Y:S03]  /*ea20*/  @P0 SYNCS.ARRIVE.TRANS64.RED.A1T0 RZ, [R0+URZ], RZ ;  /* 0x000000ff00ff09a7 */ /* 0x0005e600081004ff */
.L_x_206:
[----:B------:R-:W-:Y:S01]  /*ea30*/  ISETP.NE.AND P2, PT, R100, RZ, PT ;  /* 0x000000ff6400720c */ /* 0x000fe20003f45270 */
[----:B------:R-:W-:Y:S01]  /*ea40*/  VIADD R2, R50, UR38 ;  /* 0x0000002632027c36 */ /* 0x000fe20008000000 */
[----:B------:R-:W-:Y:S01]  /*ea50*/  ISETP.NE.AND P0, PT, R102, 0x2, PT ;  /* 0x000000026600780c */ /* 0x000fe20003f05270 */
[----:B--2---:R-:W-:Y:S01]  /*ea60*/  VIADD R0, R51, UR39 ;  /* 0x0000002733007c36 */ /* 0x004fe20008000000 */
[----:B------:R-:W-:Y:S01]  /*ea70*/  ISETP.NE.AND P1, PT, R94, 0x2, PT ;  /* 0x000000025e00780c */ /* 0x000fe20003f25270 */
[----:B------:R-:W-:Y:S01]  /*ea80*/  UIADD3 UR56, UPT, UPT, UR56, 0x8, URZ ;  /* 0x0000000838387890 */ /* 0x000fe2000fffe0ff */
[----:B------:R-:W-:Y:S02]  /*ea90*/  R2UR UR11, R2 ;  /* 0x00000000020b72ca */ /* 0x000fe400000e0000 */
[----:B------:R-:W-:Y:S02]  /*eaa0*/  R2UR UR27, R0 ;  /* 0x00000000001b72ca */ /* 0x000fe400000e0000 */
[----:B------:R-:W-:Y:S02]  /*eab0*/  SEL R2, RZ, 0x1, P0 ;  /* 0x00000001ff027807 */ /* 0x000fe40000000000 */
[----:B------:R-:W-:Y:S02]  /*eac0*/  SEL R0, RZ, 0x1, P1 ;  /* 0x00000001ff007807 */ /* 0x000fe40000800000 */
[----:B------:R-:W-:Y:S02]  /*ead0*/  @P2 R2UR UR44, R91 ;  /* 0x000000005b2c22ca */ /* 0x000fe400000e0000 */
[----:B------:R-:W-:Y:S02]  /*eae0*/  LOP3.LUT R92, R92, R2, RZ, 0x3c, !PT ;  /* 0x000000025c5c7212 */ /* 0x000fe400078e3cff */
[----:B------:R-:W-:Y:S02]  /*eaf0*/  LOP3.LUT R93, R93, R0, RZ, 0x3c, !PT ;  /* 0x000000005d5d7212 */ /* 0x000fe400078e3cff */
[----:B------:R-:W-:Y:S02]  /*eb00*/  SEL R102, R102, RZ, P0 ;  /* 0x000000ff66667207 */ /* 0x000fe40000000000 */
[----:B------:R-:W-:Y:S01]  /*eb10*/  SEL R94, R94, RZ, P1 ;  /* 0x000000ff5e5e7207 */ /* 0x000fe20000800000 */
[----:B------:R-:W-:Y:S06]  /*eb20*/  @P2 BRA `(.L_x_207) ;  /* 0xffffff7c00202947 */ /* 0x000fec000383ffff */
[----:B------:R-:W-:-:S09]  /*eb30*/  UISETP.NE.AND UP0, UPT, UR36, URZ, UPT ;  /* 0x000000ff2400728c */ /* 0x000fd2000bf05270 */
[----:B------:R-:W-:Y:S05]  /*eb40*/  BRA.U !UP0, `(.L_x_208) ;  /* 0x0000000108487547 */ /* 0x000fea000b800000 */
[----:B------:R-:W2:Y:S02]  /*eb50*/  LDCU.64 UR4, c[0x0][0xc90] ;  /* 0x00019200ff0477ac */ /* 0x000ea40008000a00 */
[----:B--2---:R-:W-:-:S04]  /*eb60*/  UISETP.NE.U32.AND UP0, UPT, UR4, URZ, UPT ;  /* 0x000000ff0400728c */ /* 0x004fc8000bf05070 */
[----:B------:R-:W-:-:S09]  /*eb70*/  UISETP.NE.AND.EX UP0, UPT, UR5, URZ, UPT, UP0 ;  /* 0x000000ff0500728c */ /* 0x000fd2000bf05300 */
[----:B------:R-:W-:Y:S05]  /*eb80*/  BRA.U UP0, `(.L_x_209) ;  /* 0x00000001000c7547 */ /* 0x000fea000b800000 */
[----:B------:R-:W-:-:S13]  /*eb90*/  FSETP.NEU.AND P0, PT, R53, RZ, PT ;  /* 0x000000ff3500720b */ /* 0x000fda0003f0d000 */
[----:B------:R-:W-:Y:S05]  /*eba0*/  @!P0 EXIT ;  /* 0x000000000000894d */ /* 0x000fea0003800000 */
[----:B------:R-:W-:Y:S05]  /*ebb0*/  BRA `(.L_x_208) ;  /* 0x00000000002c7947 */ /* 0x000fea0003800000 */
.L_x_209:
[----:B------:R-:W-:Y:S01]  /*ebc0*/  ISETP.NE.AND P0, PT, R101, RZ, PT ;  /* 0x000000ff6500720c */ /* 0x000fe20003f05270 */
[----:B------:R-:W-:-:S12]  /*ebd0*/  BSSY.RECONVERGENT B0, `(.L_x_208) ;  /* 0x0000009000007945 */ /* 0x000fd80003800200 */
[----:B------:R-:W-:Y:S05]  /*ebe0*/  @P0 BRA `(.L_x_210) ;  /* 0x0000000000140947 */ /* 0x000fea0003800000 */
[----:B------:R-:W2:Y:S02]  /*ebf0*/  LDCU.64 UR4, c[0x0][0xc88] ;  /* 0x00019100ff0477ac */ /* 0x000ea40008000a00 */
[----:B--2---:R-:W-:-:S04]  /*ec00*/  ISETP.NE.U32.AND P0, PT, RZ, UR4, PT ;  /* 0x00000004ff007c0c */ /* 0x004fc8000bf05070 */
[----:B------:R-:W-:-:S13]  /*ec10*/  ISETP.NE.AND.EX P0, PT, RZ, UR5, PT, P0 ;  /* 0x00000005ff007c0c */ /* 0x000fda000bf05300 */
[----:B------:R-:W-:Y:S05]  /*ec20*/  @!P0 EXIT ;  /* 0x000000000000894d */ /* 0x000fea0003800000 */
[----:B------:R-:W-:Y:S05]  /*ec30*/  BRA `(.L_x_211) ;  /* 0x0000000000087947 */ /* 0x000fea0003800000 */
.L_x_210:
[----:B------:R-:W-:-:S13]  /*ec40*/  FSETP.NEU.AND P0, PT, R53, RZ, PT ;  /* 0x000000ff3500720b */ /* 0x000fda0003f0d000 */
[----:B------:R-:W-:Y:S05]  /*ec50*/  @!P0 EXIT ;  /* 0x000000000000894d */ /* 0x000fea0003800000 */
.L_x_211:
[----:B------:R-:W-:Y:S05]  /*ec60*/  BSYNC.RECONVERGENT B0 ;  /* 0x0000000000007941 */ /* 0x000fea0003800200 */
.L_x_208:
[----:B------:R-:W-:Y:S01]  /*ec70*/  ULEA UR4, UR57, UR45, 0x3 ;  /* 0x0000002d39047291 */ /* 0x000fe2000f8e18ff */
[----:B------:R-:W-:-:S04]  /*ec80*/  DEPBAR.LE SB0, 0x0 ;  /* 0x000080000000791a */ /* 0x000fc80000000000 */
[----:B------:R-:W-:-:S04]  /*ec90*/  UIADD3 UR4, UPT, UPT, UR4, 0x190, URZ ;  /* 0x0000019004047890 */ /* 0x000fc8000fffe0ff */
[----:B------:R-:W-:-:S09]  /*eca0*/  UPRMT UR4, UR37, 0x654, UR4 ;  /* 0x0000065425047896 */ /* 0x000fd20008000004 */
[----:B------:R-:W-:Y:S01]  /*ecb0*/  SYNCS.ARRIVE.TRANS64.RED.A1T0 RZ, [UR4], RZ ;  /* 0x000000ffffff79a7 */ /* 0x000fe20008100404 */
[----:B------:R-:W-:Y:S05]  /*ecc0*/  EXIT ;  /* 0x000000000000794d */ /* 0x000fea0003800000 */
.L_x_25:
[----:B--2---:R2:W1:Y:S02]  /*ecd0*/  SYNCS.PHASECHK.TRANS64.TRYWAIT P0, [R2+URZ+0x210], R3 ;  /* 0x00021003020075a7 */ /* 0x00446400080011ff */
[----:B-1----:R-:W-:Y:S05]  /*ece0*/  @!P0 NANOSLEEP.SYNCS 0x989680 ;  /* 0x009896800000895d */ /* 0x002fea0003900000 */
[----:B------:R-:W1:Y:S02]  /*ecf0*/  @!P0 SYNCS.PHASECHK.TRANS64 P0, [R2+URZ+0x210], R3 ;  /* 0x00021003020085a7 */ /* 0x000e6400080010ff */
[----:B-1----:R-:W-:Y:S05]  /*ed00*/  @!P0 BRA `(.L_x_25) ;  /* 0xfffffffc00f08947 */ /* 0x002fea000383ffff */
[----:B------:R-:W-:Y:S05]  /*ed10*/  BRA `(.L_x_212) ;  /* 0xffffff2c00947947 */ /* 0x000fea000383ffff */
.L_x_28:
[----:B-1----:R-:W-:-:S07]  /*ed20*/  MOV R2, UR41 ;  /* 0x0000002900027c02 */ /* 0x002fce0008000f00 */
.L_x_213:
[----:B-1----:R1:W2:Y:S02]  /*ed30*/  SYNCS.PHASECHK.TRANS64.TRYWAIT P0, [R2+URZ+0xb8], R4 ;  /* 0x0000b804020075a7 */ /* 0x0022a400080011ff */
[----:B--2---:R-:W-:Y:S05]  /*ed40*/  @!P0 NANOSLEEP.SYNCS 0x989680 ;  /* 0x009896800000895d */ /* 0x004fea0003900000 */
[----:B------:R-:W2:Y:S02]  /*ed50*/  @!P0 SYNCS.PHASECHK.TRANS64 P0, [R2+URZ+0xb8], R4 ;  /* 0x0000b804020085a7 */ /* 0x000ea400080010ff */
[----:B--2---:R-:W-:Y:S05]  /*ed60*/  @!P0 BRA `(.L_x_213) ;  /* 0xfffffffc00f08947 */ /* 0x004fea000383ffff */
[----:B------:R-:W-:Y:S05]  /*ed70*/  BRA `(.L_x_27) ;  /* 0xffffff2c00dc7947 */ /* 0x000fea000383ffff */
.L_x_37:
[----:B------:R-:W-:-:S07]  /*ed80*/  MOV R2, UR41 ;  /* 0x0000002900027c02 */ /* 0x000fce0008000f00 */
.L_x_214:
[----:B-1----:R1:W2:Y:S02]  /*ed90*/  SYNCS.PHASECHK.TRANS64.TRYWAIT P0, [R2+URZ+0xb8], R4 ;  /* 0x0000b804020075a7 */ /* 0x0022a400080011ff */
[----:B--2---:R-:W-:Y:S05]  /*eda0*/  @!P0 NANOSLEEP.SYNCS 0x989680 ;  /* 0x009896800000895d */ /* 0x004fea0003900000 */
[----:B------:R-:W2:Y:S02]  /*edb0*/  @!P0 SYNCS.PHASECHK.TRANS64 P0, [R2+URZ+0xb8], R4 ;  /* 0x0000b804020085a7 */ /* 0x000ea400080010ff */
[----:B--2---:R-:W-:Y:S05]  /*edc0*/  @!P0 BRA `(.L_x_214) ;  /* 0xfffffffc00f08947 */ /* 0x004fea000383ffff */
[----:B------:R-:W-:Y:S05]  /*edd0*/  BRA `(.L_x_36) ;  /* 0xffffff3000ec7947 */ /* 0x000fea000383ffff */
.L_x_44:
[----:B-1----:R1:W2:Y:S02]  /*ede0*/  SYNCS.PHASECHK.TRANS64.TRYWAIT P0, [R2+URZ+0x1c0], R3 ;  /* 0x0001c003020075a7 */ /* 0x0022a400080011ff */
[----:B--2---:R-:W-:Y:S05]  /*edf0*/  @!P0 NANOSLEEP.SYNCS 0x989680 ;  /* 0x009896800000895d */ /* 0x004fea0003900000 */
[----:B------:R-:W2:Y:S02]  /*ee00*/  @!P0 SYNCS.PHASECHK.TRANS64 P0, [R2+URZ+0x1c0], R3 ;  /* 0x0001c003020085a7 */ /* 0x000ea400080010ff */
[----:B--2---:R-:W-:Y:S05]  /*ee10*/  @!P0 BRA `(.L_x_44) ;  /* 0xfffffffc00f08947 */ /* 0x004fea000383ffff */
[----:B------:R-:W-:Y:S05]  /*ee20*/  BRA `(.L_x_215) ;  /* 0xffffff3400e07947 */ /* 0x000fea000383ffff */
.L_x_48:
[----:B----4-:R-:W-:-:S07]  /*ee30*/  MOV R0, UR5 ;  /* 0x0000000500007c02 */ /* 0x010fce0008000f00 */
.L_x_216:
[----:B-1----:R1:W2:Y:S02]  /*ee40*/  SYNCS.PHASECHK.TRANS64.TRYWAIT P0, [R0+URZ], R2 ;  /* 0x00000002000075a7 */ /* 0x0022a400080011ff */
[----:B--2---:R-:W-:Y:S05]  /*ee50*/  @!P0 NANOSLEEP.SYNCS 0x989680 ;  /* 0x009896800000895d */ /* 0x004fea0003900000 */
[----:B------:R-:W2:Y:S02]  /*ee60*/  @!P0 SYNCS.PHASECHK.TRANS64 P0, [R0+URZ], R2 ;  /* 0x00000002000085a7 */ /* 0x000ea400080010ff */
[----:B--2---:R-:W-:Y:S05]  /*ee70*/  @!P0 BRA `(.L_x_216) ;  /* 0xfffffffc00f08947 */ /* 0x004fea000383ffff */
[----:B------:R-:W-:Y:S05]  /*ee80*/  BRA `(.L_x_217) ;  /* 0xffffff3c00587947 */ /* 0x000fea000383ffff */
.L_x_49:
[----:B----4-:R-:W-:-:S07]  /*ee90*/  MOV R0, UR5 ;  /* 0x0000000500007c02 */ /* 0x010fce0008000f00 */
.L_x_218:
[----:B-1----:R1:W2:Y:S02]  /*eea0*/  SYNCS.PHASECHK.TRANS64.TRYWAIT P0, [R0+URZ], R3 ;  /* 0x00000003000075a7 */ /* 0x0022a400080011ff */
[----:B--2---:R-:W-:Y:S05]  /*eeb0*/  @!P0 NANOSLEEP.SYNCS 0x989680 ;  /* 0x009896800000895d */ /* 0x004fea0003900000 */
[----:B------:R-:W2:Y:S02]  /*eec0*/  @!P0 SYNCS.PHASECHK.TRANS64 P0, [R0+URZ], R3 ;  /* 0x00000003000085a7 */ /* 0x000ea400080010ff */
[----:B--2---:R-:W-:Y:S05]  /*eed0*/  @!P0 BRA `(.L_x_218) ;  /* 0xfffffffc00f08947 */ /* 0x004fea000383ffff */
[----:B------:R-:W-:Y:S05]  /*eee0*/  BRA `(.L_x_219) ;  /* 0xffffff3c00647947 */ /* 0x000fea000383ffff */
.L_x_50:
[----:B----4-:R-:W-:-:S07]  /*eef0*/  MOV R0, UR5 ;  /* 0x0000000500007c02 */ /* 0x010fce0008000f00 */
.L_x_220:
[----:B-1----:R1:W2:Y:S02]  /*ef00*/  SYNCS.PHASECHK.TRANS64.TRYWAIT P0, [R0+URZ], R3 ;  /* 0x00000003000075a7 */ /* 0x0022a400080011ff */
[----:B--2---:R-:W-:Y:S05]  /*ef10*/  @!P0 NANOSLEEP.SYNCS 0x989680 ;  /* 0x009896800000895d */ /* 0x004fea0003900000 */
[----:B------:R-:W2:Y:S02]  /*ef20*/  @!P0 SYNCS.PHASECHK.TRANS64 P0, [R0+URZ], R3 ;  /* 0x00000003000085a7 */ /* 0x000ea400080010ff */
[----:B--2---:R-:W-:Y:S05]  /*ef30*/  @!P0 BRA `(.L_x_220) ;  /* 0xfffffffc00f08947 */ /* 0x004fea000383ffff */
[----:B------:R-:W-:Y:S05]  /*ef40*/  BRA `(.L_x_221) ;  /* 0xffffff3c00707947 */ /* 0x000fea000383ffff */
.L_x_51:
[----:B----4-:R-:W-:-:S07]  /*ef50*/  MOV R0, UR5 ;  /* 0x0000000500007c02 */ /* 0x010fce0008000f00 */
.L_x_222:
[----:B-1----:R1:W2:Y:S02]  /*ef60*/  SYNCS.PHASECHK.TRANS64.TRYWAIT P0, [R0+URZ], R3 ;  /* 0x00000003000075a7 */ /* 0x0022a400080011ff */
[----:B--2---:R-:W-:Y:S05]  /*ef70*/  @!P0 NANOSLEEP.SYNCS 0x989680 ;  /* 0x009896800000895d */ /* 0x004fea0003900000 */
[----:B------:R-:W2:Y:S02]  /*ef80*/  @!P0 SYNCS.PHASECHK.TRANS64 P0, [R0+URZ], R3 ;  /* 0x00000003000085a7 */ /* 0x000ea400080010ff */
[----:B--2---:R-:W-:Y:S05]  /*ef90*/  @!P0 BRA `(.L_x_222) ;  /* 0xfffffffc00f08947 */ /* 0x004fea000383ffff */
[----:B------:R-:W-:Y:S05]  /*efa0*/  BRA `(.L_x_223) ;  /* 0xffffff3c007c7947 */ /* 0x000fea000383ffff */
.L_x_52:
[----:B----4-:R-:W-:-:S07]  /*efb0*/  MOV R0, UR5 ;  /* 0x0000000500007c02 */ /* 0x010fce0008000f00 */
.L_x_224:
[----:B-1----:R1:W2:Y:S02]  /*efc0*/  SYNCS.PHASECHK.TRANS64.TRYWAIT P0, [R0+URZ], R3 ;  /* 0x00000003000075a7 */ /* 0x0022a400080011ff */
[----:B--2---:R-:W-:Y:S05]  /*efd0*/  @!P0 NANOSLEEP.SYNCS 0x989680 ;  /* 0x009896800000895d */ /* 0x004fea0003900000 */
[----:B------:R-:W2:Y:S02]  /*efe0*/  @!P0 SYNCS.PHASECHK.TRANS64 P0, [R0+URZ], R3 ;  /* 0x00000003000085a7 */ /* 0x000ea400080010ff */
[----:B--2---:R-:W-:Y:S05]  /*eff0*/  @!P0 BRA `(.L_x_224) ;  /* 0xfffffffc00f08947 */ /* 0x004fea000383ffff */
[----:B------:R-:W-:Y:S05]  /*f000*/  BRA `(.L_x_225) ;  /* 0xffffff3c00887947 */ /* 0x000fea000383ffff */
.L_x_53:
[----:B----4-:R-:W-:-:S07]  /*f010*/  MOV R0, UR5 ;  /* 0x0000000500007c02 */ /* 0x010fce0008000f00 */
.L_x_226:
[----:B-1----:R1:W2:Y:S02]  /*f020*/  SYNCS.PHASECHK.TRANS64.TRYWAIT P0, [R0+URZ], R3 ;  /* 0x00000003000075a7 */ /* 0x0022a400080011ff */
[----:B--2---:R-:W-:Y:S05]  /*f030*/  @!P0 NANOSLEEP.SYNCS 0x989680 ;  /* 0x009896800000895d */ /* 0x004fea0003900000 */
[----:B------:R-:W2:Y:S02]  /*f040*/  @!P0 SYNCS.PHASECHK.TRANS64 P0, [R0+URZ], R3 ;  /* 0x00000003000085a7 */ /* 0x000ea400080010ff */
[----:B--2---:R-:W-:Y:S05]  /*f050*/  @!P0 BRA `(.L_x_226) ;  /* 0xfffffffc00f08947 */ /* 0x004fea000383ffff */
[----:B------:R-:W-:Y:S05]  /*f060*/  BRA `(.L_x_227) ;  /* 0xffffff3c00947947 */ /* 0x000fea000383ffff */
.L_x_54:
[----:B----4-:R-:W-:-:S07]  /*f070*/  MOV R0, UR5 ;  /* 0x0000000500007c02 */ /* 0x010fce0008000f00 */
.L_x_228:
[----:B-1----:R1:W2:Y:S02]  /*f080*/  SYNCS.PHASECHK.TRANS64.TRYWAIT P0, [R0+URZ], R3 ;  /* 0x00000003000075a7 */ /* 0x0022a400080011ff */
[----:B--2---:R-:W-:Y:S05]  /*f090*/  @!P0 NANOSLEEP.SYNCS 0x989680 ;  /* 0x009896800000895d */ /* 0x004fea0003900000 */
[----:B------:R-:W2:Y:S02]  /*f0a0*/  @!P0 SYNCS.PHASECHK.TRANS64 P0, [R0+URZ], R3 ;  /* 0x00000003000085a7 */ /* 0x000ea400080010ff */
[----:B--2---:R-:W-:Y:S05]  /*f0b0*/  @!P0 BRA `(.L_x_228) ;  /* 0xfffffffc00f08947 */ /* 0x004fea000383ffff */
[----:B------:R-:W-:Y:S05]  /*f0c0*/  BRA `(.L_x_229) ;  /* 0xffffff3c00a07947 */ /* 0x000fea000383ffff */
.L_x_55:
[----:B----4-:R-:W-:-:S07]  /*f0d0*/  MOV R0, UR5 ;  /* 0x0000000500007c02 */ /* 0x010fce0008000f00 */
.L_x_230:
[----:B-1----:R1:W2:Y:S02]  /*f0e0*/  SYNCS.PHASECHK.TRANS64.TRYWAIT P0, [R0+URZ], R3 ;  /* 0x00000003000075a7 */ /* 0x0022a400080011ff */
[----:B--2---:R-:W-:Y:S05]  /*f0f0*/  @!P0 NANOSLEEP.SYNCS 0x989680 ;  /* 0x009896800000895d */ /* 0x004fea0003900000 */
[----:B------:R-:W2:Y:S02]  /*f100*/  @!P0 SYNCS.PHASECHK.TRANS64 P0, [R0+URZ], R3 ;  /* 0x00000003000085a7 */ /* 0x000ea400080010ff */
[----:B--2---:R-:W-:Y:S05]  /*f110*/  @!P0 BRA `(.L_x_230) ;  /* 0xfffffffc00f08947 */ /* 0x004fea000383ffff */
[----:B------:R-:W-:Y:S05]  /*f120*/  BRA `(.L_x_231) ;  /* 0xffffff3c00ac7947 */ /* 0x000fea000383ffff */
.L_x_56:
[----:B----4-:R-:W-:-:S07]  /*f130*/  MOV R0, UR5 ;  /* 0x0000000500007c02 */ /* 0x010fce0008000f00 */
.L_x_232:
[----:B-1----:R1:W2:Y:S02]  /*f140*/  SYNCS.PHASECHK.TRANS64.TRYWAIT P0, [R0+URZ], R3 ;  /* 0x00000003000075a7 */ /* 0x0022a400080011ff */
[----:B--2---:R-:W-:Y:S05]  /*f150*/  @!P0 NANOSLEEP.SYNCS 0x989680 ;  /* 0x009896800000895d */ /* 0x004fea0003900000 */
[----:B------:R-:W2:Y:S02]  /*f160*/  @!P0 SYNCS.PHASECHK.TRANS64 P0, [R0+URZ], R3 ;  /* 0x00000003000085a7 */ /* 0x000ea400080010ff */
[----:B--2---:R-:W-:Y:S05]  /*f170*/  @!P0 BRA `(.L_x_232) ;  /* 0xfffffffc00f08947 */ /* 0x004fea000383ffff */
[----:B------:R-:W-:Y:S05]  /*f180*/  BRA `(.L_x_233) ;  /* 0xffffff3c00b87947 */ /* 0x000fea000383ffff */
.L_x_57:
[----:B----4-:R-:W-:-:S07]  /*f190*/  MOV R0, UR5 ;  /* 0x0000000500007c02 */ /* 0x010fce0008000f00 */
.L_x_234:
[----:B-1----:R1:W2:Y:S02]  /*f1a0*/  SYNCS.PHASECHK.TRANS64.TRYWAIT P0, [R0+URZ], R3 ;  /* 0x00000003000075a7 */ /* 0x0022a400080011ff */
[----:B--2---:R-:W-:Y:S05]  /*f1b0*/  @!P0 NANOSLEEP.SYNCS 0x989680 ;  /* 0x009896800000895d */ /* 0x004fea0003900000 */
[----:B------:R-:W2:Y:S02]  /*f1c0*/  @!P0 SYNCS.PHASECHK.TRANS64 P0, [R0+URZ], R3 ;  /* 0x00000003000085a7 */ /* 0x000ea400080010ff */
[----:B--2---:R-:W-:Y:S05]  /*f1d0*/  @!P0 BRA `(.L_x_234) ;  /* 0xfffffffc00f08947 */ /* 0x004fea000383ffff */
[----:B------:R-:W-:Y:S05]  /*f1e0*/  BRA `(.L_x_235) ;  /* 0xffffff3c00c47947 */ /* 0x000fea000383ffff */
.L_x_58:
[----:B----4-:R-:W-:-:S07]  /*f1f0*/  MOV R0, UR5 ;  /* 0x0000000500007c02 */ /* 0x010fce0008000f00 */
.L_x_236:
[----:B-1----:R1:W2:Y:S02]  /*f200*/  SYNCS.PHASECHK.TRANS64.TRYWAIT P0, [R0+URZ], R3 ;  /* 0x00000003000075a7 */ /* 0x0022a400080011ff */
[----:B--2---:R-:W-:Y:S05]  /*f210*/  @!P0 NANOSLEEP.SYNCS 0x989680 ;  /* 0x009896800000895d */ /* 0x004fea0003900000 */
[----:B------:R-:W2:Y:S02]  /*f220*/  @!P0 SYNCS.PHASECHK.TRANS64 P0, [R0+URZ], R3 ;  /* 0x00000003000085a7 */ /* 0x000ea400080010ff */
[----:B--2---:R-:W-:Y:S05]  /*f230*/  @!P0 BRA `(.L_x_236) ;  /* 0xfffffffc00f08947 */ /* 0x004fea000383ffff */
[----:B------:R-:W-:Y:S05]  /*f240*/  BRA `(.L_x_237) ;  /* 0xffffff3c00d07947 */ /* 0x000fea000383ffff */
.L_x_59:
[----:B----4-:R-:W-:-:S07]  /*f250*/  MOV R0, UR5 ;  /* 0x0000000500007c02 */ /* 0x010fce0008000f00 */
.L_x_238:
[----:B-1----:R1:W2:Y:S02]  /*f260*/  SYNCS.PHASECHK.TRANS64.TRYWAIT P0, [R0+URZ], R3 ;  /* 0x00000003000075a7 */ /* 0x0022a400080011ff */
[----:B--2---:R-:W-:Y:S05]  /*f270*/  @!P0 NANOSLEEP.SYNCS 0x989680 ;  /* 0x009896800000895d */ /* 0x004fea0003900000 */
[----:B------:R-:W2:Y:S02]  /*f280*/  @!P0 SYNCS.PHASECHK.TRANS64 P0, [R0+URZ], R3 ;  /* 0x00000003000085a7 */ /* 0x000ea400080010ff */
[----:B--2---:R-:W-:Y:S05]  /*f290*/  @!P0 BRA `(.L_x_238) ;  /* 0xfffffffc00f08947 */ /* 0x004fea000383ffff */
[----:B------:R-:W-:Y:S05]  /*f2a0*/  BRA `(.L_x_239) ;  /* 0xffffff3c00dc7947 */ /* 0x000fea000383ffff */
.L_x_60:
[----:B----4-:R-:W-:-:S07]  /*f2b0*/  MOV R0, UR5 ;  /* 0x0000000500007c02 */ /* 0x010fce0008000f00 */
.L_x_240:
[----:B-1----:R1:W2:Y:S02]  /*f2c0*/  SYNCS.PHASECHK.TRANS64.TRYWAIT P0, [R0+URZ], R3 ;  /* 0x00000003000075a7 */ /* 0x0022a400080011ff */
[----:B--2---:R-:W-:Y:S05]  /*f2d0*/  @!P0 NANOSLEEP.SYNCS 0x989680 ;  /* 0x009896800000895d */ /* 0x004fea0003900000 */
[----:B------:R-:W2:Y:S02]  /*f2e0*/  @!P0 SYNCS.PHASECHK.TRANS64 P0, [R0+URZ], R3 ;  /* 0x00000003000085a7 */ /* 0x000ea400080010ff */
[----:B--2---:R-:W-:Y:S05]  /*f2f0*/  @!P0 BRA `(.L_x_240) ;  /* 0xfffffffc00f08947 */ /* 0x004fea000383ffff */
[----:B------:R-:W-:Y:S05]  /*f300*/  BRA `(.L_x_241) ;  /* 0xffffff3c00e87947 */ /* 0x000fea000383ffff */
.L_x_61:
[----:B----4-:R-:W-:-:S07]  /*f310*/  MOV R0, UR5 ;  /* 0x0000000500007c02 */ /* 0x010fce0008000f00 */
.L_x_242:
[----:B-1----:R1:W2:Y:S02]  /*f320*/  SYNCS.PHASECHK.TRANS64.TRYWAIT P0, [R0+URZ], R3 ;  /* 0x00000003000075a7 */ /* 0x0022a400080011ff */
[----:B--2---:R-:W-:Y:S05]  /*f330*/  @!P0 NANOSLEEP.SYNCS 0x989680 ;  /* 0x009896800000895d */ /* 0x004fea0003900000 */
[----:B------:R-:W2:Y:S02]  /*f340*/  @!P0 SYNCS.PHASECHK.TRANS64 P0, [R0+URZ], R3 ;  /* 0x00000003000085a7 */ /* 0x000ea400080010ff */
[----:B--2---:R-:W-:Y:S05]  /*f350*/  @!P0 BRA `(.L_x_242) ;  /* 0xfffffffc00f08947 */ /* 0x004fea000383ffff */
[----:B------:R-:W-:Y:S05]  /*f360*/  BRA `(.L_x_243) ;  /* 0xffffff3c00f47947 */ /* 0x000fea000383ffff */
.L_x_62:
[----:B----4-:R-:W-:-:S07]  /*f370*/  MOV R0, UR5 ;  /* 0x0000000500007c02 */ /* 0x010fce0008000f00 */
.L_x_244:
[----:B-1----:R1:W2:Y:S02]  /*f380*/  SYNCS.PHASECHK.TRANS64.TRYWAIT P0, [R0+URZ], R3 ;  /* 0x00000003000075a7 */ /* 0x0022a400080011ff */
[----:B--2---:R-:W-:Y:S05]  /*f390*/  @!P0 NANOSLEEP.SYNCS 0x989680 ;  /* 0x009896800000895d */ /* 0x004fea0003900000 */
[----:B------:R-:W2:Y:S02]  /*f3a0*/  @!P0 SYNCS.PHASECHK.TRANS64 P0, [R0+URZ], R3 ;  /* 0x00000003000085a7 */ /* 0x000ea400080010ff */
[----:B--2---:R-:W-:Y:S05]  /*f3b0*/  @!P0 BRA `(.L_x_244) ;  /* 0xfffffffc00f08947 */ /* 0x004fea000383ffff */
[----:B------:R-:W-:Y:S05]  /*f3c0*/  BRA `(.L_x_245) ;  /* 0xffffff4000007947 */ /* 0x000fea000383ffff */
.L_x_63:
[----:B----4-:R-:W-:-:S07]  /*f3d0*/  MOV R0, UR5 ;  /* 0x0000000500007c02 */ /* 0x010fce0008000f00 */
.L_x_246:
[----:B-1----:R1:W2:Y:S02]  /*f3e0*/  SYNCS.PHASECHK.TRANS64.TRYWAIT P0, [R0+URZ], R3 ;  /* 0x00000003000075a7 */ /* 0x0022a400080011ff */
[----:B--2---:R-:W-:Y:S05]  /*f3f0*/  @!P0 NANOSLEEP.SYNCS 0x989680 ;  /* 0x009896800000895d */ /* 0x004fea0003900000 */
[----:B------:R-:W2:Y:S02]  /*f400*/  @!P0 SYNCS.PHASECHK.TRANS64 P0, [R0+URZ], R3 ;  /* 0x00000003000085a7 */ /* 0x000ea400080010ff */
[----:B--2---:R-:W-:Y:S05]  /*f410*/  @!P0 BRA `(.L_x_246) ;  /* 0xfffffffc00f08947 */ /* 0x004fea000383ffff */
[----:B------:R-:W-:Y:S05]  /*f420*/  BRA `(.L_x_247) ;  /* 0xffffff40000c7947 */ /* 0x000fea000383ffff */
.L_x_64:
[----:B----4-:R-:W-:-:S07]  /*f430*/  MOV R0, UR5 ;  /* 0x0000000500007c02 */ /* 0x010fce0008000f00 */
.L_x_248:
[----:B-1----:R1:W2:Y:S02]  /*f440*/  SYNCS.PHASECHK.TRANS64.TRYWAIT P0, [R0+URZ], R3 ;  /* 0x00000003000075a7 */ /* 0x0022a400080011ff */
[----:B--2---:R-:W-:Y:S05]  /*f450*/  @!P0 NANOSLEEP.SYNCS 0x989680 ;  /* 0x009896800000895d */ /* 0x004fea0003900000 */
[----:B------:R-:W2:Y:S02]  /*f460*/  @!P0 SYNCS.PHASECHK.TRANS64 P0, [R0+URZ], R3 ;  /* 0x00000003000085a7 */ /* 0x000ea400080010ff */
[----:B--2---:R-:W-:Y:S05]  /*f470*/  @!P0 BRA `(.L_x_248) ;  /* 0xfffffffc00f08947 */ /* 0x004fea000383ffff */
[----:B------:R-:W-:Y:S05]  /*f480*/  BRA `(.L_x_249) ;  /* 0xffffff4000187947 */ /* 0x000fea000383ffff */
.L_x_65:
[----:B----4-:R-:W-:-:S07]  /*f490*/  MOV R0, UR5 ;  /* 0x0000000500007c02 */ /* 0x010fce0008000f00 */
.L_x_250:
[----:B-1----:R1:W2:Y:S02]  /*f4a0*/  SYNCS.PHASECHK.TRANS64.TRYWAIT P0, [R0+URZ], R3 ;  /* 0x00000003000075a7 */ /* 0x0022a400080011ff */
[----:B--2---:R-:W-:Y:S05]  /*f4b0*/  @!P0 NANOSLEEP.SYNCS 0x989680 ;  /* 0x009896800000895d */ /* 0x004fea0003900000 */
[----:B------:R-:W2:Y:S02]  /*f4c0*/  @!P0 SYNCS.PHASECHK.TRANS64 P0, [R0+URZ], R3 ;  /* 0x00000003000085a7 */ /* 0x000ea400080010ff */
[----:B--2---:R-:W-:Y:S05]  /*f4d0*/  @!P0 BRA `(.L_x_250) ;  /* 0xfffffffc00f08947 */ /* 0x004fea000383ffff */
[----:B------:R-:W-:Y:S05]  /*f4e0*/  BRA `(.L_x_251) ;  /* 0xffffff4000247947 */ /* 0x000fea000383ffff */
.L_x_66:
[----:B----4-:R-:W-:-:S07]  /*f4f0*/  MOV R0, UR5 ;  /* 0x0000000500007c02 */ /* 0x010fce0008000f00 */
.L_x_252:
[----:B-1----:R1:W2:Y:S02]  /*f500*/  SYNCS.PHASECHK.TRANS64.TRYWAIT P0, [R0+URZ], R3 ;  /* 0x00000003000075a7 */ /* 0x0022a400080011ff */
[----:B--2---:R-:W-:Y:S05]  /*f510*/  @!P0 NANOSLEEP.SYNCS 0x989680 ;  /* 0x009896800000895d */ /* 0x004fea0003900000 */
[----:B------:R-:W2:Y:S02]  /*f520*/  @!P0 SYNCS.PHASECHK.TRANS64 P0, [R0+URZ], R3 ;  /* 0x00000003000085a7 */ /* 0x000ea400080010ff */
[----:B--2---:R-:W-:Y:S05]  /*f530*/  @!P0 BRA `(.L_x_252) ;  /* 0xfffffffc00f08947 */ /* 0x004fea000383ffff */
[----:B------:R-:W-:Y:S05]  /*f540*/  BRA `(.L_x_253) ;  /* 0xffffff4000307947 */ /* 0x000fea000383ffff */
.L_x_67:
[----:B----4-:R-:W-:-:S07]  /*f550*/  MOV R0, UR5 ;  /* 0x0000000500007c02 */ /* 0x010fce0008000f00 */
.L_x_254:
[----:B-1----:R1:W2:Y:S02]  /*f560*/  SYNCS.PHASECHK.TRANS64.TRYWAIT P0, [R0+URZ], R3 ;  /* 0x00000003000075a7 */ /* 0x0022a400080011ff */
[----:B--2---:R-:W-:Y:S05]  /*f570*/  @!P0 NANOSLEEP.SYNCS 0x989680 ;  /* 0x009896800000895d */ /* 0x004fea0003900000 */
[----:B------:R-:W2:Y:S02]  /*f580*/  @!P0 SYNCS.PHASECHK.TRANS64 P0, [R0+URZ], R3 ;  /* 0x00000003000085a7 */ /* 0x000ea400080010ff */
[----:B--2---:R-:W-:Y:S05]  /*f590*/  @!P0 BRA `(.L_x_254) ;  /* 0xfffffffc00f08947 */ /* 0x004fea000383ffff */
[----:B------:R-:W-:Y:S05]  /*f5a0*/  BRA `(.L_x_255) ;  /* 0xffffff40003c7947 */ /* 0x000fea000383ffff */
.L_x_68:
[----:B----4-:R-:W-:-:S07]  /*f5b0*/  MOV R0, UR5 ;  /* 0x0000000500007c02 */ /* 0x010fce0008000f00 */
.L_x_256:
[----:B-1----:R1:W2:Y:S02]  /*f5c0*/  SYNCS.PHASECHK.TRANS64.TRYWAIT P0, [R0+URZ], R3 ;  /* 0x00000003000075a7 */ /* 0x0022a400080011ff */
[----:B--2---:R-:W-:Y:S05]  /*f5d0*/  @!P0 NANOSLEEP.SYNCS 0x989680 ;  /* 0x009896800000895d */ /* 0x004fea0003900000 */
[----:B------:R-:W2:Y:S02]  /*f5e0*/  @!P0 SYNCS.PHASECHK.TRANS64 P0, [R0+URZ], R3 ;  /* 0x00000003000085a7 */ /* 0x000ea400080010ff */
[----:B--2---:R-:W-:Y:S05]  /*f5f0*/  @!P0 BRA `(.L_x_256) ;  /* 0xfffffffc00f08947 */ /* 0x004fea000383ffff */
[----:B------:R-:W-:Y:S05]  /*f600*/  BRA `(.L_x_257) ;  /* 0xffffff4000487947 */ /* 0x000fea000383ffff */
.L_x_69:
[----:B----4-:R-:W-:-:S07]  /*f610*/  MOV R0, UR5 ;  /* 0x0000000500007c02 */ /* 0x010fce0008000f00 */
.L_x_258:
[----:B-1----:R1:W2:Y:S02]  /*f620*/  SYNCS.PHASECHK.TRANS64.TRYWAIT P0, [R0+URZ], R3 ;  /* 0x00000003000075a7 */ /* 0x0022a400080011ff */
[----:B--2---:R-:W-:Y:S05]  /*f630*/  @!P0 NANOSLEEP.SYNCS 0x989680 ;  /* 0x009896800000895d */ /* 0x004fea0003900000 */
[----:B------:R-:W2:Y:S02]  /*f640*/  @!P0 SYNCS.PHASECHK.TRANS64 P0, [R0+URZ], R3 ;  /* 0x00000003000085a7 */ /* 0x000ea400080010ff */
[----:B--2---:R-:W-:Y:S05]  /*f650*/  @!P0 BRA `(.L_x_258) ;  /* 0xfffffffc00f08947 */ /* 0x004fea000383ffff */
[----:B------:R-:W-:Y:S05]  /*f660*/  BRA `(.L_x_259) ;  /* 0xffffff4000547947 */ /* 0x000fea000383ffff */
.L_x_72:
[----:B--2---:R2:W3:Y:S02]  /*f670*/  SYNCS.PHASECHK.TRANS64.TRYWAIT P0, [R0+URZ+0x200], R4 ;  /* 0x00020004000075a7 */ /* 0x0044e400080011ff */
[----:B---3--:R-:W-:Y:S05]  /*f680*/  @!P0 NANOSLEEP.SYNCS 0x989680 ;  /* 0x009896800000895d */ /* 0x008fea0003900000 */
[----:B------:R-:W3:Y:S02]  /*f690*/  @!P0 SYNCS.PHASECHK.TRANS64 P0, [R0+URZ+0x200], R4 ;  /* 0x00020004000085a7 */ /* 0x000ee400080010ff */
[----:B---3--:R-:W-:Y:S05]  /*f6a0*/  @!P0 BRA `(.L_x_72) ;  /* 0xfffffffc00f08947 */ /* 0x008fea000383ffff */
[----:B------:R-:W-:Y:S05]  /*f6b0*/  BRA `(.L_x_260) ;  /* 0xffffff4000b07947 */ /* 0x000fea000383ffff */
.L_x_73:
[----:B------:R-:W-:-:S07]  /*f6c0*/  MOV R0, UR5 ;  /* 0x0000000500007c02 */ /* 0x000fce0008000f00 */
.L_x_261:
[----:B--2---:R2:W3:Y:S02]  /*f6d0*/  SYNCS.PHASECHK.TRANS64.TRYWAIT P0, [R0+URZ+0x1d0], R5 ;  /* 0x0001d005000075a7 */ /* 0x0044e400080011ff */
[----:B---3--:R-:W-:Y:S05]  /*f6e0*/  @!P0 NANOSLEEP.SYNCS 0x989680 ;  /* 0x009896800000895d */ /* 0x008fea0003900000 */
[----:B------:R-:W3:Y:S02]  /*f6f0*/  @!P0 SYNCS.PHASECHK.TRANS64 P0, [R0+URZ+0x1d0], R5 ;  /* 0x0001d005000085a7 */ /* 0x000ee400080010ff */
[----:B---3--:R-:W-:Y:S05]  /*f700*/  @!P0 BRA `(.L_x_261) ;  /* 0xfffffffc00f08947 */ /* 0x008fea000383ffff */
[----:B------:R-:W-:Y:S05]  /*f710*/  BRA `(.L_x_262) ;  /* 0xffffff4000c07947 */ /* 0x000fea000383ffff */
.L_x_74:
[----:B--2---:R2:W3:Y:S02]  /*f720*/  SYNCS.PHASECHK.TRANS64.TRYWAIT P1, [R0+URZ+0x1c0], R4 ;  /* 0x0001c004000075a7 */ /* 0x0044e400080211ff */
[----:B---3--:R-:W-:Y:S05]  /*f730*/  @!P1 NANOSLEEP.SYNCS 0x989680 ;  /* 0x009896800000995d */ /* 0x008fea0003900000 */
[----:B------:R-:W3:Y:S02]  /*f740*/  @!P1 SYNCS.PHASECHK.TRANS64 P1, [R0+URZ+0x1c0], R4 ;  /* 0x0001c004000095a7 */ /* 0x000ee400080210ff */
[----:B---3--:R-:W-:Y:S05]  /*f750*/  @!P1 BRA `(.L_x_74) ;  /* 0xfffffffc00f09947 */ /* 0x008fea000383ffff */
[----:B------:R-:W-:Y:S05]  /*f760*/  BRA `(.L_x_263) ;  /* 0xffffff4000f07947 */ /* 0x000fea000383ffff */
.L_x_77:
[----:B------:R-:W-:-:S07]  /*f770*/  MOV R0, UR5 ;  /* 0x0000000500007c02 */ /* 0x000fce0008000f00 */
.L_x_264:
[----:B--2---:R2:W3:Y:S02]  /*f780*/  SYNCS.PHASECHK.TRANS64.TRYWAIT P0, [R0+URZ+0x1d0], R2 ;  /* 0x0001d002000075a7 */ /* 0x0044e400080011ff */
[----:B---3--:R-:W-:Y:S05]  /*f790*/  @!P0 NANOSLEEP.SYNCS 0x989680 ;  /* 0x009896800000895d */ /* 0x008fea0003900000 */
[----:B------:R-:W3:Y:S02]  /*f7a0*/  @!P0 SYNCS.PHASECHK.TRANS64 P0, [R0+URZ+0x1d0], R2 ;  /* 0x0001d002000085a7 */ /* 0x000ee400080010ff */
[----:B---3--:R-:W-:Y:S05]  /*f7b0*/  @!P0 BRA `(.L_x_264) ;  /* 0xfffffffc00f08947 */ /* 0x008fea000383ffff */
[----:B------:R-:W-:Y:S05]  /*f7c0*/  BRA `(.L_x_76) ;  /* 0xffffff4400447947 */ /* 0x000fea000383ffff */
.L_x_84:
[----:B--2---:R2:W3:Y:S02]  /*f7d0*/  SYNCS.PHASECHK.TRANS64.TRYWAIT P1, [R0+URZ+0x1c0], R2 ;  /* 0x0001c002000075a7 */ /* 0x0044e400080211ff */
[----:B---3--:R-:W-:Y:S05]  /*f7e0*/  @!P1 NANOSLEEP.SYNCS 0x989680 ;  /* 0x009896800000995d */ /* 0x008fea0003900000 */
[----:B------:R-:W3:Y:S02]  /*f7f0*/  @!P1 SYNCS.PHASECHK.TRANS64 P1, [R0+URZ+0x1c0], R2 ;  /* 0x0001c002000095a7 */ /* 0x000ee400080210ff */
[----:B---3--:R-:W-:Y:S05]  /*f800*/  @!P1 BRA `(.L_x_84) ;  /* 0xfffffffc00f09947 */ /* 0x008fea000383ffff */
[----:B------:R-:W-:Y:S05]  /*f810*/  BRA `(.L_x_265) ;  /* 0xffffff4800e07947 */ /* 0x000fea000383ffff */
.L_x_85:
[----:B------:R-:W-:-:S07]  /*f820*/  MOV R2, UR10 ;  /* 0x0000000a00027c02 */ /* 0x000fce0008000f00 */
.L_x_266:
[----:B--2---:R2:W3:Y:S02]  /*f830*/  SYNCS.PHASECHK.TRANS64.TRYWAIT P0, [R2+URZ+0x1f0], R0 ;  /* 0x0001f000020075a7 */ /* 0x0044e400080011ff */
[----:B---3--:R-:W-:Y:S05]  /*f840*/  @!P0 NANOSLEEP.SYNCS 0x989680 ;  /* 0x009896800000895d */ /* 0x008fea0003900000 */
[----:B------:R-:W3:Y:S02]  /*f850*/  @!P0 SYNCS.PHASECHK.TRANS64 P0, [R2+URZ+0x1f0], R0 ;  /* 0x0001f000020085a7 */ /* 0x000ee400080010ff */
[----:B---3--:R-:W-:Y:S05]  /*f860*/  @!P0 BRA `(.L_x_266) ;  /* 0xfffffffc00f08947 */ /* 0x008fea000383ffff */
[----:B------:R-:W-:Y:S05]  /*f870*/  BRA `(.L_x_267) ;  /* 0xffffff4c00147947 */ /* 0x000fea000383ffff */
.L_x_88:
[----:B------:R-:W-:Y:S07]  /*f880*/  MOV R0, UR8 ;  /* 0x0000000800007c02 */ /* 0x000fee0008000f00 */
.L_x_268:
[----:B--2---:R2:W3:Y:S02]  /*f890*/  SYNCS.PHASECHK.TRANS64.TRYWAIT P0, [R0+URZ], R2 ;  /* 0x00000002000075a7 */ /* 0x0044e400080011ff */
[----:B---3--:R-:W-:Y:S05]  /*f8a0*/  @!P0 NANOSLEEP.SYNCS 0x989680 ;  /* 0x009896800000895d */ /* 0x008fea0003900000 */
[----:B------:R-:W3:Y:S02]  /*f8b0*/  @!P0 SYNCS.PHASECHK.TRANS64 P0, [R0+URZ], R2 ;  /* 0x00000002000085a7 */ /* 0x000ee400080010ff */
[----:B---3--:R-:W-:Y:S05]  /*f8c0*/  @!P0 BRA `(.L_x_268) ;  /* 0xfffffffc00f08947 */ /* 0x008fea000383ffff */
[----:B------:R-:W-:Y:S05]  /*f8d0*/  BRA `(.L_x_87) ;  /* 0xffffff4c00347947 */ /* 0x000fea000383ffff */
.L_x_91:
[----:B------:R-:W-:-:S07]  /*f8e0*/  MOV R0, UR5 ;  /* 0x0000000500007c02 */ /* 0x000fce0008000f00 */
.L_x_269:
[----:B-1----:R1:W3:Y:S02]  /*f8f0*/  SYNCS.PHASECHK.TRANS64.TRYWAIT P0, [R0+URZ], R2 ;  /* 0x00000002000075a7 */ /* 0x0022e400080011ff */
[----:B---3--:R-:W-:Y:S05]  /*f900*/  @!P0 NANOSLEEP.SYNCS 0x989680 ;  /* 0x009896800000895d */ /* 0x008fea0003900000 */
[----:B------:R-:W3:Y:S02]  /*f910*/  @!P0 SYNCS.PHASECHK.TRANS64 P0, [R0+URZ], R2 ;  /* 0x00000002000085a7 */ /* 0x000ee400080010ff */
[----:B---3--:R-:W-:Y:S05]  /*f920*/  @!P0 BRA `(.L_x_269) ;  /* 0xfffffffc00f08947 */ /* 0x008fea000383ffff */
[----:B------:R-:W-:Y:S05]  /*f930*/  BRA `(.L_x_270) ;  /* 0xffffff4c00f07947 */ /* 0x000fea000383ffff */
.L_x_92:
[----:B------:R-:W-:-:S07]  /*f940*/  MOV R0, UR6 ;  /* 0x0000000600007c02 */ /* 0x000fce0008000f00 */
.L_x_271:
[----:B-1----:R1:W3:Y:S02]  /*f950*/  SYNCS.PHASECHK.TRANS64.TRYWAIT P0, [R0+URZ], R2 ;  /* 0x00000002000075a7 */ /* 0x0022e400080011ff */
[----:B---3--:R-:W-:Y:S05]  /*f960*/  @!P0 NANOSLEEP.SYNCS 0x989680 ;  /* 0x009896800000895d */ /* 0x008fea0003900000 */
[----:B------:R-:W3:Y:S02]  /*f970*/  @!P0 SYNCS.PHASECHK.TRANS64 P0, [R0+URZ], R2 ;  /* 0x00000002000085a7 */ /* 0x000ee400080010ff */
[----:B---3--:R-:W-:Y:S05]  /*f980*/  @!P0 BRA `(.L_x_271) ;  /* 0xfffffffc00f08947 */ /* 0x008fea000383ffff */
[----:B------:R-:W-:Y:S05]  /*f990*/  BRA `(.L_x_272) ;  /* 0xffffff4c00fc7947 */ /* 0x000fea000383ffff */
.L_x_97:
[----:B--2---:R2:W1:Y:S02]  /*f9a0*/  SYNCS.PHASECHK.TRANS64.TRYWAIT P0, [R0+URZ+0x1c0], R2 ;  /* 0x0001c002000075a7 */ /* 0x00446400080011ff */
[----:B-1----:R-:W-:Y:S05]  /*f9b0*/  @!P0 NANOSLEEP.SYNCS 0x989680 ;  /* 0x009896800000895d */ /* 0x002fea0003900000 */
[----:B------:R-:W1:Y:S02]  /*f9c0*/  @!P0 SYNCS.PHASECHK.TRANS64 P0, [R0+URZ+0x1c0], R2 ;  /* 0x0001c002000085a7 */ /* 0x000e6400080010ff */
[----:B-1----:R-:W-:Y:S05]  /*f9d0*/  @!P0 BRA `(.L_x_97) ;  /* 0xfffffffc00f08947 */ /* 0x002fea000383ffff */
[----:B------:R-:W-:Y:S05]  /*f9e0*/  BRA `(.L_x_273) ;  /* 0xffffff5400007947 */ /* 0x000fea000383ffff */
.L_x_100:
[----:B------:R-:W-:Y:S07]  /*f9f0*/  MOV R0, UR6 ;  /* 0x0000000600007c02 */ /* 0x000fee0008000f00 */
.L_x_274:
[----:B-1----:R1:W2:Y:S02]  /*fa00*/  SYNCS.PHASECHK.TRANS64.TRYWAIT P0, [R0+URZ+0x1b8], R2 ;  /* 0x0001b802000075a7 */ /* 0x0022a400080011ff */
[----:B--2---:R-:W-:Y:S05]  /*fa10*/  @!P0 NANOSLEEP.SYNCS 0x989680 ;  /* 0x009896800000895d */ /* 0x004fea0003900000 */
[----:B------:R-:W2:Y:S02]  /*fa20*/  @!P0 SYNCS.PHASECHK.TRANS64 P0, [R0+URZ+0x1b8], R2 ;  /* 0x0001b802000085a7 */ /* 0x000ea400080010ff */
[----:B--2---:R-:W-:Y:S05]  /*fa30*/  @!P0 BRA `(.L_x_274) ;  /* 0xfffffffc00f08947 */ /* 0x004fea000383ffff */
[----:B------:R-:W-:Y:S05]  /*fa40*/  BRA `(.L_x_99) ;  /* 0xffffff5400f87947 */ /* 0x000fea000383ffff */
.L_x_103:
[----:B------:R-:W-:Y:S07]  /*fa50*/  MOV R0, UR6 ;  /* 0x0000000600007c02 */ /* 0x000fee0008000f00 */
.L_x_275:
[----:B-1----:R1:W2:Y:S02]  /*fa60*/  SYNCS.PHASECHK.TRANS64.TRYWAIT P0, [R0+URZ+0x190], R24 ;  /* 0x00019018000075a7 */ /* 0x0022a400080011ff */
[----:B--2---:R-:W-:Y:S05]  /*fa70*/  @!P0 NANOSLEEP.SYNCS 0x989680 ;  /* 0x009896800000895d */ /* 0x004fea0003900000 */
[----:B------:R-:W2:Y:S02]  /*fa80*/  @!P0 SYNCS.PHASECHK.TRANS64 P0, [R0+URZ+0x190], R24 ;  /* 0x00019018000085a7 */ /* 0x000ea400080010ff */
[----:B--2---:R-:W-:Y:S05]  /*fa90*/  @!P0 BRA `(.L_x_275) ;  /* 0xfffffffc00f08947 */ /* 0x004fea000383ffff */
[----:B------:R-:W-:Y:S05]  /*faa0*/  BRA `(.L_x_276) ;  /* 0xffffff5800547947 */ /* 0x000fea000383ffff */
.L_x_104:
[----:B------:R-:W-:Y:S07]  /*fab0*/  MOV R0, UR6 ;  /* 0x0000000600007c02 */ /* 0x000fee0008000f00 */
.L_x_277:
[----:B-1----:R1:W2:Y:S02]  /*fac0*/  SYNCS.PHASECHK.TRANS64.TRYWAIT P0, [R0+URZ+0x198], R24 ;  /* 0x00019818000075a7 */ /* 0x0022a400080011ff */
[----:B--2---:R-:W-:Y:S05]  /*fad0*/  @!P0 NANOSLEEP.SYNCS 0x989680 ;  /* 0x009896800000895d */ /* 0x004fea0003900000 */
[----:B------:R-:W2:Y:S02]  /*fae0*/  @!P0 SYNCS.PHASECHK.TRANS64 P0, [R0+URZ+0x198], R24 ;  /* 0x00019818000085a7 */ /* 0x000ea400080010ff */
[----:B--2---:R-:W-:Y:S05]  /*faf0*/  @!P0 BRA `(.L_x_277) ;  /* 0xfffffffc00f08947 */ /* 0x004fea000383ffff */
[----:B------:R-:W-:Y:S05]  /*fb00*/  BRA `(.L_x_278) ;  /* 0xffffff5800ac7947 */ /* 0x000fea000383ffff */
.L_x_105:
[----:B------:R-:W-:Y:S07]  /*fb10*/  MOV R0, UR6 ;  /* 0x0000000600007c02 */ /* 0x000fee0008000f00 */
.L_x_279:
[----:B-1----:R1:W2:Y:S02]  /*fb20*/  SYNCS.PHASECHK.TRANS64.TRYWAIT P0, [R0+URZ+0x1a0], R24 ;  /* 0x0001a018000075a7 */ /* 0x0022a400080011ff */
[----:B--2---:R-:W-:Y:S05]  /*fb30*/  @!P0 NANOSLEEP.SYNCS 0x989680 ;  /* 0x009896800000895d */ /* 0x004fea0003900000 */
[----:B------:R-:W2:Y:S02]  /*fb40*/  @!P0 SYNCS.PHASECHK.TRANS64 P0, [R0+URZ+0x1a0], R24 ;  /* 0x0001a018000085a7 */ /* 0x000ea400080010ff */
[----:B--2---:R-:W-:Y:S05]  /*fb50*/  @!P0 BRA `(.L_x_279) ;  /* 0xfffffffc00f08947 */ /* 0x004fea000383ffff */
[----:B------:R-:W-:Y:S05]  /*fb60*/  BRA `(.L_x_280) ;  /* 0xffffff5c000c7947 */ /* 0x000fea000383ffff */
.L_x_106:
[----:B------:R-:W-:Y:S07]  /*fb70*/  MOV R0, UR6 ;  /* 0x0000000600007c02 */ /* 0x000fee0008000f00 */
.L_x_281:
[----:B-1----:R1:W2:Y:S02]  /*fb80*/  SYNCS.PHASECHK.TRANS64.TRYWAIT P0, [R0+URZ+0x1a8], R24 ;  /* 0x0001a818000075a7 */ /* 0x0022a400080011ff */
[----:B--2---:R-:W-:Y:S05]  /*fb90*/  @!P0 NANOSLEEP.SYNCS 0x989680 ;  /* 0x009896800000895d */ /* 0x004fea0003900000 */
[----:B------:R-:W2:Y:S02]  /*fba0*/  @!P0 SYNCS.PHASECHK.TRANS64 P0, [R0+URZ+0x1a8], R24 ;  /* 0x0001a818000085a7 */ /* 0x000ea400080010ff */
[----:B--2---:R-:W-:Y:S05]  /*fbb0*/  @!P0 BRA `(.L_x_281) ;  /* 0xfffffffc00f08947 */ /* 0x004fea000383ffff */
[----:B------:R-:W-:Y:S05]  /*fbc0*/  BRA `(.L_x_282) ;  /* 0xffffff5c00687947 */ /* 0x000fea000383ffff */
.L_x_107:
[----:B------:R-:W-:Y:S07]  /*fbd0*/  MOV R0, UR6 ;  /* 0x0000000600007c02 */ /* 0x000fee0008000f00 */
.L_x_283:
[----:B-1----:R1:W2:Y:S02]  /*fbe0*/  SYNCS.PHASECHK.TRANS64.TRYWAIT P0, [R0+URZ+0x190], R30 ;  /* 0x0001901e000075a7 */ /* 0x0022a400080011ff */
[----:B--2---:R-:W-:Y:S05]  /*fbf0*/  @!P0 NANOSLEEP.SYNCS 0x989680 ;  /* 0x009896800000895d */ /* 0x004fea0003900000 */
[----:B------:R-:W2:Y:S02]  /*fc00*/  @!P0 SYNCS.PHASECHK.TRANS64 P0, [R0+URZ+0x190], R30 ;  /* 0x0001901e000085a7 */ /* 0x000ea400080010ff */
[----:B--2---:R-:W-:Y:S05]  /*fc10*/  @!P0 BRA `(.L_x_283) ;  /* 0xfffffffc00f08947 */ /* 0x004fea000383ffff */
[----:B------:R-:W-:Y:S05]  /*fc20*/  BRA `(.L_x_284) ;  /* 0xffffff5c00cc7947 */ /* 0x000fea000383ffff */
.L_x_108:
[----:B------:R-:W-:Y:S07]  /*fc30*/  MOV R0, UR6 ;  /* 0x0000000600007c02 */ /* 0x000fee0008000f00 */
.L_x_285:
[----:B-1----:R1:W2:Y:S02]  /*fc40*/  SYNCS.PHASECHK.TRANS64.TRYWAIT P0, [R0+URZ+0x198], R30 ;  /* 0x0001981e000075a7 */ /* 0x0022a400080011ff */
[----:B--2---:R-:W-:Y:S05]  /*fc50*/  @!P0 NANOSLEEP.SYNCS 0x989680 ;  /* 0x009896800000895d */ /* 0x004fea0003900000 */
[----:B------:R-:W2:Y:S02]  /*fc60*/  @!P0 SYNCS.PHASECHK.TRANS64 P0, [R0+URZ+0x198], R30 ;  /* 0x0001981e000085a7 */ /* 0x000ea400080010ff */
[----:B--2---:R-:W-:Y:S05]  /*fc70*/  @!P0 BRA `(.L_x_285) ;  /* 0xfffffffc00f08947 */ /* 0x004fea000383ffff */
[----:B------:R-:W-:Y:S05]  /*fc80*/  BRA `(.L_x_286) ;  /* 0xffffff60002c7947 */ /* 0x000fea000383ffff */
.L_x_109:
[----:B------:R-:W-:Y:S07]  /*fc90*/  MOV R0, UR6 ;  /* 0x0000000600007c02 */ /* 0x000fee0008000f00 */
.L_x_287:
[----:B-1----:R1:W2:Y:S02]  /*fca0*/  SYNCS.PHASECHK.TRANS64.TRYWAIT P0, [R0+URZ+0x1a0], R30 ;  /* 0x0001a01e000075a7 */ /* 0x0022a400080011ff */
[----:B--2---:R-:W-:Y:S05]  /*fcb0*/  @!P0 NANOSLEEP.SYNCS 0x989680 ;  /* 0x009896800000895d */ /* 0x004fea0003900000 */
[----:B------:R-:W2:Y:S02]  /*fcc0*/  @!P0 SYNCS.PHASECHK.TRANS64 P0, [R0+URZ+0x1a0], R30 ;  /* 0x0001a01e000085a7 */ /* 0x000ea400080010ff */
[----:B--2---:R-:W-:Y:S05]  /*fcd0*/  @!P0 BRA `(.L_x_287) ;  /* 0xfffffffc00f08947 */ /* 0x004fea000383ffff */
[----:B------:R-:W-:Y:S05]  /*fce0*/  BRA `(.L_x_288) ;  /* 0xffffff6000887947 */ /* 0x000fea000383ffff */
.L_x_110:
[----:B------:R-:W-:Y:S07]  /*fcf0*/  MOV R0, UR6 ;  /* 0x0000000600007c02 */ /* 0x000fee0008000f00 */
.L_x_289:
[----:B-1----:R1:W2:Y:S02]  /*fd00*/  SYNCS.PHASECHK.TRANS64.TRYWAIT P0, [R0+URZ+0x1a8], R30 ;  /* 0x0001a81e000075a7 */ /* 0x0022a400080011ff */
[----:B--2---:R-:W-:Y:S05]  /*fd10*/  @!P0 NANOSLEEP.SYNCS 0x989680 ;  /* 0x009896800000895d */ /* 0x004fea0003900000 */
[----:B------:R-:W2:Y:S02]  /*fd20*/  @!P0 SYNCS.PHASECHK.TRANS64 P0, [R0+URZ+0x1a8], R30 ;  /* 0x0001a81e000085a7 */ /* 0x000ea400080010ff */
[----:B--2---:R-:W-:Y:S05]  /*fd30*/  @!P0 BRA `(.L_x_289) ;  /* 0xfffffffc00f08947 */ /* 0x004fea000383ffff */
[----:B------:R-:W-:Y:S05]  /*fd40*/  BRA `(.L_x_290) ;  /* 0xffffff6400287947 */ /* 0x000fea000383ffff */
.L_x_112:
[----:B------:R-:W-:-:S07]  /*fd50*/  MOV R0, UR6 ;  /* 0x0000000600007c02 */ /* 0x000fce0008000f00 */
.L_x_291:
[----:B-1----:R1:W3:Y:S02]  /*fd60*/  SYNCS.PHASECHK.TRANS64.TRYWAIT P0, [R0+URZ+0x190], R24 ;  /* 0x00019018000075a7 */ /* 0x0022e400080011ff */
[----:B---3--:R-:W-:Y:S05]  /*fd70*/  @!P0 NANOSLEEP.SYNCS 0x989680 ;  /* 0x009896800000895d */ /* 0x008fea0003900000 */
[----:B------:R-:W3:Y:S02]  /*fd80*/  @!P0 SYNCS.PHASECHK.TRANS64 P0, [R0+URZ+0x190], R24 ;  /* 0x00019018000085a7 */ /* 0x000ee400080010ff */
[----:B---3--:R-:W-:Y:S05]  /*fd90*/  @!P0 BRA `(.L_x_291) ;  /* 0xfffffffc00f08947 */ /* 0x008fea000383ffff */
[----:B------:R-:W-:Y:S05]  /*fda0*/  BRA `(.L_x_292) ;  /* 0xffffff6400ac7947 */ /* 0x000fea000383ffff */
.L_x_113:
[----:B-1----:R-:W-:-:S07]  /*fdb0*/  MOV R0, UR6 ;  /* 0x0000000600007c02 */ /* 0x002fce0008000f00 */
.L_x_293:
[----:B-1----:R1:W3:Y:S02]  /*fdc0*/  SYNCS.PHASECHK.TRANS64.TRYWAIT P0, [R0+URZ+0x198], R24 ;  /* 0x00019818000075a7 */ /* 0x0022e400080011ff */
[----:B---3--:R-:W-:Y:S05]  /*fdd0*/  @!P0 NANOSLEEP.SYNCS 0x989680 ;  /* 0x009896800000895d */ /* 0x008fea0003900000 */
[----:B------:R-:W3:Y:S02]  /*fde0*/  @!P0 SYNCS.PHASECHK.TRANS64 P0, [R0+URZ+0x198], R24 ;  /* 0x00019818000085a7 */ /* 0x000ee400080010ff */
[----:B---3--:R-:W-:Y:S05]  /*fdf0*/  @!P0 BRA `(.L_x_293) ;  /* 0xfffffffc00f08947 */ /* 0x008fea000383ffff */
[----:B------:R-:W-:Y:S05]  /*fe00*/  BRA `(.L_x_294) ;  /* 0xffffff64009c7947 */ /* 0x000fea000383ffff */
.L_x_114:
[----:B------:R-:W-:-:S07]  /*fe10*/  MOV R2, UR6 ;  /* 0x0000000600027c02 */ /* 0x000fce0008000f00 */
.L_x_295:
[----:B-1----:R1:W3:Y:S02]  /*fe20*/  SYNCS.PHASECHK.TRANS64.TRYWAIT P0, [R2+URZ+0x1a0], R24 ;  /* 0x0001a018020075a7 */ /* 0x0022e400080011ff */
[----:B---3--:R-:W-:Y:S05]  /*fe30*/  @!P0 NANOSLEEP.SYNCS 0x989680 ;  /* 0x009896800000895d */ /* 0x008fea0003900000 */
[----:B------:R-:W3:Y:S02]  /*fe40*/  @!P0 SYNCS.PHASECHK.TRANS64 P0, [R2+URZ+0x1a0], R24 ;  /* 0x0001a018020085a7 */ /* 0x000ee400080010ff */
[----:B---3--:R-:W-:Y:S05]  /*fe50*/  @!P0 BRA `(.L_x_295) ;  /* 0xfffffffc00f08947 */ /* 0x008fea000383ffff */
[----:B------:R-:W-:Y:S05]  /*fe60*/  BRA `(.L_x_296) ;  /* 0xffffff6400907947 */ /* 0x000fea000383ffff */
.L_x_116:
[----:B--2---:R2:W4:Y:S02]  /*fe70*/  SYNCS.PHASECHK.TRANS64.TRYWAIT P0, [R0+URZ+0x1c0], R2 ;  /* 0x0001c002000075a7 */ /* 0x00452400080011ff */
[----:B----4-:R-:W-:Y:S05]  /*fe80*/  @!P0 NANOSLEEP.SYNCS 0x989680 ;  /* 0x009896800000895d */ /* 0x010fea0003900000 */
[----:B------:R-:W4:Y:S02]  /*fe90*/  @!P0 SYNCS.PHASECHK.TRANS64 P0, [R0+URZ+0x1c0], R2 ;  /* 0x0001c002000085a7 */ /* 0x000f2400080010ff */
[----:B----4-:R-:W-:Y:S05]  /*fea0*/  @!P0 BRA `(.L_x_116) ;  /* 0xfffffffc00f08947 */ /* 0x010fea000383ffff */
[----:B------:R-:W-:Y:S05]  /*feb0*/  BRA `(.L_x_297) ;  /* 0xffffff6800507947 */ /* 0x000fea000383ffff */
.L_x_127:
[----:B-1----:R-:W-:Y:S04]  /*fec0*/  MOV R4, UR45 ;  /* 0x0000002d00047c02 */ /* 0x002fe80008000f00 */
[----:B------:R1:W2:Y:S03]  /*fed0*/  SYNCS.PHASECHK.TRANS64.TRYWAIT P1, [R4+URZ+0x170], R5 ;  /* 0x00017005040075a7 */ /* 0x0002a600080211ff */
[----:B--2---:R-:W-:Y:S05]  /*fee0*/  @!P1 NANOSLEEP.SYNCS 0x989680 ;  /* 0x009896800000995d */ /* 0x004fea0003900000 */
[----:B------:R-:W2:Y:S02]  /*fef0*/  @!P1 SYNCS.PHASECHK.TRANS64 P1, [R4+URZ+0x170], R5 ;  /* 0x00017005040095a7 */ /* 0x000ea400080210ff */
[----:B--2---:R-:W-:Y:S05]  /*ff00*/  @!P1 BRA `(.L_x_127) ;  /* 0xfffffffc00ec9947 */ /* 0x004fea000383ffff */
[----:B------:R-:W-:Y:S05]  /*ff10*/  BRA `(.L_x_126) ;  /* 0xffffff74006c7947 */ /* 0x000fea000383ffff */
.L_x_129:
[----:B------:R1:W1:Y:S02]  /*ff20*/  SYNCS.PHASECHK.TRANS64.TRYWAIT P0, [R58+URZ+0x1e0], R3 ;  /* 0x0001e0033a0075a7 */ /* 0x00026400080011ff */
[----:B-1----:R-:W-:Y:S05]  /*ff30*/  @!P0 NANOSLEEP.SYNCS 0x989680 ;  /* 0x009896800000895d */ /* 0x002fea0003900000 */
[----:B------:R-:W1:Y:S02]  /*ff40*/  @!P0 SYNCS.PHASECHK.TRANS64 P0, [R58+URZ+0x1e0], R3 ;  /* 0x0001e0033a0085a7 */ /* 0x000e6400080010ff */
[----:B-1----:R-:W-:Y:S05]  /*ff50*/  @!P0 BRA `(.L_x_129) ;  /* 0xfffffffc00f08947 */ /* 0x002fea000383ffff */
[----:B------:R-:W-:Y:S05]  /*ff60*/  BRA `(.L_x_128) ;  /* 0xffffff7400907947 */ /* 0x000fea000383ffff */
.L_x_140:
[----:B-1----:R1:W3:Y:S02]  /*ff70*/  SYNCS.PHASECHK.TRANS64.TRYWAIT P0, [R2+URZ+0x170], R0 ;  /* 0x00017000020075a7 */ /* 0x0022e400080011ff */
[----:B---3--:R-:W-:Y:S05]  /*ff80*/  @!P0 NANOSLEEP.SYNCS 0x989680 ;  /* 0x009896800000895d */ /* 0x008fea0003900000 */
[----:B------:R-:W3:Y:S02]  /*ff90*/  @!P0 SYNCS.PHASECHK.TRANS64 P0, [R2+URZ+0x170], R0 ;  /* 0x00017000020085a7 */ /* 0x000ee400080010ff */
[----:B---3--:R-:W-:Y:S05]  /*ffa0*/  @!P0 BRA `(.L_x_140) ;  /* 0xfffffffc00f08947 */ /* 0x008fea000383ffff */
[----:B------:R-:W-:Y:S05]  /*ffb0*/  BRA `(.L_x_139) ;  /* 0xffffff84002c7947 */ /* 0x000fea000383ffff */
.L_x_150:
[----:B-1----:R1:W3:Y:S02]  /*ffc0*/  SYNCS.PHASECHK.TRANS64.TRYWAIT P0, [R0+URZ+0x170], R20 ;  /* 0x00017014000075a7 */ /* 0x0022e400080011ff */
[----:B---3--:R-:W-:Y:S05]  /*ffd0*/  @!P0 NANOSLEEP.SYNCS 0x989680 ;  /* 0x009896800000895d */ /* 0x008fea0003900000 */
[----:B------:R-:W3:Y:S02]  /*ffe0*/  @!P0 SYNCS.PHASECHK.TRANS64 P0, [R0+URZ+0x170], R20 ;  /* 0x00017014000085a7 */ /* 0x000ee400080010ff */
[----:B---3--:R-:W-:Y:S05]  /*fff0*/  @!P0 BRA `(.L_x_150) ;  /* 0xfffffffc00f08947 */ /* 0x008fea000383ffff */
[----:B------:R-:W-:Y:S05]  /*10000*/  BRA `(.L_x_149) ;  /* 0xffffff9000c47947 */ /* 0x000fea000383ffff */
.L_x_160:
[----:B-1----:R1:W3:Y:S02]  /*10010*/  SYNCS.PHASECHK.TRANS64.TRYWAIT P0, [R0+URZ+0x170], R20 ;  /* 0x00017014000075a7 */ /* 0x0022e400080011ff */
[----:B---3--:R-:W-:Y:S05]  /*10020*/  @!P0 NANOSLEEP.SYNCS 0x989680 ;  /* 0x009896800000895d */ /* 0x008fea0003900000 */
[----:B------:R-:W3:Y:S02]  /*10030*/  @!P0 SYNCS.PHASECHK.TRANS64 P0, [R0+URZ+0x170], R20 ;  /* 0x00017014000085a7 */ /* 0x000ee400080010ff */
[----:B---3--:R-:W-:Y:S05]  /*10040*/  @!P0 BRA `(.L_x_160) ;  /* 0xfffffffc00f08947 */ /* 0x008fea000383ffff */
[----:B------:R-:W-:Y:S05]  /*10050*/  BRA `(.L_x_159) ;  /* 0xffffffa000407947 */ /* 0x000fea000383ffff */
.L_x_170:
[----:B-1----:R1:W3:Y:S02]  /*10060*/  SYNCS.PHASECHK.TRANS64.TRYWAIT P0, [R0+URZ+0x170], R20 ;  /* 0x00017014000075a7 */ /* 0x0022e400080011ff */
[----:B---3--:R-:W-:Y:S05]  /*10070*/  @!P0 NANOSLEEP.SYNCS 0x989680 ;  /* 0x009896800000895d */ /* 0x008fea0003900000 */
[----:B------:R-:W3:Y:S02]  /*10080*/  @!P0 SYNCS.PHASECHK.TRANS64 P0, [R0+URZ+0x170], R20 ;  /* 0x00017014000085a7 */ /* 0x000ee400080010ff */
[----:B---3--:R-:W-:Y:S05]  /*10090*/  @!P0 BRA `(.L_x_170) ;  /* 0xfffffffc00f08947 */ /* 0x008fea000383ffff */
[----:B------:R-:W-:Y:S05]  /*100a0*/  BRA `(.L_x_169) ;  /* 0xffffffac00e47947 */ /* 0x000fea000383ffff */
.L_x_180:
[----:B-1----:R1:W2:Y:S02]  /*100b0*/  SYNCS.PHASECHK.TRANS64.TRYWAIT P0, [R0+URZ+0x170], R20 ;  /* 0x00017014000075a7 */ /* 0x0022a400080011ff */
[----:B--2---:R-:W-:Y:S05]  /*100c0*/  @!P0 NANOSLEEP.SYNCS 0x989680 ;  /* 0x009896800000895d */ /* 0x004fea0003900000 */
[----:B------:R-:W2:Y:S02]  /*100d0*/  @!P0 SYNCS.PHASECHK.TRANS64 P0, [R0+URZ+0x170], R20 ;  /* 0x00017014000085a7 */ /* 0x000ea400080010ff */
[----:B--2---:R-:W-:Y:S05]  /*100e0*/  @!P0 BRA `(.L_x_180) ;  /* 0xfffffffc00f08947 */ /* 0x004fea000383ffff */
[----:B------:R-:W-:Y:S05]  /*100f0*/  BRA `(.L_x_179) ;  /* 0xffffffbc00787947 */ /* 0x000fea000383ffff */
.L_x_190:
[----:B-1----:R1:W2:Y:S02]  /*10100*/  SYNCS.PHASECHK.TRANS64.TRYWAIT P0, [R0+URZ+0x170], R20 ;  /* 0x00017014000075a7 */ /* 0x0022a400080011ff */
[----:B--2---:R-:W-:Y:S05]  /*10110*/  @!P0 NANOSLEEP.SYNCS 0x989680 ;  /* 0x009896800000895d */ /* 0x004fea0003900000 */
[----:B------:R-:W2:Y:S02]  /*10120*/  @!P0 SYNCS.PHASECHK.TRANS64 P0, [R0+URZ+0x170], R20 ;  /* 0x00017014000085a7 */ /* 0x000ea400080010ff */
[----:B--2---:R-:W-:Y:S05]  /*10130*/  @!P0 BRA `(.L_x_190) ;  /* 0xfffffffc00f08947 */ /* 0x004fea000383ffff */
[----:B------:R-:W-:Y:S05]  /*10140*/  BRA `(.L_x_189) ;  /* 0xffffffcc00207947 */ /* 0x000fea000383ffff */
.L_x_200:
[----:B--2---:R2:W3:Y:S02]  /*10150*/  SYNCS.PHASECHK.TRANS64.TRYWAIT P0, [R0+URZ+0x170], R106 ;  /* 0x0001706a000075a7 */ /* 0x0044e400080011ff */
[----:B---3--:R-:W-:Y:S05]  /*10160*/  @!P0 NANOSLEEP.SYNCS 0x989680 ;  /* 0x009896800000895d */ /* 0x008fea0003900000 */
[----:B------:R-:W3:Y:S02]  /*10170*/  @!P0 SYNCS.PHASECHK.TRANS64 P0, [R0+URZ+0x170], R106 ;  /* 0x0001706a000085a7 */ /* 0x000ee400080010ff */
[----:B---3--:R-:W-:Y:S05]  /*10180*/  @!P0 BRA `(.L_x_200) ;  /* 0xfffffffc00f08947 */ /* 0x008fea000383ffff */
[----:B------:R-:W-:Y:S05]  /*10190*/  BRA `(.L_x_199) ;  /* 0xffffffd800ac7947 */ /* 0x000fea000383ffff */
        .weak           $__internal_0_$__cuda_sm10x_tcgen05_guardrail_trap_col_being_dealloced_not_returned_by_alloc
        .type           $__internal_0_$__cuda_sm10x_tcgen05_guardrail_trap_col_being_dealloced_not_returned_by_alloc,@function
        .size           $__internal_0_$__cuda_sm10x_tcgen05_guardrail_trap_col_being_dealloced_not_returned_by_alloc,($__internal_1_$__cuda_sm10x_tcgen05_guardrail_trap_phase_invalid_during_alloc - $__internal_0_$__cuda_sm10x_tcgen05_guardrail_trap_col_being_dealloced_not_returned_by_alloc)
$__internal_0_$__cuda_sm10x_tcgen05_guardrail_trap_col_being_dealloced_not_returned_by_alloc:
[----:B------:R-:W-:Y:S05]  /*101a0*/  BPT.TRAP 0x1 ;  /* 0x000000040000795c */ /* 0x000fea0000300000 */
[----:B------:R-:W-:-:S04]  /*101b0*/  HFMA2 R3, -RZ, RZ, 0, 0 ;  /* 0x00000000ff037431 */ /* 0x000fc800000001ff */
[----:B------:R-:W-:Y:S05]  /*101c0*/  RET.REL.NODEC R2 `(_ZN7cutlass13device_kernelINS_4gemm6kernel13GemmUniversalIN4cute5tupleIJiiiiEEENS1_10collective13CollectiveMmaINS1_46MainloopSm100TmaUmmaWarpSpecializedBlockScaledILi23ELi2ELi2ENS5_IJNS4_1CILi4EEENSA_ILi1EEESC_EEEEENS5_IJNSA_ILi128EEESF_NSA_ILi64EEEEEENS5_IJNS_12float_e2m1_tENS_13float_ue4m3_tEEEENS5_IJNS5_IJlSC_lEEENS4_6LayoutINS5_IJNS5_IJNS5_IJNSA_ILi32EEESB_EEEiEEENS5_IJNS5_IJNSA_ILi16EEESB_EEEiEEENS5_IJSC_iEEEEEENS5_IJSS_NS5_IJNS5_IJNSA_ILi0EEESC_EEENSA_ILi512EEEEEENS5_IJSV_iEEEEEEEEEEESK_S12_NS4_8TiledMMAINS4_8MMA_AtomIJNS4_17SM100_MMA_MXF4_SSISI_SI_fSJ_Li128ELi128ELi16ELNS4_4UMMA5MajorE0ELS17_0ELNS16_7ScaleInE0ELS18_0EEEEEENSM_INS5_IJSC_SC_SC_EEENS5_IJSV_SV_SV_EEEEENS5_IJNS4_10UnderscoreES1E_S1E_EEEEENS5_IJNS4_13SM90_TMA_LOADES1H_EEENS5_IJNS4_14ComposedLayoutINS4_7SwizzleILi1ELi4ELi3EEENS4_18smem_ptr_flag_bitsILi4EEENSM_INS5_IJNSA_ILi8EEESG_EEENS5_IJSG_SC_EEEEEEENSM_INS5_IJNS5_IJNS5_IJSO_SC_EEESR_EEESC_NS5_IJSC_SC_EEEEEENS5_IJNS5_IJNS5_IJSR_SX_EEESW_EEESV_NS5_IJSB_SX_EEEEEEEEEEEvNS4_8identityENS5_IJNS4_23SM90_TMA_LOAD_MULTICASTES24_EEES22_vS23_EENS_8epilogue10collective18CollectiveEpilogueINS27_23Sm100TmaWarpSpecializedILi4ELi2ELi16ELb1ELb0EEEJNS5_IJSG_SF_SG_EEENS5_IJNSM_ISG_SC_EENSM_INS5_IJSQ_NSA_ILi2EEEEEENS5_IJSC_SG_EEEEEEEENS_10bfloat16_tESL_S2J_SL_NS27_6fusion15FusionCallbacksIS2B_NS2K_17LinearCombinationIS2J_fS2J_fLNS_15FloatRoundStyleE2EEES2C_S2I_JEEENS4_5SM1004TMEM4LOAD26SM100_TMEM_LOAD_32dp32b16xES1H_NS1J_IS1L_NS1M_ILi16EEENSM_INS5_IJS1O_SQ_EEENS5_IJSQ_SC_EEEEEEENS4_39AutoVectorizingCopyWithAssumedAlignmentILi128EEENS4_14SM90_TMA_STOREES2Y_S30_S30_EEEvvEEEEvNT_6ParamsE) ;  /* 0xfffffefc028c7950 */ /* 0x000fea0003c3ffff */
        .weak           $__internal_1_$__cuda_sm10x_tcgen05_guardrail_trap_phase_invalid_during_alloc
        .type           $__internal_1_$__cuda_sm10x_tcgen05_guardrail_trap_phase_invalid_during_alloc,@function
        .size           $__internal_1_$__cuda_sm10x_tcgen05_guardrail_trap_phase_invalid_during_alloc,($__internal_2_$__cuda_sm10x_tcgen05_guardrail_trap_unallocated_columns_being_dealloced - $__internal_1_$__cuda_sm10x_tcgen05_guardrail_trap_phase_invalid_during_alloc)
$__internal_1_$__cuda_sm10x_tcgen05_guardrail_trap_phase_invalid_during_alloc:
[----:B------:R-:W-:Y:S05]  /*101d0*/  BPT.TRAP 0x1 ;  /* 0x000000040000795c */ /* 0x000fea0000300000 */
[----:B------:R-:W-:-:S04]  /*101e0*/  MOV R3, 0x0 ;  /* 0x0000000000037802 */ /* 0x000fc80000000f00 */
[----:B------:R-:W-:Y:S05]  /*101f0*/  RET.REL.NODEC R2 `(_ZN7cutlass13device_kernelINS_4gemm6kernel13GemmUniversalIN4cute5tupleIJiiiiEEENS1_10collective13CollectiveMmaINS1_46MainloopSm100TmaUmmaWarpSpecializedBlockScaledILi23ELi2ELi2ENS5_IJNS4_1CILi4EEENSA_ILi1EEESC_EEEEENS5_IJNSA_ILi128EEESF_NSA_ILi64EEEEEENS5_IJNS_12float_e2m1_tENS_13float_ue4m3_tEEEENS5_IJNS5_IJlSC_lEEENS4_6LayoutINS5_IJNS5_IJNS5_IJNSA_ILi32EEESB_EEEiEEENS5_IJNS5_IJNSA_ILi16EEESB_EEEiEEENS5_IJSC_iEEEEEENS5_IJSS_NS5_IJNS5_IJNSA_ILi0EEESC_EEENSA_ILi512EEEEEENS5_IJSV_iEEEEEEEEEEESK_S12_NS4_8TiledMMAINS4_8MMA_AtomIJNS4_17SM100_MMA_MXF4_SSISI_SI_fSJ_Li128ELi128ELi16ELNS4_4UMMA5MajorE0ELS17_0ELNS16_7ScaleInE0ELS18_0EEEEEENSM_INS5_IJSC_SC_SC_EEENS5_IJSV_SV_SV_EEEEENS5_IJNS4_10UnderscoreES1E_S1E_EEEEENS5_IJNS4_13SM90_TMA_LOADES1H_EEENS5_IJNS4_14ComposedLayoutINS4_7SwizzleILi1ELi4ELi3EEENS4_18smem_ptr_flag_bitsILi4EEENSM_INS5_IJNSA_ILi8EEESG_EEENS5_IJSG_SC_EEEEEEENSM_INS5_IJNS5_IJNS5_IJSO_SC_EEESR_EEESC_NS5_IJSC_SC_EEEEEENS5_IJNS5_IJNS5_IJSR_SX_EEESW_EEESV_NS5_IJSB_SX_EEEEEEEEEEEvNS4_8identityENS5_IJNS4_23SM90_TMA_LOAD_MULTICASTES24_EEES22_vS23_EENS_8epilogue10collective18CollectiveEpilogueINS27_23Sm100TmaWarpSpecializedILi4ELi2ELi16ELb1ELb0EEEJNS5_IJSG_SF_SG_EEENS5_IJNSM_ISG_SC_EENSM_INS5_IJSQ_NSA_ILi2EEEEEENS5_IJSC_SG_EEEEEEEENS_10bfloat16_tESL_S2J_SL_NS27_6fusion15FusionCallbacksIS2B_NS2K_17LinearCombinationIS2J_fS2J_fLNS_15FloatRoundStyleE2EEES2C_S2I_JEEENS4_5SM1004TMEM4LOAD26SM100_TMEM_LOAD_32dp32b16xES1H_NS1J_IS1L_NS1M_ILi16EEENSM_INS5_IJS1O_SQ_EEENS5_IJSQ_SC_EEEEEEENS4_39AutoVectorizingCopyWithAssumedAlignmentILi128EEENS4_14SM90_TMA_STOREES2Y_S30_S30_EEEvvEEEEvNT_6ParamsE) ;  /* 0xfffffefc02807950 */ /* 0x000fea0003c3ffff */
        .weak           $__internal_2_$__cuda_sm10x_tcgen05_guardrail_trap_unallocated_columns_being_dealloced
        .type           $__internal_2_$__cuda_sm10x_tcgen05_guardrail_trap_unallocated_columns_being_dealloced,@function
        .size           $__internal_2_$__cuda_sm10x_tcgen05_guardrail_trap_unallocated_columns_being_dealloced,(.L_x_299 - $__internal_2_$__cuda_sm10x_tcgen05_guardrail_trap_unallocated_columns_being_dealloced)
$__internal_2_$__cuda_sm10x_tcgen05_guardrail_trap_unallocated_columns_being_dealloced:
[----:B------:R-:W-:Y:S05]  /*10200*/  BPT.TRAP 0x1 ;  /* 0x000000040000795c */ /* 0x000fea0000300000 */
[----:B------:R-:W-:-:S04]  /*10210*/  HFMA2 R3, -RZ, RZ, 0, 0 ;  /* 0x00000000ff037431 */ /* 0x000fc800000001ff */
[----:B------:R-:W-:Y:S05]  /*10220*/  RET.REL.NODEC R2 `(_ZN7cutlass13device_kernelINS_4gemm6kernel13GemmUniversalIN4cute5tupleIJiiiiEEENS1_10collective13CollectiveMmaINS1_46MainloopSm100TmaUmmaWarpSpecializedBlockScaledILi23ELi2ELi2ENS5_IJNS4_1CILi4EEENSA_ILi1EEESC_EEEEENS5_IJNSA_ILi128EEESF_NSA_ILi64EEEEEENS5_IJNS_12float_e2m1_tENS_13float_ue4m3_tEEEENS5_IJNS5_IJlSC_lEEENS4_6LayoutINS5_IJNS5_IJNS5_IJNSA_ILi32EEESB_EEEiEEENS5_IJNS5_IJNSA_ILi16EEESB_EEEiEEENS5_IJSC_iEEEEEENS5_IJSS_NS5_IJNS5_IJNSA_ILi0EEESC_EEENSA_ILi512EEEEEENS5_IJSV_iEEEEEEEEEEESK_S12_NS4_8TiledMMAINS4_8MMA_AtomIJNS4_17SM100_MMA_MXF4_SSISI_SI_fSJ_Li128ELi128ELi16ELNS4_4UMMA5MajorE0ELS17_0ELNS16_7ScaleInE0ELS18_0EEEEEENSM_INS5_IJSC_SC_SC_EEENS5_IJSV_SV_SV_EEEEENS5_IJNS4_10UnderscoreES1E_S1E_EEEEENS5_IJNS4_13SM90_TMA_LOADES1H_EEENS5_IJNS4_14ComposedLayoutINS4_7SwizzleILi1ELi4ELi3EEENS4_18smem_ptr_flag_bitsILi4EEENSM_INS5_IJNSA_ILi8EEESG_EEENS5_IJSG_SC_EEEEEEENSM_INS5_IJNS5_IJNS5_IJSO_SC_EEESR_EEESC_NS5_IJSC_SC_EEEEEENS5_IJNS5_IJNS5_IJSR_SX_EEESW_EEESV_NS5_IJSB_SX_EEEEEEEEEEEvNS4_8identityENS5_IJNS4_23SM90_TMA_LOAD_MULTICASTES24_EEES22_vS23_EENS_8epilogue10collective18CollectiveEpilogueINS27_23Sm100TmaWarpSpecializedILi4ELi2ELi16ELb1ELb0EEEJNS5_IJSG_SF_SG_EEENS5_IJNSM_ISG_SC_EENSM_INS5_IJSQ_NSA_ILi2EEEEEENS5_IJSC_SG_EEEEEEEENS_10bfloat16_tESL_S2J_SL_NS27_6fusion15FusionCallbacksIS2B_NS2K_17LinearCombinationIS2J_fS2J_fLNS_15FloatRoundStyleE2EEES2C_S2I_JEEENS4_5SM1004TMEM4LOAD26SM100_TMEM_LOAD_32dp32b16xES1H_NS1J_IS1L_NS1M_ILi16EEENSM_INS5_IJS1O_SQ_EEENS5_IJSQ_SC_EEEEEEENS4_39AutoVectorizingCopyWithAssumedAlignmentILi128EEENS4_14SM90_TMA_STOREES2Y_S30_S30_EEEvvEEEEvNT_6ParamsE) ;  /* 0xfffffefc02747950 */ /* 0x000fea0003c3ffff */
.L_x_298:
[----:B------:R-:W-:-:S00]  /*10230*/  BRA `(.L_x_298) ;  /* 0xfffffffc00fc7947 */ /* 0x000fc0000383ffff */
[----:B------:R-:W-:-:S00]  /*10240*/  NOP ;  /* 0x0000000000007918 */ /* 0x000fc00000000000 */
        /* <DEDUP_REMOVED lines=11> */
.L_x_299:


//--------------------- .nv.global.init           --------------------------
	.section	.nv.global.init,"aw",@progbits
.nv.global.init:
	.type		$str$29,@object
	.size		$str$29,($str$30 - $str$29)
$str$29:
        /*0000*/ 	.byte	0x28, 0x61, 0x64, 0x64, 0x72, 0x65, 0x73, 0x73, 0x20, 0x26, 0x20, 0x6d, 0x61, 0x73, 0x6b, 0x29
        /*0010*/ 	.byte	0x20, 0x3d, 0x3d, 0x20, 0x30, 0x00
	.type		$str$30,@object
	.size		$str$30,($str$26 - $str$30)
$str$30:
        /*0016*/ 	.byte	0x2f, 0x74, 0x6d, 0x70, 0x2f, 0x63, 0x75, 0x74, 0x6c, 0x61, 0x73, 0x73, 0x5f, 0x73, 0x77, 0x65
        /*0026*/ 	.byte	0x65, 0x70, 0x5f, 0x73, 0x72, 0x63, 0x2f, 0x69, 0x6e, 0x63, 0x6c, 0x75, 0x64, 0x65, 0x2f, 0x63
        /*0036*/ 	.byte	0x75, 0x74, 0x65, 0x2f, 0x70, 0x6f, 0x69, 0x6e, 0x74, 0x65, 0x72, 0x5f, 0x66, 0x6c, 0x61, 0x67
        /*0046*/ 	.byte	0x67, 0x65, 0x64, 0x2e, 0x68, 0x70, 0x70, 0x00
	.type		$str$26,@object
	.size		$str$26,($str$25 - $str$26)
$str$26:
        /*004e*/ 	.byte	0x2f, 0x74, 0x6d, 0x70, 0x2f, 0x63, 0x75, 0x74, 0x6c, 0x61, 0x73, 0x73, 0x5f, 0x73, 0x77, 0x65
        /*005e*/ 	.byte	0x65, 0x70, 0x5f, 0x73, 0x72, 0x63, 0x2f, 0x69, 0x6e, 0x63, 0x6c, 0x75, 0x64, 0x65, 0x2f, 0x63
        /*006e*/ 	.byte	0x75, 0x74, 0x65, 0x2f, 0x61, 0x74, 0x6f, 0x6d, 0x2f, 0x63, 0x6f, 0x70, 0x79, 0x5f, 0x74, 0x72
        /*007e*/ 	.byte	0x61, 0x69, 0x74, 0x73, 0x5f, 0x73, 0x6d, 0x31, 0x30, 0x30, 0x2e, 0x68, 0x70, 0x70, 0x00
	.type		$str$25,@object
	.size		$str$25,(__unnamed_1 - $str$25)
$str$25:
        /*008d*/ 	.byte	0x28, 0x28, 0x75, 0x69, 0x6e, 0x74, 0x33, 0x32, 0x5f, 0x74, 0x28, 0x74, 0x68, 0x72, 0x65, 0x61
        /*009d*/ 	.byte	0x64, 0x49, 0x64, 0x78, 0x2e, 0x78, 0x29, 0x20, 0x2f, 0x20, 0x33, 0x32, 0x29, 0x20, 0x25, 0x20
        /*00ad*/ 	.byte	0x34, 0x29, 0x20, 0x3d, 0x3d, 0x20, 0x28, 0x28, 0x28, 0x74, 0x6d, 0x65, 0x6d, 0x5f, 0x61, 0x64
        /*00bd*/ 	.byte	0x64, 0x72, 0x20, 0x3e, 0x3e, 0x20, 0x31, 0x36, 0x29, 0x20, 0x2f, 0x20, 0x33, 0x32, 0x29, 0x20
        /*00cd*/ 	.byte	0x25, 0x20, 0x34, 0x29, 0x00
	.type		__unnamed_1,@object
	.size		__unnamed_1,(__unnamed_2 - __unnamed_1)
__unnamed_1:
        /*00d2*/ 	.byte	0x61, 0x75, 0x74, 0x6f, 0x20, 0x63, 0x75, 0x74, 0x65, 0x3a, 0x3a, 0x61, 0x73, 0x5f, 0x70, 0x6f
        /* <DEDUP_REMOVED lines=24> */
        /*0262*/ 	.byte	0x43, 0x3c, 0x32, 0x30, 0x34, 0x38, 0x3e, 0x3e, 0x3e, 0x3e, 0x5d, 0x00
	.type		__unnamed_2,@object
	.size		__unnamed_2,(.L_2 - __unnamed_2)
__unnamed_2:
        /* <DEDUP_REMOVED lines=40> */
        /*04ee*/ 	.byte	0x3a, 0x3a, 0x43, 0x3c, 0x30, 0x3e, 0x3e, 0x3e, 0x3e, 0x5d, 0x00
.L_2:


//--------------------- .nv.shared._ZN7cutlass13device_kernelINS_4gemm6kernel13GemmUniversalIN4cute5tupleIJiiiiEEENS1_10collective13CollectiveMmaINS1_46MainloopSm100TmaUmmaWarpSpecializedBlockScaledILi23ELi2ELi2ENS5_IJNS4_1CILi4EEENSA_ILi1EEESC_EEEEENS5_IJNSA_ILi128EEESF_NSA_ILi64EEEEEENS5_IJNS_12float_e2m1_tENS_13float_ue4m3_tEEEENS5_IJNS5_IJlSC_lEEENS4_6LayoutINS5_IJNS5_IJNS5_IJNSA_ILi32EEESB_EEEiEEENS5_IJNS5_IJNSA_ILi16EEESB_EEEiEEENS5_IJSC_iEEEEEENS5_IJSS_NS5_IJNS5_IJNSA_ILi0EEESC_EEENSA_ILi512EEEEEENS5_IJSV_iEEEEEEEEEEESK_S12_NS4_8TiledMMAINS4_8MMA_AtomIJNS4_17SM100_MMA_MXF4_SSISI_SI_fSJ_Li128ELi128ELi16ELNS4_4UMMA5MajorE0ELS17_0ELNS16_7ScaleInE0ELS18_0EEEEEENSM_INS5_IJSC_SC_SC_EEENS5_IJSV_SV_SV_EEEEENS5_IJNS4_10UnderscoreES1E_S1E_EEEEENS5_IJNS4_13SM90_TMA_LOADES1H_EEENS5_IJNS4_14ComposedLayoutINS4_7SwizzleILi1ELi4ELi3EEENS4_18smem_ptr_flag_bitsILi4EEENSM_INS5_IJNSA_ILi8EEESG_EEENS5_IJSG_SC_EEEEEEENSM_INS5_IJNS5_IJNS5_IJSO_SC_EEESR_EEESC_NS5_IJSC_SC_EEEEEENS5_IJNS5_IJNS5_IJSR_SX_EEESW_EEESV_NS5_IJSB_SX_EEEEEEEEEEEvNS4_8identityENS5_IJNS4_23SM90_TMA_LOAD_MULTICASTES24_EEES22_vS23_EENS_8epilogue10collective18CollectiveEpilogueINS27_23Sm100TmaWarpSpecializedILi4ELi2ELi16ELb1ELb0EEEJNS5_IJSG_SF_SG_EEENS5_IJNSM_ISG_SC_EENSM_INS5_IJSQ_NSA_ILi2EEEEEENS5_IJSC_SG_EEEEEEEENS_10bfloat16_tESL_S2J_SL_NS27_6fusion15FusionCallbacksIS2B_NS2K_17LinearCombinationIS2J_fS2J_fLNS_15FloatRoundStyleE2EEES2C_S2I_JEEENS4_5SM1004TMEM4LOAD26SM100_TMEM_LOAD_32dp32b16xES1H_NS1J_IS1L_NS1M_ILi16EEENSM_INS5_IJS1O_SQ_EEENS5_IJSQ_SC_EEEEEEENS4_39AutoVectorizingCopyWithAssumedAlignmentILi128EEENS4_14SM90_TMA_STOREES2Y_S30_S30_EEEvvEEEEvNT_6ParamsE --------------------------
	.section	.nv.shared._ZN7cutlass13device_kernelINS_4gemm6kernel13GemmUniversalIN4cute5tupleIJiiiiEEENS1_10collective13CollectiveMmaINS1_46MainloopSm100TmaUmmaWarpSpecializedBlockScaledILi23ELi2ELi2ENS5_IJNS4_1CILi4EEENSA_ILi1EEESC_EEEEENS5_IJNSA_ILi128EEESF_NSA_ILi64EEEEEENS5_IJNS_12float_e2m1_tENS_13float_ue4m3_tEEEENS5_IJNS5_IJlSC_lEEENS4_6LayoutINS5_IJNS5_IJNS5_IJNSA_ILi32EEESB_EEEiEEENS5_IJNS5_IJNSA_ILi16EEESB_EEEiEEENS5_IJSC_iEEEEEENS5_IJSS_NS5_IJNS5_IJNSA_ILi0EEESC_EEENSA_ILi512EEEEEENS5_IJSV_iEEEEEEEEEEESK_S12_NS4_8TiledMMAINS4_8MMA_AtomIJNS4_17SM100_MMA_MXF4_SSISI_SI_fSJ_Li128ELi128ELi16ELNS4_4UMMA5MajorE0ELS17_0ELNS16_7ScaleInE0ELS18_0EEEEEENSM_INS5_IJSC_SC_SC_EEENS5_IJSV_SV_SV_EEEEENS5_IJNS4_10UnderscoreES1E_S1E_EEEEENS5_IJNS4_13SM90_TMA_LOADES1H_EEENS5_IJNS4_14ComposedLayoutINS4_7SwizzleILi1ELi4ELi3EEENS4_18smem_ptr_flag_bitsILi4EEENSM_INS5_IJNSA_ILi8EEESG_EEENS5_IJSG_SC_EEEEEEENSM_INS5_IJNS5_IJNS5_IJSO_SC_EEESR_EEESC_NS5_IJSC_SC_EEEEEENS5_IJNS5_IJNS5_IJSR_SX_EEESW_EEESV_NS5_IJSB_SX_EEEEEEEEEEEvNS4_8identityENS5_IJNS4_23SM90_TMA_LOAD_MULTICASTES24_EEES22_vS23_EENS_8epilogue10collective18CollectiveEpilogueINS27_23Sm100TmaWarpSpecializedILi4ELi2ELi16ELb1ELb0EEEJNS5_IJSG_SF_SG_EEENS5_IJNSM_ISG_SC_EENSM_INS5_IJSQ_NSA_ILi2EEEEEENS5_IJSC_SG_EEEEEEEENS_10bfloat16_tESL_S2J_SL_NS27_6fusion15FusionCallbacksIS2B_NS2K_17LinearCombinationIS2J_fS2J_fLNS_15FloatRoundStyleE2EEES2C_S2I_JEEENS4_5SM1004TMEM4LOAD26SM100_TMEM_LOAD_32dp32b16xES1H_NS1J_IS1L_NS1M_ILi16EEENSM_INS5_IJS1O_SQ_EEENS5_IJSQ_SC_EEEEEEENS4_39AutoVectorizingCopyWithAssumedAlignmentILi128EEENS4_14SM90_TMA_STOREES2Y_S30_S30_EEEvvEEEEvNT_6ParamsE,"aw",@nobits
	.sectionflags	@""
	.align	16
	.zero		1024


//--------------------- .nv.shared.reserved.0     --------------------------
	.section	.nv.shared.reserved.0,"aw",@nobits
	.weak		__nv_reservedSMEM_offset_0_alias
	.size		__nv_reservedSMEM_offset_0_alias, 0, 64
	.other		__nv_reservedSMEM_offset_0_alias,@"STO_CUDA_RESERVED_SHARED STV_DEFAULT"
__nv_reservedSMEM_offset_0_alias:
	.zero		0
.nv.shared.reserved.0:
	.zero		64
	.weak		__nv_reservedSMEM_tcgen05_partition
	.type		__nv_reservedSMEM_tcgen05_partition,@object
	.size		__nv_reservedSMEM_tcgen05_partition,(.L_0 - __nv_reservedSMEM_tcgen05_partition)
__nv_reservedSMEM_tcgen05_partition:
	.zero		32
.L_0:


//--------------------- .nv.global                --------------------------
	.section	.nv.global,"aw",@nobits
.nv.global:
	.type		_ZN40_INTERNAL_467267ea_4_k_cu_35d0490a_174744cute1_E,@object
	.size		_ZN40_INTERNAL_467267ea_4_k_cu_35d0490a_174744cute1_E,(_ZN40_INTERNAL_467267ea_4_k_cu_35d0490a_174744cuda3std3__45__cpo6cbeginE - _ZN40_INTERNAL_467267ea_4_k_cu_35d0490a_174744cute1_E)
_ZN40_INTERNAL_467267ea_4_k_cu_35d0490a_174744cute1_E:
	.zero		1
	.type		_ZN40_INTERNAL_467267ea_4_k_cu_35d0490a_174744cuda3std3__45__cpo6cbeginE,@object
	.size		_ZN40_INTERNAL_467267ea_4_k_cu_35d0490a_174744cuda3std3__45__cpo6cbeginE,(_ZN40_INTERNAL_467267ea_4_k_cu_35d0490a_174744cuda3std3__48in_placeE - _ZN40_INTERNAL_467267ea_4_k_cu_35d0490a_174744cuda3std3__45__cpo6cbeginE)
_ZN40_INTERNAL_467267ea_4_k_cu_35d0490a_174744cuda3std3__45__cpo6cbeginE:
	.zero		1
	.type		_ZN40_INTERNAL_467267ea_4_k_cu_35d0490a_174744cuda3std3__48in_placeE,@object
	.size		_ZN40_INTERNAL_467267ea_4_k_cu_35d0490a_174744cuda3std3__48in_placeE,(_ZN40_INTERNAL_467267ea_4_k_cu_35d0490a_174744cuda3std6ranges3__45__cpo9iter_moveE - _ZN40_INTERNAL_467267ea_4_k_cu_35d0490a_174744cuda3std3__48in_placeE)
_ZN40_INTERNAL_467267ea_4_k_cu_35d0490a_174744cuda3std3__48in_placeE:
	.zero		1
	.type		_ZN40_INTERNAL_467267ea_4_k_cu_35d0490a_174744cuda3std6ranges3__45__cpo9iter_moveE,@object
	.size		_ZN40_INTERNAL_467267ea_4_k_cu_35d0490a_174744cuda3std6ranges3__45__cpo9iter_moveE,(_ZN40_INTERNAL_467267ea_4_k_cu_35d0490a_174744cuda3std3__45__cpo5beginE - _ZN40_INTERNAL_467267ea_4_k_cu_35d0490a_174744cuda3std6ranges3__45__cpo9iter_moveE)
_ZN40_INTERNAL_467267ea_4_k_cu_35d0490a_174744cuda3std6ranges3__45__cpo9iter_moveE:
	.zero		1
	.type		_ZN40_INTERNAL_467267ea_4_k_cu_35d0490a_174744cuda3std3__45__cpo5beginE,@object
	.size		_ZN40_INTERNAL_467267ea_4_k_cu_35d0490a_174744cuda3std3__45__cpo5beginE,(_ZN40_INTERNAL_467267ea_4_k_cu_35d0490a_174744cuda3std3__442_GLOBAL__N__467267ea_4_k_cu_35d0490a_174746ignoreE - _ZN40_INTERNAL_467267ea_4_k_cu_35d0490a_174744cuda3std3__45__cpo5beginE)
_ZN40_INTERNAL_467267ea_4_k_cu_35d0490a_174744cuda3std3__45__cpo5beginE:
	.zero		1
	.type		_ZN40_INTERNAL_467267ea_4_k_cu_35d0490a_174744cuda3std3__442_GLOBAL__N__467267ea_4_k_cu_35d0490a_174746ignoreE,@object
	.size		_ZN40_INTERNAL_467267ea_4_k_cu_35d0490a_174744cuda3std3__442_GLOBAL__N__467267ea_4_k_cu_35d0490a_174746ignoreE,(_ZN40_INTERNAL_467267ea_4_k_cu_35d0490a_174744cute7productE - _ZN40_INTERNAL_467267ea_4_k_cu_35d0490a_174744cuda3std3__442_GLOBAL__N__467267ea_4_k_cu_35d0490a_174746ignoreE)
_ZN40_INTERNAL_467267ea_4_k_cu_35d0490a_174744cuda3std3__442_GLOBAL__N__467267ea_4_k_cu_35d0490a_174746ignoreE:
	.zero		1
	.type		_ZN40_INTERNAL_467267ea_4_k_cu_35d0490a_174744cute7productE,@object
	.size		_ZN40_INTERNAL_467267ea_4_k_cu_35d0490a_174744cute7productE,(_ZN40_INTERNAL_467267ea_4_k_cu_35d0490a_174744cuda3std3__45__cpo3endE - _ZN40_INTERNAL_467267ea_4_k_cu_35d0490a_174744cute7productE)
_ZN40_INTERNAL_467267ea_4_k_cu_35d0490a_174744cute7productE:
	.zero		1
	.type		_ZN40_INTERNAL_467267ea_4_k_cu_35d0490a_174744cuda3std3__45__cpo3endE,@object
	.size		_ZN40_INTERNAL_467267ea_4_k_cu_35d0490a_174744cuda3std3__45__cpo3endE,(_ZN40_INTERNAL_467267ea_4_k_cu_35d0490a_174744cuda3std3__419piecewise_constructE - _ZN40_INTERNAL_467267ea_4_k_cu_35d0490a_174744cuda3std3__45__cpo3endE)
_ZN40_INTERNAL_467267ea_4_k_cu_35d0490a_174744cuda3std3__45__cpo3endE:
	.zero		1
	.type		_ZN40_INTERNAL_467267ea_4_k_cu_35d0490a_174744cuda3std3__419piecewise_constructE,@object
	.size		_ZN40_INTERNAL_467267ea_4_k_cu_35d0490a_174744cuda3std3__419piecewise_constructE,(_ZN40_INTERNAL_467267ea_4_k_cu_35d0490a_174744cuda3std3__45__cpo4cendE - _ZN40_INTERNAL_467267ea_4_k_cu_35d0490a_174744cuda3std3__419piecewise_constructE)
_ZN40_INTERNAL_467267ea_4_k_cu_35d0490a_174744cuda3std3__419piecewise_constructE:
	.zero		1
	.type		_ZN40_INTERNAL_467267ea_4_k_cu_35d0490a_174744cuda3std3__45__cpo4cendE,@object
	.size		_ZN40_INTERNAL_467267ea_4_k_cu_35d0490a_174744cuda3std3__45__cpo4cendE,(_ZN40_INTERNAL_467267ea_4_k_cu_35d0490a_174744cuda3std6ranges3__45__cpo4swapE - _ZN40_INTERNAL_467267ea_4_k_cu_35d0490a_174744cuda3std3__45__cpo4cendE)
_ZN40_INTERNAL_467267ea_4_k_cu_35d0490a_174744cuda3std3__45__cpo4cendE:
	.zero		1
	.type		_ZN40_INTERNAL_467267ea_4_k_cu_35d0490a_174744cuda3std6ranges3__45__cpo4swapE,@object
	.size		_ZN40_INTERNAL_467267ea_4_k_cu_35d0490a_174744cuda3std6ranges3__45__cpo4swapE,(.L_10 - _ZN40_INTERNAL_467267ea_4_k_cu_35d0490a_174744cuda3std6ranges3__45__cpo4swapE)
_ZN40_INTERNAL_467267ea_4_k_cu_35d0490a_174744cuda3std6ranges3__45__cpo4swapE:
	.zero		1
.L_10:


//--------------------- .nv.constant0._ZN7cutlass13device_kernelINS_4gemm6kernel13GemmUniversalIN4cute5tupleIJiiiiEEENS1_10collective13CollectiveMmaINS1_46MainloopSm100TmaUmmaWarpSpecializedBlockScaledILi23ELi2ELi2ENS5_IJNS4_1CILi4EEENSA_ILi1EEESC_EEEEENS5_IJNSA_ILi128EEESF_NSA_ILi64EEEEEENS5_IJNS_12float_e2m1_tENS_13float_ue4m3_tEEEENS5_IJNS5_IJlSC_lEEENS4_6LayoutINS5_IJNS5_IJNS5_IJNSA_ILi32EEESB_EEEiEEENS5_IJNS5_IJNSA_ILi16EEESB_EEEiEEENS5_IJSC_iEEEEEENS5_IJSS_NS5_IJNS5_IJNSA_ILi0EEESC_EEENSA_ILi512EEEEEENS5_IJSV_iEEEEEEEEEEESK_S12_NS4_8TiledMMAINS4_8MMA_AtomIJNS4_17SM100_MMA_MXF4_SSISI_SI_fSJ_Li128ELi128ELi16ELNS4_4UMMA5MajorE0ELS17_0ELNS16_7ScaleInE0ELS18_0EEEEEENSM_INS5_IJSC_SC_SC_EEENS5_IJSV_SV_SV_EEEEENS5_IJNS4_10UnderscoreES1E_S1E_EEEEENS5_IJNS4_13SM90_TMA_LOADES1H_EEENS5_IJNS4_14ComposedLayoutINS4_7SwizzleILi1ELi4ELi3EEENS4_18smem_ptr_flag_bitsILi4EEENSM_INS5_IJNSA_ILi8EEESG_EEENS5_IJSG_SC_EEEEEEENSM_INS5_IJNS5_IJNS5_IJSO_SC_EEESR_EEESC_NS5_IJSC_SC_EEEEEENS5_IJNS5_IJNS5_IJSR_SX_EEESW_EEESV_NS5_IJSB_SX_EEEEEEEEEEEvNS4_8identityENS5_IJNS4_23SM90_TMA_LOAD_MULTICASTES24_EEES22_vS23_EENS_8epilogue10collective18CollectiveEpilogueINS27_23Sm100TmaWarpSpecializedILi4ELi2ELi16ELb1ELb0EEEJNS5_IJSG_SF_SG_EEENS5_IJNSM_ISG_SC_EENSM_INS5_IJSQ_NSA_ILi2EEEEEENS5_IJSC_SG_EEEEEEEENS_10bfloat16_tESL_S2J_SL_NS27_6fusion15FusionCallbacksIS2B_NS2K_17LinearCombinationIS2J_fS2J_fLNS_15FloatRoundStyleE2EEES2C_S2I_JEEENS4_5SM1004TMEM4LOAD26SM100_TMEM_LOAD_32dp32b16xES1H_NS1J_IS1L_NS1M_ILi16EEENSM_INS5_IJS1O_SQ_EEENS5_IJSQ_SC_EEEEEEENS4_39AutoVectorizingCopyWithAssumedAlignmentILi128EEENS4_14SM90_TMA_STOREES2Y_S30_S30_EEEvvEEEEvNT_6ParamsE --------------------------
	.section	.nv.constant0._ZN7cutlass13device_kernelINS_4gemm6kernel13GemmUniversalIN4cute5tupleIJiiiiEEENS1_10collective13CollectiveMmaINS1_46MainloopSm100TmaUmmaWarpSpecializedBlockScaledILi23ELi2ELi2ENS5_IJNS4_1CILi4EEENSA_ILi1EEESC_EEEEENS5_IJNSA_ILi128EEESF_NSA_ILi64EEEEEENS5_IJNS_12float_e2m1_tENS_13float_ue4m3_tEEEENS5_IJNS5_IJlSC_lEEENS4_6LayoutINS5_IJNS5_IJNS5_IJNSA_ILi32EEESB_EEEiEEENS5_IJNS5_IJNSA_ILi16EEESB_EEEiEEENS5_IJSC_iEEEEEENS5_IJSS_NS5_IJNS5_IJNSA_ILi0EEESC_EEENSA_ILi512EEEEEENS5_IJSV_iEEEEEEEEEEESK_S12_NS4_8TiledMMAINS4_8MMA_AtomIJNS4_17SM100_MMA_MXF4_SSISI_SI_fSJ_Li128ELi128ELi16ELNS4_4UMMA5MajorE0ELS17_0ELNS16_7ScaleInE0ELS18_0EEEEEENSM_INS5_IJSC_SC_SC_EEENS5_IJSV_SV_SV_EEEEENS5_IJNS4_10UnderscoreES1E_S1E_EEEEENS5_IJNS4_13SM90_TMA_LOADES1H_EEENS5_IJNS4_14ComposedLayoutINS4_7SwizzleILi1ELi4ELi3EEENS4_18smem_ptr_flag_bitsILi4EEENSM_INS5_IJNSA_ILi8EEESG_EEENS5_IJSG_SC_EEEEEEENSM_INS5_IJNS5_IJNS5_IJSO_SC_EEESR_EEESC_NS5_IJSC_SC_EEEEEENS5_IJNS5_IJNS5_IJSR_SX_EEESW_EEESV_NS5_IJSB_SX_EEEEEEEEEEEvNS4_8identityENS5_IJNS4_23SM90_TMA_LOAD_MULTICASTES24_EEES22_vS23_EENS_8epilogue10collective18CollectiveEpilogueINS27_23Sm100TmaWarpSpecializedILi4ELi2ELi16ELb1ELb0EEEJNS5_IJSG_SF_SG_EEENS5_IJNSM_ISG_SC_EENSM_INS5_IJSQ_NSA_ILi2EEEEEENS5_IJSC_SG_EEEEEEEENS_10bfloat16_tESL_S2J_SL_NS27_6fusion15FusionCallbacksIS2B_NS2K_17LinearCombinationIS2J_fS2J_fLNS_15FloatRoundStyleE2EEES2C_S2I_JEEENS4_5SM1004TMEM4LOAD26SM100_TMEM_LOAD_32dp32b16xES1H_NS1J_IS1L_NS1M_ILi16EEENSM_INS5_IJS1O_SQ_EEENS5_IJSQ_SC_EEEEEEENS4_39AutoVectorizingCopyWithAssumedAlignmentILi128EEENS4_14SM90_TMA_STOREES2Y_S30_S30_EEEvvEEEEvNT_6ParamsE,"a",@progbits
	.sectionflags	@""
	.align	4
.nv.constant0._ZN7cutlass13device_kernelINS_4gemm6kernel13GemmUniversalIN4cute5tupleIJiiiiEEENS1_10collective13CollectiveMmaINS1_46MainloopSm100TmaUmmaWarpSpecializedBlockScaledILi23ELi2ELi2ENS5_IJNS4_1CILi4EEENSA_ILi1EEESC_EEEEENS5_IJNSA_ILi128EEESF_NSA_ILi64EEEEEENS5_IJNS_12float_e2m1_tENS_13float_ue4m3_tEEEENS5_IJNS5_IJlSC_lEEENS4_6LayoutINS5_IJNS5_IJNS5_IJNSA_ILi32EEESB_EEEiEEENS5_IJNS5_IJNSA_ILi16EEESB_EEEiEEENS5_IJSC_iEEEEEENS5_IJSS_NS5_IJNS5_IJNSA_ILi0EEESC_EEENSA_ILi512EEEEEENS5_IJSV_iEEEEEEEEEEESK_S12_NS4_8TiledMMAINS4_8MMA_AtomIJNS4_17SM100_MMA_MXF4_SSISI_SI_fSJ_Li128ELi128ELi16ELNS4_4UMMA5MajorE0ELS17_0ELNS16_7ScaleInE0ELS18_0EEEEEENSM_INS5_IJSC_SC_SC_EEENS5_IJSV_SV_SV_EEEEENS5_IJNS4_10UnderscoreES1E_S1E_EEEEENS5_IJNS4_13SM90_TMA_LOADES1H_EEENS5_IJNS4_14ComposedLayoutINS4_7SwizzleILi1ELi4ELi3EEENS4_18smem_ptr_flag_bitsILi4EEENSM_INS5_IJNSA_ILi8EEESG_EEENS5_IJSG_SC_EEEEEEENSM_INS5_IJNS5_IJNS5_IJSO_SC_EEESR_EEESC_NS5_IJSC_SC_EEEEEENS5_IJNS5_IJNS5_IJSR_SX_EEESW_EEESV_NS5_IJSB_SX_EEEEEEEEEEEvNS4_8identityENS5_IJNS4_23SM90_TMA_LOAD_MULTICASTES24_EEES22_vS23_EENS_8epilogue10collective18CollectiveEpilogueINS27_23Sm100TmaWarpSpecializedILi4ELi2ELi16ELb1ELb0EEEJNS5_IJSG_SF_SG_EEENS5_IJNSM_ISG_SC_EENSM_INS5_IJSQ_NSA_ILi2EEEEEENS5_IJSC_SG_EEEEEEEENS_10bfloat16_tESL_S2J_SL_NS27_6fusion15FusionCallbacksIS2B_NS2K_17LinearCombinationIS2J_fS2J_fLNS_15FloatRoundStyleE2EEES2C_S2I_JEEENS4_5SM1004TMEM4LOAD26SM100_TMEM_LOAD_32dp32b16xES1H_NS1J_IS1L_NS1M_ILi16EEENSM_INS5_IJS1O_SQ_EEENS5_IJSQ_SC_EEEEEEENS4_39AutoVectorizingCopyWithAssumedAlignmentILi128EEENS4_14SM90_TMA_STOREES2Y_S30_S30_EEEvvEEEEvNT_6ParamsE:
	.zero		3968


//--------------------- SYMBOLS --------------------------

	.type		.nv.reservedSmem.offset0,@object
	.size		.nv.reservedSmem.offset0,0x4
	.type		.nv.reservedSmem.cap,@object
	.size		.nv.reservedSmem.cap,0x4
	.type		__assertfail,@function
